//
// Generated by NVIDIA NVVM Compiler
//
// Compiler Build ID: CL-36424714
// Cuda compilation tools, release 13.0, V13.0.88
// Based on NVVM 20.0.0
//

.version 9.0
.target sm_100
.address_size 64

	// .globl	_Z17ExecuteFirstLayerPdPiS0_S0_S_

.visible .entry _Z17ExecuteFirstLayerPdPiS0_S0_S_(
	.param .u64 .ptr .align 1 _Z17ExecuteFirstLayerPdPiS0_S0_S__param_0,
	.param .u64 .ptr .align 1 _Z17ExecuteFirstLayerPdPiS0_S0_S__param_1,
	.param .u64 .ptr .align 1 _Z17ExecuteFirstLayerPdPiS0_S0_S__param_2,
	.param .u64 .ptr .align 1 _Z17ExecuteFirstLayerPdPiS0_S0_S__param_3,
	.param .u64 .ptr .align 1 _Z17ExecuteFirstLayerPdPiS0_S0_S__param_4
)
{
	.reg .pred 	%p<27>;
	.reg .b32 	%r<53>;
	.reg .b64 	%rd<38>;
	.reg .b64 	%fd<103>;

	ld.param.u64 	%rd10, [_Z17ExecuteFirstLayerPdPiS0_S0_S__param_0];
	ld.param.u64 	%rd11, [_Z17ExecuteFirstLayerPdPiS0_S0_S__param_1];
	ld.param.u64 	%rd12, [_Z17ExecuteFirstLayerPdPiS0_S0_S__param_2];
	ld.param.u64 	%rd13, [_Z17ExecuteFirstLayerPdPiS0_S0_S__param_3];
	ld.param.u64 	%rd14, [_Z17ExecuteFirstLayerPdPiS0_S0_S__param_4];
	cvta.to.global.u64 	%rd1, %rd14;
	cvta.to.global.u64 	%rd2, %rd13;
	cvta.to.global.u64 	%rd3, %rd12;
	cvta.to.global.u64 	%rd4, %rd10;
	cvta.to.global.u64 	%rd5, %rd11;
	mov.u32 	%r16, %tid.x;
	shl.b32 	%r1, %r16, 1;
	mov.u32 	%r2, %ctaid.x;
	shl.b32 	%r3, %r2, 1;
	shr.s32 	%r17, %r3, 1;
	mad.lo.s32 	%r4, %r16, 111, %r17;
	add.s32 	%r5, %r3, 3;
	add.s32 	%r6, %r3, 4;
	add.s32 	%r7, %r3, 5;
	add.s32 	%r8, %r3, 6;
	add.s32 	%r9, %r1, 6;
	mov.b32 	%r51, 0;
	cvt.u64.u32 	%rd21, %r3;
$L__BB0_1:
	mov.f64 	%fd102, 0d0000000000000000;
	mov.u32 	%r52, %r1;
$L__BB0_2:
	mov.u32 	%r11, %r52;
	setp.gt.s32 	%p1, %r3, 2147483641;
	@%p1 bra 	$L__BB0_38;
	setp.gt.s32 	%p2, %r3, -1;
	sub.s32 	%r18, %r11, %r1;
	mul.lo.s32 	%r19, %r51, 147;
	mad.lo.s32 	%r20, %r18, 7, %r19;
	mul.lo.s32 	%r12, %r11, 227;
	mul.wide.s32 	%rd15, %r20, 8;
	add.s64 	%rd6, %rd4, %rd15;
	@%p2 bra 	$L__BB0_5;
	add.f64 	%fd96, %fd102, 0d0000000000000000;
	bra.uni 	$L__BB0_8;
$L__BB0_5:
	setp.lt.u32 	%p3, %r11, 227;
	setp.lt.u32 	%p4, %r2, 114;
	and.pred  	%p5, %p4, %p3;
	@%p5 bra 	$L__BB0_7;
	add.f64 	%fd96, %fd102, 0d0000000000000000;
	bra.uni 	$L__BB0_8;
$L__BB0_7:
	add.s32 	%r21, %r3, %r12;
	mul.wide.u32 	%rd16, %r21, 4;
	add.s64 	%rd17, %rd5, %rd16;
	ld.global.u32 	%r22, [%rd17];
	cvt.rn.f64.s32 	%fd31, %r22;
	ld.global.f64 	%fd32, [%rd6];
	add.s64 	%rd18, %rd3, %rd16;
	ld.global.u32 	%r23, [%rd18];
	cvt.rn.f64.s32 	%fd33, %r23;
	ld.global.f64 	%fd34, [%rd6+392];
	mul.f64 	%fd35, %fd34, %fd33;
	fma.rn.f64 	%fd36, %fd32, %fd31, %fd35;
	add.s64 	%rd19, %rd2, %rd16;
	ld.global.u32 	%r24, [%rd19];
	cvt.rn.f64.s32 	%fd37, %r24;
	ld.global.f64 	%fd38, [%rd6+784];
	fma.rn.f64 	%fd39, %fd38, %fd37, %fd36;
	add.f64 	%fd96, %fd102, %fd39;
$L__BB0_8:
	setp.lt.s32 	%p6, %r3, -1;
	cvt.u64.u32 	%rd20, %r12;
	add.s64 	%rd22, %rd21, %rd20;
	shl.b64 	%rd23, %rd22, 2;
	add.s64 	%rd7, %rd2, %rd23;
	add.s64 	%rd8, %rd3, %rd23;
	add.s64 	%rd9, %rd5, %rd23;
	@%p6 bra 	$L__BB0_12;
	setp.gt.u32 	%p7, %r11, 226;
	setp.gt.u32 	%p8, %r2, 112;
	or.pred  	%p9, %p8, %p7;
	@%p9 bra 	$L__BB0_11;
	ld.global.u32 	%r25, [%rd9+4];
	cvt.rn.f64.s32 	%fd40, %r25;
	ld.global.f64 	%fd41, [%rd6+8];
	ld.global.u32 	%r26, [%rd8+4];
	cvt.rn.f64.s32 	%fd42, %r26;
	ld.global.f64 	%fd43, [%rd6+400];
	mul.f64 	%fd44, %fd43, %fd42;
	fma.rn.f64 	%fd45, %fd41, %fd40, %fd44;
	ld.global.u32 	%r27, [%rd7+4];
	cvt.rn.f64.s32 	%fd46, %r27;
	ld.global.f64 	%fd47, [%rd6+792];
	fma.rn.f64 	%fd48, %fd47, %fd46, %fd45;
	add.f64 	%fd97, %fd96, %fd48;
	bra.uni 	$L__BB0_13;
$L__BB0_11:
	add.f64 	%fd97, %fd96, 0d0000000000000000;
	bra.uni 	$L__BB0_13;
$L__BB0_12:
	add.f64 	%fd97, %fd96, 0d0000000000000000;
$L__BB0_13:
	add.s32 	%r28, %r3, 2;
	setp.lt.s32 	%p10, %r28, 0;
	@%p10 bra 	$L__BB0_17;
	setp.gt.u32 	%p11, %r11, 226;
	setp.gt.u32 	%p12, %r2, 112;
	or.pred  	%p13, %p12, %p11;
	@%p13 bra 	$L__BB0_16;
	ld.global.u32 	%r29, [%rd9+8];
	cvt.rn.f64.s32 	%fd49, %r29;
	ld.global.f64 	%fd50, [%rd6+16];
	ld.global.u32 	%r30, [%rd8+8];
	cvt.rn.f64.s32 	%fd51, %r30;
	ld.global.f64 	%fd52, [%rd6+408];
	mul.f64 	%fd53, %fd52, %fd51;
	fma.rn.f64 	%fd54, %fd50, %fd49, %fd53;
	ld.global.u32 	%r31, [%rd7+8];
	cvt.rn.f64.s32 	%fd55, %r31;
	ld.global.f64 	%fd56, [%rd6+800];
	fma.rn.f64 	%fd57, %fd56, %fd55, %fd54;
	add.f64 	%fd98, %fd97, %fd57;
	bra.uni 	$L__BB0_18;
$L__BB0_16:
	add.f64 	%fd98, %fd97, 0d0000000000000000;
	bra.uni 	$L__BB0_18;
$L__BB0_17:
	add.f64 	%fd98, %fd97, 0d0000000000000000;
$L__BB0_18:
	setp.lt.s32 	%p14, %r5, 0;
	@%p14 bra 	$L__BB0_22;
	setp.gt.u32 	%p15, %r11, 226;
	setp.gt.u32 	%p16, %r2, 111;
	or.pred  	%p17, %p16, %p15;
	@%p17 bra 	$L__BB0_21;
	ld.global.u32 	%r32, [%rd9+12];
	cvt.rn.f64.s32 	%fd58, %r32;
	ld.global.f64 	%fd59, [%rd6+24];
	ld.global.u32 	%r33, [%rd8+12];
	cvt.rn.f64.s32 	%fd60, %r33;
	ld.global.f64 	%fd61, [%rd6+416];
	mul.f64 	%fd62, %fd61, %fd60;
	fma.rn.f64 	%fd63, %fd59, %fd58, %fd62;
	ld.global.u32 	%r34, [%rd7+12];
	cvt.rn.f64.s32 	%fd64, %r34;
	ld.global.f64 	%fd65, [%rd6+808];
	fma.rn.f64 	%fd66, %fd65, %fd64, %fd63;
	add.f64 	%fd99, %fd98, %fd66;
	bra.uni 	$L__BB0_23;
$L__BB0_21:
	add.f64 	%fd99, %fd98, 0d0000000000000000;
	bra.uni 	$L__BB0_23;
$L__BB0_22:
	add.f64 	%fd99, %fd98, 0d0000000000000000;
$L__BB0_23:
	setp.lt.s32 	%p18, %r6, 0;
	@%p18 bra 	$L__BB0_27;
	max.u32 	%r35, %r6, %r11;
	setp.gt.u32 	%p19, %r35, 226;
	@%p19 bra 	$L__BB0_26;
	add.s32 	%r36, %r6, %r12;
	mul.wide.u32 	%rd24, %r36, 4;
	add.s64 	%rd25, %rd5, %rd24;
	ld.global.u32 	%r37, [%rd25];
	cvt.rn.f64.s32 	%fd67, %r37;
	ld.global.f64 	%fd68, [%rd6+32];
	add.s64 	%rd26, %rd3, %rd24;
	ld.global.u32 	%r38, [%rd26];
	cvt.rn.f64.s32 	%fd69, %r38;
	ld.global.f64 	%fd70, [%rd6+424];
	mul.f64 	%fd71, %fd70, %fd69;
	fma.rn.f64 	%fd72, %fd68, %fd67, %fd71;
	add.s64 	%rd27, %rd2, %rd24;
	ld.global.u32 	%r39, [%rd27];
	cvt.rn.f64.s32 	%fd73, %r39;
	ld.global.f64 	%fd74, [%rd6+816];
	fma.rn.f64 	%fd75, %fd74, %fd73, %fd72;
	add.f64 	%fd100, %fd99, %fd75;
	bra.uni 	$L__BB0_28;
$L__BB0_26:
	add.f64 	%fd100, %fd99, 0d0000000000000000;
	bra.uni 	$L__BB0_28;
$L__BB0_27:
	add.f64 	%fd100, %fd99, 0d0000000000000000;
$L__BB0_28:
	setp.lt.s32 	%p20, %r7, 0;
	@%p20 bra 	$L__BB0_32;
	max.u32 	%r40, %r7, %r11;
	setp.gt.u32 	%p21, %r40, 226;
	@%p21 bra 	$L__BB0_31;
	add.s32 	%r41, %r7, %r12;
	mul.wide.u32 	%rd28, %r41, 4;
	add.s64 	%rd29, %rd5, %rd28;
	ld.global.u32 	%r42, [%rd29];
	cvt.rn.f64.s32 	%fd76, %r42;
	ld.global.f64 	%fd77, [%rd6+40];
	add.s64 	%rd30, %rd3, %rd28;
	ld.global.u32 	%r43, [%rd30];
	cvt.rn.f64.s32 	%fd78, %r43;
	ld.global.f64 	%fd79, [%rd6+432];
	mul.f64 	%fd80, %fd79, %fd78;
	fma.rn.f64 	%fd81, %fd77, %fd76, %fd80;
	add.s64 	%rd31, %rd2, %rd28;
	ld.global.u32 	%r44, [%rd31];
	cvt.rn.f64.s32 	%fd82, %r44;
	ld.global.f64 	%fd83, [%rd6+824];
	fma.rn.f64 	%fd84, %fd83, %fd82, %fd81;
	add.f64 	%fd101, %fd100, %fd84;
	bra.uni 	$L__BB0_33;
$L__BB0_31:
	add.f64 	%fd101, %fd100, 0d0000000000000000;
	bra.uni 	$L__BB0_33;
$L__BB0_32:
	add.f64 	%fd101, %fd100, 0d0000000000000000;
$L__BB0_33:
	setp.lt.s32 	%p22, %r8, 0;
	@%p22 bra 	$L__BB0_37;
	max.u32 	%r45, %r8, %r11;
	setp.gt.u32 	%p23, %r45, 226;
	@%p23 bra 	$L__BB0_36;
	add.s32 	%r46, %r8, %r12;
	mul.wide.u32 	%rd32, %r46, 4;
	add.s64 	%rd33, %rd5, %rd32;
	ld.global.u32 	%r47, [%rd33];
	cvt.rn.f64.s32 	%fd85, %r47;
	ld.global.f64 	%fd86, [%rd6+48];
	add.s64 	%rd34, %rd3, %rd32;
	ld.global.u32 	%r48, [%rd34];
	cvt.rn.f64.s32 	%fd87, %r48;
	ld.global.f64 	%fd88, [%rd6+440];
	mul.f64 	%fd89, %fd88, %fd87;
	fma.rn.f64 	%fd90, %fd86, %fd85, %fd89;
	add.s64 	%rd35, %rd2, %rd32;
	ld.global.u32 	%r49, [%rd35];
	cvt.rn.f64.s32 	%fd91, %r49;
	ld.global.f64 	%fd92, [%rd6+832];
	fma.rn.f64 	%fd93, %fd92, %fd91, %fd90;
	add.f64 	%fd102, %fd101, %fd93;
	bra.uni 	$L__BB0_38;
$L__BB0_36:
	add.f64 	%fd102, %fd101, 0d0000000000000000;
	bra.uni 	$L__BB0_38;
$L__BB0_37:
	add.f64 	%fd102, %fd101, 0d0000000000000000;
$L__BB0_38:
	add.s32 	%r52, %r11, 1;
	setp.ne.s32 	%p24, %r11, %r9;
	@%p24 bra 	$L__BB0_2;
	setp.lt.f64 	%p25, %fd102, 0d0000000000000000;
	selp.f64 	%fd94, 0d0000000000000000, %fd102, %p25;
	mad.lo.s32 	%r50, %r51, 12321, %r4;
	mul.wide.s32 	%rd36, %r50, 8;
	add.s64 	%rd37, %rd1, %rd36;
	st.global.f64 	[%rd37], %fd94;
	add.s32 	%r51, %r51, 1;
	setp.ne.s32 	%p26, %r51, 96;
	@%p26 bra 	$L__BB0_1;
	ret;

}
	// .globl	_Z8pooling1PdS_
.visible .entry _Z8pooling1PdS_(
	.param .u64 .ptr .align 1 _Z8pooling1PdS__param_0,
	.param .u64 .ptr .align 1 _Z8pooling1PdS__param_1
)
{
	.reg .pred 	%p<47>;
	.reg .b16 	%rs<6>;
	.reg .b32 	%r<60>;
	.reg .b64 	%rd<16>;
	.reg .b64 	%fd<87>;

	ld.param.u64 	%rd5, [_Z8pooling1PdS__param_0];
	ld.param.u64 	%rd6, [_Z8pooling1PdS__param_1];
	cvta.to.global.u64 	%rd1, %rd6;
	cvta.to.global.u64 	%rd2, %rd5;
	mov.u32 	%r1, %tid.x;
	mov.u32 	%r2, %ctaid.x;
	add.s32 	%r3, %r1, -1;
	add.s32 	%r4, %r2, -1;
	min.u32 	%r33, %r2, 109;
	min.u32 	%r5, %r1, 109;
	cvt.u16.u32 	%rs1, %r3;
	shr.u16 	%rs2, %rs1, 15;
	add.s16 	%rs3, %rs1, %rs2;
	shr.s16 	%rs4, %rs3, 1;
	mul.lo.s16 	%rs5, %rs4, 55;
	cvt.s32.s16 	%r34, %rs5;
	shr.u32 	%r35, %r4, 31;
	add.s32 	%r36, %r4, %r35;
	shr.s32 	%r37, %r36, 1;
	add.s32 	%r6, %r37, %r34;
	add.s32 	%r38, %r33, 1;
	max.s32 	%r39, %r4, %r38;
	sub.s32 	%r40, %r39, %r2;
	add.s32 	%r41, %r40, 2;
	add.s32 	%r7, %r40, 1;
	and.b32  	%r8, %r41, 15;
	and.b32  	%r9, %r41, 7;
	and.b32  	%r10, %r41, 3;
	and.b32  	%r42, %r41, -16;
	neg.s32 	%r11, %r42;
	add.s64 	%rd3, %rd2, 64;
	mov.b32 	%r52, 0;
$L__BB1_1:
	and.b32  	%r43, %r2, %r1;
	and.b32  	%r44, %r43, 1;
	setp.eq.b32 	%p1, %r44, 1;
	not.pred 	%p2, %p1;
	@%p2 bra 	$L__BB1_22;
	setp.gt.u32 	%p3, %r1, 111;
	mov.f64 	%fd85, 0d0000000000000000;
	@%p3 bra 	$L__BB1_21;
	mul.lo.s32 	%r13, %r52, 12321;
	mov.f64 	%fd85, 0d0000000000000000;
	mov.u32 	%r53, %r3;
$L__BB1_4:
	mov.u32 	%r14, %r53;
	setp.gt.u32 	%p4, %r2, 111;
	@%p4 bra 	$L__BB1_20;
	setp.lt.u32 	%p5, %r7, 15;
	mul.lo.s32 	%r15, %r14, 111;
	add.s32 	%r16, %r15, %r13;
	mov.u32 	%r58, %r4;
	@%p5 bra 	$L__BB1_9;
	add.s32 	%r45, %r4, %r13;
	add.s32 	%r54, %r45, %r15;
	mov.u32 	%r55, %r11;
	mov.u32 	%r56, %r2;
$L__BB1_7:
	.pragma "nounroll";
	mul.wide.s32 	%rd7, %r54, 8;
	add.s64 	%rd8, %rd3, %rd7;
	ld.global.f64 	%fd20, [%rd8+-64];
	setp.lt.f64 	%p6, %fd85, %fd20;
	selp.f64 	%fd21, %fd20, %fd85, %p6;
	ld.global.f64 	%fd22, [%rd8+-56];
	setp.lt.f64 	%p7, %fd21, %fd22;
	selp.f64 	%fd23, %fd22, %fd21, %p7;
	ld.global.f64 	%fd24, [%rd8+-48];
	setp.lt.f64 	%p8, %fd23, %fd24;
	selp.f64 	%fd25, %fd24, %fd23, %p8;
	ld.global.f64 	%fd26, [%rd8+-40];
	setp.lt.f64 	%p9, %fd25, %fd26;
	selp.f64 	%fd27, %fd26, %fd25, %p9;
	ld.global.f64 	%fd28, [%rd8+-32];
	setp.lt.f64 	%p10, %fd27, %fd28;
	selp.f64 	%fd29, %fd28, %fd27, %p10;
	ld.global.f64 	%fd30, [%rd8+-24];
	setp.lt.f64 	%p11, %fd29, %fd30;
	selp.f64 	%fd31, %fd30, %fd29, %p11;
	ld.global.f64 	%fd32, [%rd8+-16];
	setp.lt.f64 	%p12, %fd31, %fd32;
	selp.f64 	%fd33, %fd32, %fd31, %p12;
	ld.global.f64 	%fd34, [%rd8+-8];
	setp.lt.f64 	%p13, %fd33, %fd34;
	selp.f64 	%fd35, %fd34, %fd33, %p13;
	ld.global.f64 	%fd36, [%rd8];
	setp.lt.f64 	%p14, %fd35, %fd36;
	selp.f64 	%fd37, %fd36, %fd35, %p14;
	ld.global.f64 	%fd38, [%rd8+8];
	setp.lt.f64 	%p15, %fd37, %fd38;
	selp.f64 	%fd39, %fd38, %fd37, %p15;
	ld.global.f64 	%fd40, [%rd8+16];
	setp.lt.f64 	%p16, %fd39, %fd40;
	selp.f64 	%fd41, %fd40, %fd39, %p16;
	ld.global.f64 	%fd42, [%rd8+24];
	setp.lt.f64 	%p17, %fd41, %fd42;
	selp.f64 	%fd43, %fd42, %fd41, %p17;
	ld.global.f64 	%fd44, [%rd8+32];
	setp.lt.f64 	%p18, %fd43, %fd44;
	selp.f64 	%fd45, %fd44, %fd43, %p18;
	ld.global.f64 	%fd46, [%rd8+40];
	setp.lt.f64 	%p19, %fd45, %fd46;
	selp.f64 	%fd47, %fd46, %fd45, %p19;
	ld.global.f64 	%fd48, [%rd8+48];
	setp.lt.f64 	%p20, %fd47, %fd48;
	selp.f64 	%fd49, %fd48, %fd47, %p20;
	ld.global.f64 	%fd50, [%rd8+56];
	setp.lt.f64 	%p21, %fd49, %fd50;
	selp.f64 	%fd85, %fd50, %fd49, %p21;
	add.s32 	%r56, %r56, 16;
	add.s32 	%r55, %r55, 16;
	add.s32 	%r54, %r54, 16;
	setp.ne.s32 	%p22, %r55, 0;
	@%p22 bra 	$L__BB1_7;
	add.s32 	%r58, %r56, -1;
$L__BB1_9:
	setp.eq.s32 	%p23, %r8, 0;
	@%p23 bra 	$L__BB1_20;
	add.s32 	%r46, %r8, -1;
	setp.lt.u32 	%p24, %r46, 7;
	@%p24 bra 	$L__BB1_12;
	add.s32 	%r47, %r16, %r58;
	mul.wide.s32 	%rd9, %r47, 8;
	add.s64 	%rd10, %rd2, %rd9;
	ld.global.f64 	%fd52, [%rd10];
	setp.lt.f64 	%p25, %fd85, %fd52;
	selp.f64 	%fd53, %fd52, %fd85, %p25;
	ld.global.f64 	%fd54, [%rd10+8];
	setp.lt.f64 	%p26, %fd53, %fd54;
	selp.f64 	%fd55, %fd54, %fd53, %p26;
	ld.global.f64 	%fd56, [%rd10+16];
	setp.lt.f64 	%p27, %fd55, %fd56;
	selp.f64 	%fd57, %fd56, %fd55, %p27;
	ld.global.f64 	%fd58, [%rd10+24];
	setp.lt.f64 	%p28, %fd57, %fd58;
	selp.f64 	%fd59, %fd58, %fd57, %p28;
	ld.global.f64 	%fd60, [%rd10+32];
	setp.lt.f64 	%p29, %fd59, %fd60;
	selp.f64 	%fd61, %fd60, %fd59, %p29;
	ld.global.f64 	%fd62, [%rd10+40];
	setp.lt.f64 	%p30, %fd61, %fd62;
	selp.f64 	%fd63, %fd62, %fd61, %p30;
	ld.global.f64 	%fd64, [%rd10+48];
	setp.lt.f64 	%p31, %fd63, %fd64;
	selp.f64 	%fd65, %fd64, %fd63, %p31;
	ld.global.f64 	%fd66, [%rd10+56];
	setp.lt.f64 	%p32, %fd65, %fd66;
	selp.f64 	%fd85, %fd66, %fd65, %p32;
	add.s32 	%r58, %r58, 8;
$L__BB1_12:
	setp.eq.s32 	%p33, %r9, 0;
	@%p33 bra 	$L__BB1_20;
	add.s32 	%r48, %r9, -1;
	setp.lt.u32 	%p34, %r48, 3;
	@%p34 bra 	$L__BB1_15;
	add.s32 	%r49, %r16, %r58;
	mul.wide.s32 	%rd11, %r49, 8;
	add.s64 	%rd12, %rd2, %rd11;
	ld.global.f64 	%fd68, [%rd12];
	setp.lt.f64 	%p35, %fd85, %fd68;
	selp.f64 	%fd69, %fd68, %fd85, %p35;
	ld.global.f64 	%fd70, [%rd12+8];
	setp.lt.f64 	%p36, %fd69, %fd70;
	selp.f64 	%fd71, %fd70, %fd69, %p36;
	ld.global.f64 	%fd72, [%rd12+16];
	setp.lt.f64 	%p37, %fd71, %fd72;
	selp.f64 	%fd73, %fd72, %fd71, %p37;
	ld.global.f64 	%fd74, [%rd12+24];
	setp.lt.f64 	%p38, %fd73, %fd74;
	selp.f64 	%fd85, %fd74, %fd73, %p38;
	add.s32 	%r58, %r58, 4;
$L__BB1_15:
	setp.eq.s32 	%p39, %r10, 0;
	@%p39 bra 	$L__BB1_20;
	setp.eq.s32 	%p40, %r10, 1;
	add.s32 	%r50, %r16, %r58;
	mul.wide.s32 	%rd13, %r50, 8;
	add.s64 	%rd4, %rd2, %rd13;
	ld.global.f64 	%fd75, [%rd4];
	setp.lt.f64 	%p41, %fd85, %fd75;
	selp.f64 	%fd85, %fd75, %fd85, %p41;
	@%p40 bra 	$L__BB1_20;
	setp.eq.s32 	%p42, %r10, 2;
	ld.global.f64 	%fd76, [%rd4+8];
	setp.lt.f64 	%p43, %fd85, %fd76;
	selp.f64 	%fd85, %fd76, %fd85, %p43;
	@%p42 bra 	$L__BB1_20;
	ld.global.f64 	%fd14, [%rd4+16];
	setp.geu.f64 	%p44, %fd85, %fd14;
	@%p44 bra 	$L__BB1_20;
	mov.f64 	%fd85, %fd14;
$L__BB1_20:
	add.s32 	%r53, %r14, 1;
	setp.le.s32 	%p45, %r14, %r5;
	@%p45 bra 	$L__BB1_4;
$L__BB1_21:
	mad.lo.s32 	%r51, %r52, 3025, %r6;
	mul.wide.u32 	%rd14, %r51, 8;
	add.s64 	%rd15, %rd1, %rd14;
	st.global.f64 	[%rd15], %fd85;
$L__BB1_22:
	add.s32 	%r52, %r52, 1;
	setp.ne.s32 	%p46, %r52, 96;
	@%p46 bra 	$L__BB1_1;
	bar.sync 	0;
	ret;

}
	// .globl	_Z22Executefire2squeeze1x1PdS_S_i
.visible .entry _Z22Executefire2squeeze1x1PdS_S_i(
	.param .u64 .ptr .align 1 _Z22Executefire2squeeze1x1PdS_S_i_param_0,
	.param .u64 .ptr .align 1 _Z22Executefire2squeeze1x1PdS_S_i_param_1,
	.param .u64 .ptr .align 1 _Z22Executefire2squeeze1x1PdS_S_i_param_2,
	.param .u32 _Z22Executefire2squeeze1x1PdS_S_i_param_3
)
{
	.reg .pred 	%p<5>;
	.reg .b32 	%r<29>;
	.reg .b64 	%rd<55>;
	.reg .b64 	%fd<53>;

	ld.param.u32 	%r6, [_Z22Executefire2squeeze1x1PdS_S_i_param_3];
	setp.lt.s32 	%p1, %r6, 1;
	@%p1 bra 	$L__BB2_5;
	mov.u32 	%r8, %ctaid.x;
	mov.u32 	%r9, %tid.x;
	mad.lo.s32 	%r1, %r9, 55, %r8;
	mul.wide.u32 	%rd26, %r9, 440;
	mul.wide.u32 	%rd27, %r8, 8;
	add.s64 	%rd1, %rd26, %rd27;
	add.s32 	%r10, %r1, 45375;
	mul.wide.u32 	%rd2, %r10, 8;
	add.s32 	%r11, %r1, 42350;
	mul.wide.u32 	%rd3, %r11, 8;
	add.s32 	%r12, %r1, 39325;
	mul.wide.u32 	%rd4, %r12, 8;
	add.s32 	%r13, %r1, 36300;
	mul.wide.u32 	%rd5, %r13, 8;
	add.s32 	%r14, %r1, 33275;
	mul.wide.u32 	%rd6, %r14, 8;
	add.s32 	%r15, %r1, 30250;
	mul.wide.u32 	%rd7, %r15, 8;
	add.s32 	%r16, %r1, 27225;
	mul.wide.u32 	%rd8, %r16, 8;
	add.s32 	%r17, %r1, 24200;
	mul.wide.u32 	%rd9, %r17, 8;
	add.s32 	%r18, %r1, 21175;
	mul.wide.u32 	%rd10, %r18, 8;
	add.s32 	%r19, %r1, 18150;
	mul.wide.u32 	%rd11, %r19, 8;
	add.s32 	%r20, %r1, 15125;
	mul.wide.u32 	%rd12, %r20, 8;
	add.s32 	%r21, %r1, 12100;
	mul.wide.u32 	%rd13, %r21, 8;
	add.s32 	%r22, %r1, 9075;
	mul.wide.u32 	%rd14, %r22, 8;
	add.s32 	%r23, %r1, 6050;
	mul.wide.u32 	%rd15, %r23, 8;
	add.s32 	%r24, %r1, 3025;
	mul.wide.u32 	%rd16, %r24, 8;
	mov.b32 	%r27, 0;
$L__BB2_2:
	ld.param.u64 	%rd52, [_Z22Executefire2squeeze1x1PdS_S_i_param_2];
	ld.param.u64 	%rd50, [_Z22Executefire2squeeze1x1PdS_S_i_param_0];
	cvta.to.global.u64 	%rd54, %rd52;
	mul.wide.u32 	%rd28, %r27, 768;
	cvta.to.global.u64 	%rd29, %rd50;
	add.s64 	%rd30, %rd29, %rd28;
	add.s64 	%rd53, %rd30, 64;
	mov.f64 	%fd52, 0d0000000000000000;
	mov.b32 	%r28, 0;
$L__BB2_3:
	add.s64 	%rd31, %rd54, %rd1;
	ld.global.f64 	%fd4, [%rd31];
	ld.global.f64 	%fd5, [%rd53+-64];
	fma.rn.f64 	%fd6, %fd4, %fd5, %fd52;
	add.s64 	%rd32, %rd54, %rd16;
	ld.global.f64 	%fd7, [%rd32];
	ld.global.f64 	%fd8, [%rd53+-56];
	fma.rn.f64 	%fd9, %fd7, %fd8, %fd6;
	add.s64 	%rd33, %rd54, %rd15;
	ld.global.f64 	%fd10, [%rd33];
	ld.global.f64 	%fd11, [%rd53+-48];
	fma.rn.f64 	%fd12, %fd10, %fd11, %fd9;
	add.s64 	%rd34, %rd54, %rd14;
	ld.global.f64 	%fd13, [%rd34];
	ld.global.f64 	%fd14, [%rd53+-40];
	fma.rn.f64 	%fd15, %fd13, %fd14, %fd12;
	add.s64 	%rd35, %rd54, %rd13;
	ld.global.f64 	%fd16, [%rd35];
	ld.global.f64 	%fd17, [%rd53+-32];
	fma.rn.f64 	%fd18, %fd16, %fd17, %fd15;
	add.s64 	%rd36, %rd54, %rd12;
	ld.global.f64 	%fd19, [%rd36];
	ld.global.f64 	%fd20, [%rd53+-24];
	fma.rn.f64 	%fd21, %fd19, %fd20, %fd18;
	add.s64 	%rd37, %rd54, %rd11;
	ld.global.f64 	%fd22, [%rd37];
	ld.global.f64 	%fd23, [%rd53+-16];
	fma.rn.f64 	%fd24, %fd22, %fd23, %fd21;
	add.s64 	%rd38, %rd54, %rd10;
	ld.global.f64 	%fd25, [%rd38];
	ld.global.f64 	%fd26, [%rd53+-8];
	fma.rn.f64 	%fd27, %fd25, %fd26, %fd24;
	add.s64 	%rd39, %rd54, %rd9;
	ld.global.f64 	%fd28, [%rd39];
	ld.global.f64 	%fd29, [%rd53];
	fma.rn.f64 	%fd30, %fd28, %fd29, %fd27;
	add.s64 	%rd40, %rd54, %rd8;
	ld.global.f64 	%fd31, [%rd40];
	ld.global.f64 	%fd32, [%rd53+8];
	fma.rn.f64 	%fd33, %fd31, %fd32, %fd30;
	add.s64 	%rd41, %rd54, %rd7;
	ld.global.f64 	%fd34, [%rd41];
	ld.global.f64 	%fd35, [%rd53+16];
	fma.rn.f64 	%fd36, %fd34, %fd35, %fd33;
	add.s64 	%rd42, %rd54, %rd6;
	ld.global.f64 	%fd37, [%rd42];
	ld.global.f64 	%fd38, [%rd53+24];
	fma.rn.f64 	%fd39, %fd37, %fd38, %fd36;
	add.s64 	%rd43, %rd54, %rd5;
	ld.global.f64 	%fd40, [%rd43];
	ld.global.f64 	%fd41, [%rd53+32];
	fma.rn.f64 	%fd42, %fd40, %fd41, %fd39;
	add.s64 	%rd44, %rd54, %rd4;
	ld.global.f64 	%fd43, [%rd44];
	ld.global.f64 	%fd44, [%rd53+40];
	fma.rn.f64 	%fd45, %fd43, %fd44, %fd42;
	add.s64 	%rd45, %rd54, %rd3;
	ld.global.f64 	%fd46, [%rd45];
	ld.global.f64 	%fd47, [%rd53+48];
	fma.rn.f64 	%fd48, %fd46, %fd47, %fd45;
	add.s64 	%rd46, %rd54, %rd2;
	ld.global.f64 	%fd49, [%rd46];
	ld.global.f64 	%fd50, [%rd53+56];
	fma.rn.f64 	%fd52, %fd49, %fd50, %fd48;
	add.s32 	%r28, %r28, 16;
	add.s64 	%rd54, %rd54, 387200;
	add.s64 	%rd53, %rd53, 128;
	setp.ne.s32 	%p2, %r28, 96;
	@%p2 bra 	$L__BB2_3;
	ld.param.u64 	%rd51, [_Z22Executefire2squeeze1x1PdS_S_i_param_1];
	setp.lt.f64 	%p3, %fd52, 0d0000000000000000;
	selp.f64 	%fd51, 0d0000000000000000, %fd52, %p3;
	mad.lo.s32 	%r26, %r27, 3025, %r1;
	cvta.to.global.u64 	%rd47, %rd51;
	mul.wide.u32 	%rd48, %r26, 8;
	add.s64 	%rd49, %rd47, %rd48;
	st.global.f64 	[%rd49], %fd51;
	add.s32 	%r27, %r27, 1;
	setp.ne.s32 	%p4, %r27, %r6;
	@%p4 bra 	$L__BB2_2;
$L__BB2_5:
	bar.sync 	0;
	ret;

}
	// .globl	_Z21Executefire2expand1x1PdS_S_i
.visible .entry _Z21Executefire2expand1x1PdS_S_i(
	.param .u64 .ptr .align 1 _Z21Executefire2expand1x1PdS_S_i_param_0,
	.param .u64 .ptr .align 1 _Z21Executefire2expand1x1PdS_S_i_param_1,
	.param .u64 .ptr .align 1 _Z21Executefire2expand1x1PdS_S_i_param_2,
	.param .u32 _Z21Executefire2expand1x1PdS_S_i_param_3
)
{
	.reg .pred 	%p<4>;
	.reg .b32 	%r<12>;
	.reg .b64 	%rd<15>;
	.reg .b64 	%fd<50>;

	ld.param.u64 	%rd6, [_Z21Executefire2expand1x1PdS_S_i_param_0];
	ld.param.u64 	%rd7, [_Z21Executefire2expand1x1PdS_S_i_param_1];
	ld.param.u64 	%rd8, [_Z21Executefire2expand1x1PdS_S_i_param_2];
	ld.param.u32 	%r7, [_Z21Executefire2expand1x1PdS_S_i_param_3];
	setp.lt.s32 	%p1, %r7, 1;
	@%p1 bra 	$L__BB3_3;
	cvta.to.global.u64 	%rd9, %rd8;
	mov.u32 	%r8, %ctaid.x;
	mov.u32 	%r9, %tid.x;
	mad.lo.s32 	%r10, %r9, 55, %r8;
	mul.wide.u32 	%rd10, %r10, 8;
	add.s64 	%rd1, %rd9, %rd10;
	neg.s32 	%r11, %r7;
	cvta.to.global.u64 	%rd11, %rd6;
	add.s64 	%rd14, %rd11, 64;
	cvta.to.global.u64 	%rd3, %rd7;
$L__BB3_2:
	ld.global.f64 	%fd1, [%rd1];
	ld.global.f64 	%fd2, [%rd14+-64];
	fma.rn.f64 	%fd3, %fd1, %fd2, 0d0000000000000000;
	ld.global.f64 	%fd4, [%rd1+24200];
	ld.global.f64 	%fd5, [%rd14+-56];
	fma.rn.f64 	%fd6, %fd4, %fd5, %fd3;
	ld.global.f64 	%fd7, [%rd1+48400];
	ld.global.f64 	%fd8, [%rd14+-48];
	fma.rn.f64 	%fd9, %fd7, %fd8, %fd6;
	ld.global.f64 	%fd10, [%rd1+72600];
	ld.global.f64 	%fd11, [%rd14+-40];
	fma.rn.f64 	%fd12, %fd10, %fd11, %fd9;
	ld.global.f64 	%fd13, [%rd1+96800];
	ld.global.f64 	%fd14, [%rd14+-32];
	fma.rn.f64 	%fd15, %fd13, %fd14, %fd12;
	ld.global.f64 	%fd16, [%rd1+121000];
	ld.global.f64 	%fd17, [%rd14+-24];
	fma.rn.f64 	%fd18, %fd16, %fd17, %fd15;
	ld.global.f64 	%fd19, [%rd1+145200];
	ld.global.f64 	%fd20, [%rd14+-16];
	fma.rn.f64 	%fd21, %fd19, %fd20, %fd18;
	ld.global.f64 	%fd22, [%rd1+169400];
	ld.global.f64 	%fd23, [%rd14+-8];
	fma.rn.f64 	%fd24, %fd22, %fd23, %fd21;
	ld.global.f64 	%fd25, [%rd1+193600];
	ld.global.f64 	%fd26, [%rd14];
	fma.rn.f64 	%fd27, %fd25, %fd26, %fd24;
	ld.global.f64 	%fd28, [%rd1+217800];
	ld.global.f64 	%fd29, [%rd14+8];
	fma.rn.f64 	%fd30, %fd28, %fd29, %fd27;
	ld.global.f64 	%fd31, [%rd1+242000];
	ld.global.f64 	%fd32, [%rd14+16];
	fma.rn.f64 	%fd33, %fd31, %fd32, %fd30;
	ld.global.f64 	%fd34, [%rd1+266200];
	ld.global.f64 	%fd35, [%rd14+24];
	fma.rn.f64 	%fd36, %fd34, %fd35, %fd33;
	ld.global.f64 	%fd37, [%rd1+290400];
	ld.global.f64 	%fd38, [%rd14+32];
	fma.rn.f64 	%fd39, %fd37, %fd38, %fd36;
	ld.global.f64 	%fd40, [%rd1+314600];
	ld.global.f64 	%fd41, [%rd14+40];
	fma.rn.f64 	%fd42, %fd40, %fd41, %fd39;
	ld.global.f64 	%fd43, [%rd1+338800];
	ld.global.f64 	%fd44, [%rd14+48];
	fma.rn.f64 	%fd45, %fd43, %fd44, %fd42;
	ld.global.f64 	%fd46, [%rd1+363000];
	ld.global.f64 	%fd47, [%rd14+56];
	fma.rn.f64 	%fd48, %fd46, %fd47, %fd45;
	setp.lt.f64 	%p2, %fd48, 0d0000000000000000;
	selp.f64 	%fd49, 0d0000000000000000, %fd48, %p2;
	mul.wide.u32 	%rd12, %r10, 8;
	add.s64 	%rd13, %rd3, %rd12;
	st.global.f64 	[%rd13], %fd49;
	add.s32 	%r11, %r11, 1;
	setp.ne.s32 	%p3, %r11, 0;
	add.s32 	%r10, %r10, 3025;
	add.s64 	%rd14, %rd14, 128;
	@%p3 bra 	$L__BB3_2;
$L__BB3_3:
	bar.sync 	0;
	ret;

}
	// .globl	_Z21Executefire2expand3x3PdS_S_
.visible .entry _Z21Executefire2expand3x3PdS_S_(
	.param .u64 .ptr .align 1 _Z21Executefire2expand3x3PdS_S__param_0,
	.param .u64 .ptr .align 1 _Z21Executefire2expand3x3PdS_S__param_1,
	.param .u64 .ptr .align 1 _Z21Executefire2expand3x3PdS_S__param_2
)
{
	.reg .pred 	%p<36>;
	.reg .b32 	%r<35>;
	.reg .b64 	%rd<38>;
	.reg .b64 	%fd<62>;

	ld.param.u64 	%rd17, [_Z21Executefire2expand3x3PdS_S__param_0];
	ld.param.u64 	%rd18, [_Z21Executefire2expand3x3PdS_S__param_1];
	ld.param.u64 	%rd19, [_Z21Executefire2expand3x3PdS_S__param_2];
	cvta.to.global.u64 	%rd20, %rd17;
	cvta.to.global.u64 	%rd1, %rd19;
	cvta.to.global.u64 	%rd2, %rd18;
	mov.u32 	%r1, %tid.x;
	mov.u32 	%r17, %ctaid.x;
	add.s32 	%r18, %r1, -1;
	add.s32 	%r19, %r17, -1;
	mad.lo.s32 	%r2, %r1, 55, %r17;
	setp.gt.u32 	%p6, %r1, 55;
	or.b32  	%r20, %r19, %r18;
	setp.lt.s32 	%p7, %r20, 0;
	setp.gt.u32 	%p8, %r17, 55;
	or.pred  	%p9, %p6, %p8;
	or.pred  	%p1, %p7, %p9;
	setp.eq.s32 	%p11, %r1, 0;
	setp.gt.u32 	%p12, %r17, 54;
	or.pred  	%p13, %p6, %p12;
	or.pred  	%p2, %p11, %p13;
	setp.gt.u32 	%p15, %r17, 53;
	setp.gt.u32 	%p16, %r1, 54;
	or.pred  	%p3, %p16, %p12;
	setp.gt.u32 	%p17, %r1, 53;
	or.pred  	%p4, %p17, %p12;
	or.pred  	%p5, %p17, %p15;
	add.s64 	%rd3, %rd1, 8;
	cvt.u64.u32 	%rd4, %r17;
	mul.wide.u32 	%rd21, %r1, 440;
	mul.wide.u32 	%rd22, %r17, 8;
	add.s64 	%rd23, %rd21, %rd22;
	add.s64 	%rd24, %rd23, %rd1;
	add.s64 	%rd5, %rd24, 448;
	add.s64 	%rd6, %rd20, 32;
	mov.b32 	%r30, 0;
	add.s32 	%r22, %r2, 54;
	mad.lo.s32 	%r4, %r1, 55, -55;
$L__BB4_1:
	mul.wide.u32 	%rd25, %r22, 8;
	add.s64 	%rd37, %rd1, %rd25;
	mul.wide.u32 	%rd26, %r2, 8;
	add.s64 	%rd35, %rd1, %rd26;
	add.s32 	%r33, %r2, -55;
	mul.lo.s32 	%r31, %r30, 144;
	mov.b32 	%r34, 0;
	mov.f64 	%fd52, 0d0000000000000000;
	mov.u64 	%rd36, %rd5;
	mov.u32 	%r32, %r4;
$L__BB4_2:
	cvt.s64.s32 	%rd27, %r32;
	add.s64 	%rd28, %rd4, %rd27;
	shl.b64 	%rd29, %rd28, 3;
	add.s64 	%rd12, %rd3, %rd29;
	mul.wide.s32 	%rd30, %r31, 8;
	add.s64 	%rd13, %rd6, %rd30;
	mov.f64 	%fd54, 0d0000000000000000;
	@%p1 bra 	$L__BB4_4;
	ld.global.f64 	%fd33, [%rd12+-16];
	ld.global.f64 	%fd34, [%rd13+-32];
	fma.rn.f64 	%fd54, %fd33, %fd34, 0d0000000000000000;
$L__BB4_4:
	@%p2 bra 	$L__BB4_6;
	mul.wide.s32 	%rd31, %r33, 8;
	add.s64 	%rd32, %rd1, %rd31;
	ld.global.f64 	%fd35, [%rd32];
	ld.global.f64 	%fd36, [%rd13+-24];
	fma.rn.f64 	%fd54, %fd35, %fd36, %fd54;
$L__BB4_6:
	setp.ne.s32 	%p18, %r1, 0;
	@%p18 bra 	$L__BB4_8;
	add.f64 	%fd55, %fd54, 0d0000000000000000;
	bra.uni 	$L__BB4_11;
$L__BB4_8:
	setp.gt.u32 	%p19, %r1, 55;
	mov.u32 	%r23, %ctaid.x;
	setp.gt.u32 	%p20, %r23, 53;
	or.pred  	%p21, %p19, %p20;
	@%p21 bra 	$L__BB4_10;
	ld.global.f64 	%fd37, [%rd12];
	ld.global.f64 	%fd38, [%rd13+-16];
	fma.rn.f64 	%fd55, %fd37, %fd38, %fd54;
	bra.uni 	$L__BB4_11;
$L__BB4_10:
	add.f64 	%fd55, %fd54, 0d0000000000000000;
$L__BB4_11:
	cvt.u32.u64 	%r24, %rd4;
	setp.ne.s32 	%p22, %r24, 0;
	@%p22 bra 	$L__BB4_13;
	add.f64 	%fd56, %fd55, 0d0000000000000000;
	bra.uni 	$L__BB4_16;
$L__BB4_13:
	setp.gt.u32 	%p23, %r1, 54;
	mov.u32 	%r25, %ctaid.x;
	setp.gt.u32 	%p24, %r25, 55;
	or.pred  	%p25, %p23, %p24;
	@%p25 bra 	$L__BB4_15;
	ld.global.f64 	%fd39, [%rd36+-456];
	ld.global.f64 	%fd40, [%rd13+-8];
	fma.rn.f64 	%fd56, %fd39, %fd40, %fd55;
	bra.uni 	$L__BB4_16;
$L__BB4_15:
	add.f64 	%fd56, %fd55, 0d0000000000000000;
$L__BB4_16:
	@%p3 bra 	$L__BB4_18;
	ld.global.f64 	%fd41, [%rd35];
	ld.global.f64 	%fd42, [%rd13];
	fma.rn.f64 	%fd57, %fd41, %fd42, %fd56;
	bra.uni 	$L__BB4_19;
$L__BB4_18:
	add.f64 	%fd57, %fd56, 0d0000000000000000;
$L__BB4_19:
	setp.gt.u32 	%p26, %r1, 54;
	mov.u32 	%r26, %ctaid.x;
	setp.gt.u32 	%p27, %r26, 53;
	or.pred  	%p28, %p26, %p27;
	@%p28 bra 	$L__BB4_21;
	ld.global.f64 	%fd43, [%rd36+-440];
	ld.global.f64 	%fd44, [%rd13+8];
	fma.rn.f64 	%fd19, %fd43, %fd44, %fd57;
	bra.uni 	$L__BB4_22;
$L__BB4_21:
	add.f64 	%fd19, %fd57, 0d0000000000000000;
$L__BB4_22:
	cvt.u32.u64 	%r27, %rd4;
	setp.ne.s32 	%p29, %r27, 0;
	@%p29 bra 	$L__BB4_24;
	add.f64 	%fd59, %fd19, 0d0000000000000000;
	bra.uni 	$L__BB4_27;
$L__BB4_24:
	setp.gt.u32 	%p30, %r1, 53;
	mov.u32 	%r28, %ctaid.x;
	setp.gt.u32 	%p31, %r28, 55;
	or.pred  	%p32, %p30, %p31;
	@%p32 bra 	$L__BB4_26;
	ld.global.f64 	%fd45, [%rd37];
	ld.global.f64 	%fd46, [%rd13+16];
	fma.rn.f64 	%fd59, %fd45, %fd46, %fd19;
	bra.uni 	$L__BB4_27;
$L__BB4_26:
	add.f64 	%fd59, %fd19, 0d0000000000000000;
$L__BB4_27:
	@%p4 bra 	$L__BB4_29;
	ld.global.f64 	%fd47, [%rd36+-8];
	ld.global.f64 	%fd48, [%rd13+24];
	fma.rn.f64 	%fd60, %fd47, %fd48, %fd59;
	bra.uni 	$L__BB4_30;
$L__BB4_29:
	add.f64 	%fd60, %fd59, 0d0000000000000000;
$L__BB4_30:
	@%p5 bra 	$L__BB4_32;
	ld.global.f64 	%fd49, [%rd36];
	ld.global.f64 	%fd50, [%rd13+32];
	fma.rn.f64 	%fd61, %fd49, %fd50, %fd60;
	bra.uni 	$L__BB4_33;
$L__BB4_32:
	add.f64 	%fd61, %fd60, 0d0000000000000000;
$L__BB4_33:
	add.f64 	%fd52, %fd52, %fd61;
	add.s32 	%r34, %r34, 1;
	add.s32 	%r33, %r33, 3025;
	add.s32 	%r32, %r32, 3025;
	add.s64 	%rd37, %rd37, 24200;
	add.s64 	%rd36, %rd36, 24200;
	add.s64 	%rd35, %rd35, 24200;
	add.s32 	%r31, %r31, 9;
	setp.ne.s32 	%p33, %r34, 16;
	@%p33 bra 	$L__BB4_2;
	setp.lt.f64 	%p34, %fd52, 0d0000000000000000;
	selp.f64 	%fd51, 0d0000000000000000, %fd52, %p34;
	mad.lo.s32 	%r29, %r30, 3025, %r2;
	mul.wide.u32 	%rd33, %r29, 8;
	add.s64 	%rd34, %rd2, %rd33;
	st.global.f64 	[%rd34], %fd51;
	add.s32 	%r30, %r30, 1;
	setp.ne.s32 	%p35, %r30, 64;
	@%p35 bra 	$L__BB4_1;
	ret;

}
	// .globl	_Z22Executefire3squeeze1x1PdS_S_
.visible .entry _Z22Executefire3squeeze1x1PdS_S_(
	.param .u64 .ptr .align 1 _Z22Executefire3squeeze1x1PdS_S__param_0,
	.param .u64 .ptr .align 1 _Z22Executefire3squeeze1x1PdS_S__param_1,
	.param .u64 .ptr .align 1 _Z22Executefire3squeeze1x1PdS_S__param_2
)
{
	.reg .pred 	%p<4>;
	.reg .b32 	%r<28>;
	.reg .b64 	%rd<55>;
	.reg .b64 	%fd<53>;

	mov.u32 	%r7, %tid.x;
	mov.u32 	%r8, %ctaid.x;
	mad.lo.s32 	%r1, %r7, 55, %r8;
	mul.wide.u32 	%rd26, %r7, 440;
	mul.wide.u32 	%rd27, %r8, 8;
	add.s64 	%rd1, %rd26, %rd27;
	add.s32 	%r9, %r1, 45375;
	mul.wide.u32 	%rd2, %r9, 8;
	add.s32 	%r10, %r1, 42350;
	mul.wide.u32 	%rd3, %r10, 8;
	add.s32 	%r11, %r1, 39325;
	mul.wide.u32 	%rd4, %r11, 8;
	add.s32 	%r12, %r1, 36300;
	mul.wide.u32 	%rd5, %r12, 8;
	add.s32 	%r13, %r1, 33275;
	mul.wide.u32 	%rd6, %r13, 8;
	add.s32 	%r14, %r1, 30250;
	mul.wide.u32 	%rd7, %r14, 8;
	add.s32 	%r15, %r1, 27225;
	mul.wide.u32 	%rd8, %r15, 8;
	add.s32 	%r16, %r1, 24200;
	mul.wide.u32 	%rd9, %r16, 8;
	add.s32 	%r17, %r1, 21175;
	mul.wide.u32 	%rd10, %r17, 8;
	add.s32 	%r18, %r1, 18150;
	mul.wide.u32 	%rd11, %r18, 8;
	add.s32 	%r19, %r1, 15125;
	mul.wide.u32 	%rd12, %r19, 8;
	add.s32 	%r20, %r1, 12100;
	mul.wide.u32 	%rd13, %r20, 8;
	add.s32 	%r21, %r1, 9075;
	mul.wide.u32 	%rd14, %r21, 8;
	add.s32 	%r22, %r1, 6050;
	mul.wide.u32 	%rd15, %r22, 8;
	add.s32 	%r23, %r1, 3025;
	mul.wide.u32 	%rd16, %r23, 8;
	mov.b32 	%r26, 0;
$L__BB5_1:
	ld.param.u64 	%rd52, [_Z22Executefire3squeeze1x1PdS_S__param_2];
	ld.param.u64 	%rd50, [_Z22Executefire3squeeze1x1PdS_S__param_0];
	cvta.to.global.u64 	%rd54, %rd52;
	mul.wide.u32 	%rd28, %r26, 1024;
	cvta.to.global.u64 	%rd29, %rd50;
	add.s64 	%rd30, %rd29, %rd28;
	add.s64 	%rd53, %rd30, 64;
	mov.f64 	%fd52, 0d0000000000000000;
	mov.b32 	%r27, 0;
$L__BB5_2:
	add.s64 	%rd31, %rd54, %rd1;
	ld.global.f64 	%fd4, [%rd31];
	ld.global.f64 	%fd5, [%rd53+-64];
	fma.rn.f64 	%fd6, %fd4, %fd5, %fd52;
	add.s64 	%rd32, %rd54, %rd16;
	ld.global.f64 	%fd7, [%rd32];
	ld.global.f64 	%fd8, [%rd53+-56];
	fma.rn.f64 	%fd9, %fd7, %fd8, %fd6;
	add.s64 	%rd33, %rd54, %rd15;
	ld.global.f64 	%fd10, [%rd33];
	ld.global.f64 	%fd11, [%rd53+-48];
	fma.rn.f64 	%fd12, %fd10, %fd11, %fd9;
	add.s64 	%rd34, %rd54, %rd14;
	ld.global.f64 	%fd13, [%rd34];
	ld.global.f64 	%fd14, [%rd53+-40];
	fma.rn.f64 	%fd15, %fd13, %fd14, %fd12;
	add.s64 	%rd35, %rd54, %rd13;
	ld.global.f64 	%fd16, [%rd35];
	ld.global.f64 	%fd17, [%rd53+-32];
	fma.rn.f64 	%fd18, %fd16, %fd17, %fd15;
	add.s64 	%rd36, %rd54, %rd12;
	ld.global.f64 	%fd19, [%rd36];
	ld.global.f64 	%fd20, [%rd53+-24];
	fma.rn.f64 	%fd21, %fd19, %fd20, %fd18;
	add.s64 	%rd37, %rd54, %rd11;
	ld.global.f64 	%fd22, [%rd37];
	ld.global.f64 	%fd23, [%rd53+-16];
	fma.rn.f64 	%fd24, %fd22, %fd23, %fd21;
	add.s64 	%rd38, %rd54, %rd10;
	ld.global.f64 	%fd25, [%rd38];
	ld.global.f64 	%fd26, [%rd53+-8];
	fma.rn.f64 	%fd27, %fd25, %fd26, %fd24;
	add.s64 	%rd39, %rd54, %rd9;
	ld.global.f64 	%fd28, [%rd39];
	ld.global.f64 	%fd29, [%rd53];
	fma.rn.f64 	%fd30, %fd28, %fd29, %fd27;
	add.s64 	%rd40, %rd54, %rd8;
	ld.global.f64 	%fd31, [%rd40];
	ld.global.f64 	%fd32, [%rd53+8];
	fma.rn.f64 	%fd33, %fd31, %fd32, %fd30;
	add.s64 	%rd41, %rd54, %rd7;
	ld.global.f64 	%fd34, [%rd41];
	ld.global.f64 	%fd35, [%rd53+16];
	fma.rn.f64 	%fd36, %fd34, %fd35, %fd33;
	add.s64 	%rd42, %rd54, %rd6;
	ld.global.f64 	%fd37, [%rd42];
	ld.global.f64 	%fd38, [%rd53+24];
	fma.rn.f64 	%fd39, %fd37, %fd38, %fd36;
	add.s64 	%rd43, %rd54, %rd5;
	ld.global.f64 	%fd40, [%rd43];
	ld.global.f64 	%fd41, [%rd53+32];
	fma.rn.f64 	%fd42, %fd40, %fd41, %fd39;
	add.s64 	%rd44, %rd54, %rd4;
	ld.global.f64 	%fd43, [%rd44];
	ld.global.f64 	%fd44, [%rd53+40];
	fma.rn.f64 	%fd45, %fd43, %fd44, %fd42;
	add.s64 	%rd45, %rd54, %rd3;
	ld.global.f64 	%fd46, [%rd45];
	ld.global.f64 	%fd47, [%rd53+48];
	fma.rn.f64 	%fd48, %fd46, %fd47, %fd45;
	add.s64 	%rd46, %rd54, %rd2;
	ld.global.f64 	%fd49, [%rd46];
	ld.global.f64 	%fd50, [%rd53+56];
	fma.rn.f64 	%fd52, %fd49, %fd50, %fd48;
	add.s32 	%r27, %r27, 16;
	add.s64 	%rd54, %rd54, 387200;
	add.s64 	%rd53, %rd53, 128;
	setp.ne.s32 	%p1, %r27, 128;
	@%p1 bra 	$L__BB5_2;
	ld.param.u64 	%rd51, [_Z22Executefire3squeeze1x1PdS_S__param_1];
	setp.lt.f64 	%p2, %fd52, 0d0000000000000000;
	selp.f64 	%fd51, 0d0000000000000000, %fd52, %p2;
	mad.lo.s32 	%r25, %r26, 3025, %r1;
	cvta.to.global.u64 	%rd47, %rd51;
	mul.wide.u32 	%rd48, %r25, 8;
	add.s64 	%rd49, %rd47, %rd48;
	st.global.f64 	[%rd49], %fd51;
	add.s32 	%r26, %r26, 1;
	setp.ne.s32 	%p3, %r26, 16;
	@%p3 bra 	$L__BB5_1;
	bar.sync 	0;
	ret;

}
	// .globl	_Z21Executefire3expand1x1PdS_S_
.visible .entry _Z21Executefire3expand1x1PdS_S_(
	.param .u64 .ptr .align 1 _Z21Executefire3expand1x1PdS_S__param_0,
	.param .u64 .ptr .align 1 _Z21Executefire3expand1x1PdS_S__param_1,
	.param .u64 .ptr .align 1 _Z21Executefire3expand1x1PdS_S__param_2
)
{
	.reg .pred 	%p<3>;
	.reg .b32 	%r<8>;
	.reg .b64 	%rd<20>;
	.reg .b64 	%fd<50>;

	ld.param.u64 	%rd8, [_Z21Executefire3expand1x1PdS_S__param_0];
	ld.param.u64 	%rd9, [_Z21Executefire3expand1x1PdS_S__param_1];
	ld.param.u64 	%rd10, [_Z21Executefire3expand1x1PdS_S__param_2];
	cvta.to.global.u64 	%rd11, %rd8;
	cvta.to.global.u64 	%rd12, %rd10;
	cvta.to.global.u64 	%rd13, %rd9;
	mov.u32 	%r4, %tid.x;
	mov.u32 	%r5, %ctaid.x;
	mad.lo.s32 	%r6, %r4, 55, %r5;
	mul.wide.u32 	%rd14, %r6, 8;
	add.s64 	%rd1, %rd12, %rd14;
	mul.wide.u32 	%rd15, %r4, 440;
	mul.wide.u32 	%rd16, %r5, 8;
	add.s64 	%rd17, %rd15, %rd16;
	add.s64 	%rd19, %rd13, %rd17;
	add.s64 	%rd18, %rd11, 64;
	mov.b32 	%r7, 0;
$L__BB6_1:
	ld.global.f64 	%fd1, [%rd1];
	ld.global.f64 	%fd2, [%rd18+-64];
	fma.rn.f64 	%fd3, %fd1, %fd2, 0d0000000000000000;
	ld.global.f64 	%fd4, [%rd1+24200];
	ld.global.f64 	%fd5, [%rd18+-56];
	fma.rn.f64 	%fd6, %fd4, %fd5, %fd3;
	ld.global.f64 	%fd7, [%rd1+48400];
	ld.global.f64 	%fd8, [%rd18+-48];
	fma.rn.f64 	%fd9, %fd7, %fd8, %fd6;
	ld.global.f64 	%fd10, [%rd1+72600];
	ld.global.f64 	%fd11, [%rd18+-40];
	fma.rn.f64 	%fd12, %fd10, %fd11, %fd9;
	ld.global.f64 	%fd13, [%rd1+96800];
	ld.global.f64 	%fd14, [%rd18+-32];
	fma.rn.f64 	%fd15, %fd13, %fd14, %fd12;
	ld.global.f64 	%fd16, [%rd1+121000];
	ld.global.f64 	%fd17, [%rd18+-24];
	fma.rn.f64 	%fd18, %fd16, %fd17, %fd15;
	ld.global.f64 	%fd19, [%rd1+145200];
	ld.global.f64 	%fd20, [%rd18+-16];
	fma.rn.f64 	%fd21, %fd19, %fd20, %fd18;
	ld.global.f64 	%fd22, [%rd1+169400];
	ld.global.f64 	%fd23, [%rd18+-8];
	fma.rn.f64 	%fd24, %fd22, %fd23, %fd21;
	ld.global.f64 	%fd25, [%rd1+193600];
	ld.global.f64 	%fd26, [%rd18];
	fma.rn.f64 	%fd27, %fd25, %fd26, %fd24;
	ld.global.f64 	%fd28, [%rd1+217800];
	ld.global.f64 	%fd29, [%rd18+8];
	fma.rn.f64 	%fd30, %fd28, %fd29, %fd27;
	ld.global.f64 	%fd31, [%rd1+242000];
	ld.global.f64 	%fd32, [%rd18+16];
	fma.rn.f64 	%fd33, %fd31, %fd32, %fd30;
	ld.global.f64 	%fd34, [%rd1+266200];
	ld.global.f64 	%fd35, [%rd18+24];
	fma.rn.f64 	%fd36, %fd34, %fd35, %fd33;
	ld.global.f64 	%fd37, [%rd1+290400];
	ld.global.f64 	%fd38, [%rd18+32];
	fma.rn.f64 	%fd39, %fd37, %fd38, %fd36;
	ld.global.f64 	%fd40, [%rd1+314600];
	ld.global.f64 	%fd41, [%rd18+40];
	fma.rn.f64 	%fd42, %fd40, %fd41, %fd39;
	ld.global.f64 	%fd43, [%rd1+338800];
	ld.global.f64 	%fd44, [%rd18+48];
	fma.rn.f64 	%fd45, %fd43, %fd44, %fd42;
	ld.global.f64 	%fd46, [%rd1+363000];
	ld.global.f64 	%fd47, [%rd18+56];
	fma.rn.f64 	%fd48, %fd46, %fd47, %fd45;
	setp.lt.f64 	%p1, %fd48, 0d0000000000000000;
	selp.f64 	%fd49, 0d0000000000000000, %fd48, %p1;
	st.global.f64 	[%rd19], %fd49;
	add.s32 	%r7, %r7, 1;
	add.s64 	%rd19, %rd19, 24200;
	add.s64 	%rd18, %rd18, 128;
	setp.ne.s32 	%p2, %r7, 64;
	@%p2 bra 	$L__BB6_1;
	bar.sync 	0;
	ret;

}
	// .globl	_Z21Executefire3expand3x3PdS_S_
.visible .entry _Z21Executefire3expand3x3PdS_S_(
	.param .u64 .ptr .align 1 _Z21Executefire3expand3x3PdS_S__param_0,
	.param .u64 .ptr .align 1 _Z21Executefire3expand3x3PdS_S__param_1,
	.param .u64 .ptr .align 1 _Z21Executefire3expand3x3PdS_S__param_2
)
{
	.reg .pred 	%p<36>;
	.reg .b32 	%r<35>;
	.reg .b64 	%rd<38>;
	.reg .b64 	%fd<62>;

	ld.param.u64 	%rd17, [_Z21Executefire3expand3x3PdS_S__param_0];
	ld.param.u64 	%rd18, [_Z21Executefire3expand3x3PdS_S__param_1];
	ld.param.u64 	%rd19, [_Z21Executefire3expand3x3PdS_S__param_2];
	cvta.to.global.u64 	%rd20, %rd17;
	cvta.to.global.u64 	%rd1, %rd19;
	cvta.to.global.u64 	%rd2, %rd18;
	mov.u32 	%r1, %tid.x;
	mov.u32 	%r17, %ctaid.x;
	add.s32 	%r18, %r1, -1;
	add.s32 	%r19, %r17, -1;
	mad.lo.s32 	%r2, %r1, 55, %r17;
	setp.gt.u32 	%p6, %r1, 55;
	or.b32  	%r20, %r19, %r18;
	setp.lt.s32 	%p7, %r20, 0;
	setp.gt.u32 	%p8, %r17, 55;
	or.pred  	%p9, %p6, %p8;
	or.pred  	%p1, %p7, %p9;
	setp.eq.s32 	%p11, %r1, 0;
	setp.gt.u32 	%p12, %r17, 54;
	or.pred  	%p13, %p6, %p12;
	or.pred  	%p2, %p11, %p13;
	setp.gt.u32 	%p15, %r17, 53;
	setp.gt.u32 	%p16, %r1, 54;
	or.pred  	%p3, %p16, %p12;
	setp.gt.u32 	%p17, %r1, 53;
	or.pred  	%p4, %p17, %p12;
	or.pred  	%p5, %p17, %p15;
	add.s64 	%rd3, %rd1, 8;
	cvt.u64.u32 	%rd4, %r17;
	mul.wide.u32 	%rd21, %r1, 440;
	mul.wide.u32 	%rd22, %r17, 8;
	add.s64 	%rd23, %rd21, %rd22;
	add.s64 	%rd24, %rd23, %rd1;
	add.s64 	%rd5, %rd24, 448;
	add.s64 	%rd6, %rd20, 32;
	mov.b32 	%r30, 0;
	add.s32 	%r22, %r2, 54;
	mad.lo.s32 	%r4, %r1, 55, -55;
$L__BB7_1:
	mul.wide.u32 	%rd25, %r22, 8;
	add.s64 	%rd37, %rd1, %rd25;
	mul.wide.u32 	%rd26, %r2, 8;
	add.s64 	%rd35, %rd1, %rd26;
	add.s32 	%r33, %r2, -55;
	mul.lo.s32 	%r31, %r30, 144;
	mov.b32 	%r34, 0;
	mov.f64 	%fd52, 0d0000000000000000;
	mov.u64 	%rd36, %rd5;
	mov.u32 	%r32, %r4;
$L__BB7_2:
	cvt.s64.s32 	%rd27, %r32;
	add.s64 	%rd28, %rd4, %rd27;
	shl.b64 	%rd29, %rd28, 3;
	add.s64 	%rd12, %rd3, %rd29;
	mul.wide.s32 	%rd30, %r31, 8;
	add.s64 	%rd13, %rd6, %rd30;
	mov.f64 	%fd54, 0d0000000000000000;
	@%p1 bra 	$L__BB7_4;
	ld.global.f64 	%fd33, [%rd12+-16];
	ld.global.f64 	%fd34, [%rd13+-32];
	fma.rn.f64 	%fd54, %fd33, %fd34, 0d0000000000000000;
$L__BB7_4:
	@%p2 bra 	$L__BB7_6;
	mul.wide.s32 	%rd31, %r33, 8;
	add.s64 	%rd32, %rd1, %rd31;
	ld.global.f64 	%fd35, [%rd32];
	ld.global.f64 	%fd36, [%rd13+-24];
	fma.rn.f64 	%fd54, %fd35, %fd36, %fd54;
$L__BB7_6:
	setp.ne.s32 	%p18, %r1, 0;
	@%p18 bra 	$L__BB7_8;
	add.f64 	%fd55, %fd54, 0d0000000000000000;
	bra.uni 	$L__BB7_11;
$L__BB7_8:
	setp.gt.u32 	%p19, %r1, 55;
	mov.u32 	%r23, %ctaid.x;
	setp.gt.u32 	%p20, %r23, 53;
	or.pred  	%p21, %p19, %p20;
	@%p21 bra 	$L__BB7_10;
	ld.global.f64 	%fd37, [%rd12];
	ld.global.f64 	%fd38, [%rd13+-16];
	fma.rn.f64 	%fd55, %fd37, %fd38, %fd54;
	bra.uni 	$L__BB7_11;
$L__BB7_10:
	add.f64 	%fd55, %fd54, 0d0000000000000000;
$L__BB7_11:
	cvt.u32.u64 	%r24, %rd4;
	setp.ne.s32 	%p22, %r24, 0;
	@%p22 bra 	$L__BB7_13;
	add.f64 	%fd56, %fd55, 0d0000000000000000;
	bra.uni 	$L__BB7_16;
$L__BB7_13:
	setp.gt.u32 	%p23, %r1, 54;
	mov.u32 	%r25, %ctaid.x;
	setp.gt.u32 	%p24, %r25, 55;
	or.pred  	%p25, %p23, %p24;
	@%p25 bra 	$L__BB7_15;
	ld.global.f64 	%fd39, [%rd36+-456];
	ld.global.f64 	%fd40, [%rd13+-8];
	fma.rn.f64 	%fd56, %fd39, %fd40, %fd55;
	bra.uni 	$L__BB7_16;
$L__BB7_15:
	add.f64 	%fd56, %fd55, 0d0000000000000000;
$L__BB7_16:
	@%p3 bra 	$L__BB7_18;
	ld.global.f64 	%fd41, [%rd35];
	ld.global.f64 	%fd42, [%rd13];
	fma.rn.f64 	%fd57, %fd41, %fd42, %fd56;
	bra.uni 	$L__BB7_19;
$L__BB7_18:
	add.f64 	%fd57, %fd56, 0d0000000000000000;
$L__BB7_19:
	setp.gt.u32 	%p26, %r1, 54;
	mov.u32 	%r26, %ctaid.x;
	setp.gt.u32 	%p27, %r26, 53;
	or.pred  	%p28, %p26, %p27;
	@%p28 bra 	$L__BB7_21;
	ld.global.f64 	%fd43, [%rd36+-440];
	ld.global.f64 	%fd44, [%rd13+8];
	fma.rn.f64 	%fd19, %fd43, %fd44, %fd57;
	bra.uni 	$L__BB7_22;
$L__BB7_21:
	add.f64 	%fd19, %fd57, 0d0000000000000000;
$L__BB7_22:
	cvt.u32.u64 	%r27, %rd4;
	setp.ne.s32 	%p29, %r27, 0;
	@%p29 bra 	$L__BB7_24;
	add.f64 	%fd59, %fd19, 0d0000000000000000;
	bra.uni 	$L__BB7_27;
$L__BB7_24:
	setp.gt.u32 	%p30, %r1, 53;
	mov.u32 	%r28, %ctaid.x;
	setp.gt.u32 	%p31, %r28, 55;
	or.pred  	%p32, %p30, %p31;
	@%p32 bra 	$L__BB7_26;
	ld.global.f64 	%fd45, [%rd37];
	ld.global.f64 	%fd46, [%rd13+16];
	fma.rn.f64 	%fd59, %fd45, %fd46, %fd19;
	bra.uni 	$L__BB7_27;
$L__BB7_26:
	add.f64 	%fd59, %fd19, 0d0000000000000000;
$L__BB7_27:
	@%p4 bra 	$L__BB7_29;
	ld.global.f64 	%fd47, [%rd36+-8];
	ld.global.f64 	%fd48, [%rd13+24];
	fma.rn.f64 	%fd60, %fd47, %fd48, %fd59;
	bra.uni 	$L__BB7_30;
$L__BB7_29:
	add.f64 	%fd60, %fd59, 0d0000000000000000;
$L__BB7_30:
	@%p5 bra 	$L__BB7_32;
	ld.global.f64 	%fd49, [%rd36];
	ld.global.f64 	%fd50, [%rd13+32];
	fma.rn.f64 	%fd61, %fd49, %fd50, %fd60;
	bra.uni 	$L__BB7_33;
$L__BB7_32:
	add.f64 	%fd61, %fd60, 0d0000000000000000;
$L__BB7_33:
	add.f64 	%fd52, %fd52, %fd61;
	add.s32 	%r34, %r34, 1;
	add.s32 	%r33, %r33, 3025;
	add.s32 	%r32, %r32, 3025;
	add.s64 	%rd37, %rd37, 24200;
	add.s64 	%rd36, %rd36, 24200;
	add.s64 	%rd35, %rd35, 24200;
	add.s32 	%r31, %r31, 9;
	setp.ne.s32 	%p33, %r34, 16;
	@%p33 bra 	$L__BB7_2;
	setp.lt.f64 	%p34, %fd52, 0d0000000000000000;
	selp.f64 	%fd51, 0d0000000000000000, %fd52, %p34;
	mad.lo.s32 	%r29, %r30, 3025, %r2;
	mul.wide.u32 	%rd33, %r29, 8;
	add.s64 	%rd34, %rd2, %rd33;
	st.global.f64 	[%rd34], %fd51;
	add.s32 	%r30, %r30, 1;
	setp.ne.s32 	%p35, %r30, 64;
	@%p35 bra 	$L__BB7_1;
	bar.sync 	0;
	ret;

}
	// .globl	_Z22Executefire4squeeze1x1PdS_S_
.visible .entry _Z22Executefire4squeeze1x1PdS_S_(
	.param .u64 .ptr .align 1 _Z22Executefire4squeeze1x1PdS_S__param_0,
	.param .u64 .ptr .align 1 _Z22Executefire4squeeze1x1PdS_S__param_1,
	.param .u64 .ptr .align 1 _Z22Executefire4squeeze1x1PdS_S__param_2
)
{
	.reg .pred 	%p<4>;
	.reg .b32 	%r<28>;
	.reg .b64 	%rd<55>;
	.reg .b64 	%fd<53>;

	mov.u32 	%r7, %tid.x;
	mov.u32 	%r8, %ctaid.x;
	mad.lo.s32 	%r1, %r7, 55, %r8;
	mul.wide.u32 	%rd26, %r7, 440;
	mul.wide.u32 	%rd27, %r8, 8;
	add.s64 	%rd1, %rd26, %rd27;
	add.s32 	%r9, %r1, 45375;
	mul.wide.u32 	%rd2, %r9, 8;
	add.s32 	%r10, %r1, 42350;
	mul.wide.u32 	%rd3, %r10, 8;
	add.s32 	%r11, %r1, 39325;
	mul.wide.u32 	%rd4, %r11, 8;
	add.s32 	%r12, %r1, 36300;
	mul.wide.u32 	%rd5, %r12, 8;
	add.s32 	%r13, %r1, 33275;
	mul.wide.u32 	%rd6, %r13, 8;
	add.s32 	%r14, %r1, 30250;
	mul.wide.u32 	%rd7, %r14, 8;
	add.s32 	%r15, %r1, 27225;
	mul.wide.u32 	%rd8, %r15, 8;
	add.s32 	%r16, %r1, 24200;
	mul.wide.u32 	%rd9, %r16, 8;
	add.s32 	%r17, %r1, 21175;
	mul.wide.u32 	%rd10, %r17, 8;
	add.s32 	%r18, %r1, 18150;
	mul.wide.u32 	%rd11, %r18, 8;
	add.s32 	%r19, %r1, 15125;
	mul.wide.u32 	%rd12, %r19, 8;
	add.s32 	%r20, %r1, 12100;
	mul.wide.u32 	%rd13, %r20, 8;
	add.s32 	%r21, %r1, 9075;
	mul.wide.u32 	%rd14, %r21, 8;
	add.s32 	%r22, %r1, 6050;
	mul.wide.u32 	%rd15, %r22, 8;
	add.s32 	%r23, %r1, 3025;
	mul.wide.u32 	%rd16, %r23, 8;
	mov.b32 	%r26, 0;
$L__BB8_1:
	ld.param.u64 	%rd52, [_Z22Executefire4squeeze1x1PdS_S__param_2];
	ld.param.u64 	%rd50, [_Z22Executefire4squeeze1x1PdS_S__param_0];
	cvta.to.global.u64 	%rd54, %rd52;
	mul.wide.u32 	%rd28, %r26, 1024;
	cvta.to.global.u64 	%rd29, %rd50;
	add.s64 	%rd30, %rd29, %rd28;
	add.s64 	%rd53, %rd30, 64;
	mov.f64 	%fd52, 0d0000000000000000;
	mov.b32 	%r27, 0;
$L__BB8_2:
	add.s64 	%rd31, %rd54, %rd1;
	ld.global.f64 	%fd4, [%rd31];
	ld.global.f64 	%fd5, [%rd53+-64];
	fma.rn.f64 	%fd6, %fd4, %fd5, %fd52;
	add.s64 	%rd32, %rd54, %rd16;
	ld.global.f64 	%fd7, [%rd32];
	ld.global.f64 	%fd8, [%rd53+-56];
	fma.rn.f64 	%fd9, %fd7, %fd8, %fd6;
	add.s64 	%rd33, %rd54, %rd15;
	ld.global.f64 	%fd10, [%rd33];
	ld.global.f64 	%fd11, [%rd53+-48];
	fma.rn.f64 	%fd12, %fd10, %fd11, %fd9;
	add.s64 	%rd34, %rd54, %rd14;
	ld.global.f64 	%fd13, [%rd34];
	ld.global.f64 	%fd14, [%rd53+-40];
	fma.rn.f64 	%fd15, %fd13, %fd14, %fd12;
	add.s64 	%rd35, %rd54, %rd13;
	ld.global.f64 	%fd16, [%rd35];
	ld.global.f64 	%fd17, [%rd53+-32];
	fma.rn.f64 	%fd18, %fd16, %fd17, %fd15;
	add.s64 	%rd36, %rd54, %rd12;
	ld.global.f64 	%fd19, [%rd36];
	ld.global.f64 	%fd20, [%rd53+-24];
	fma.rn.f64 	%fd21, %fd19, %fd20, %fd18;
	add.s64 	%rd37, %rd54, %rd11;
	ld.global.f64 	%fd22, [%rd37];
	ld.global.f64 	%fd23, [%rd53+-16];
	fma.rn.f64 	%fd24, %fd22, %fd23, %fd21;
	add.s64 	%rd38, %rd54, %rd10;
	ld.global.f64 	%fd25, [%rd38];
	ld.global.f64 	%fd26, [%rd53+-8];
	fma.rn.f64 	%fd27, %fd25, %fd26, %fd24;
	add.s64 	%rd39, %rd54, %rd9;
	ld.global.f64 	%fd28, [%rd39];
	ld.global.f64 	%fd29, [%rd53];
	fma.rn.f64 	%fd30, %fd28, %fd29, %fd27;
	add.s64 	%rd40, %rd54, %rd8;
	ld.global.f64 	%fd31, [%rd40];
	ld.global.f64 	%fd32, [%rd53+8];
	fma.rn.f64 	%fd33, %fd31, %fd32, %fd30;
	add.s64 	%rd41, %rd54, %rd7;
	ld.global.f64 	%fd34, [%rd41];
	ld.global.f64 	%fd35, [%rd53+16];
	fma.rn.f64 	%fd36, %fd34, %fd35, %fd33;
	add.s64 	%rd42, %rd54, %rd6;
	ld.global.f64 	%fd37, [%rd42];
	ld.global.f64 	%fd38, [%rd53+24];
	fma.rn.f64 	%fd39, %fd37, %fd38, %fd36;
	add.s64 	%rd43, %rd54, %rd5;
	ld.global.f64 	%fd40, [%rd43];
	ld.global.f64 	%fd41, [%rd53+32];
	fma.rn.f64 	%fd42, %fd40, %fd41, %fd39;
	add.s64 	%rd44, %rd54, %rd4;
	ld.global.f64 	%fd43, [%rd44];
	ld.global.f64 	%fd44, [%rd53+40];
	fma.rn.f64 	%fd45, %fd43, %fd44, %fd42;
	add.s64 	%rd45, %rd54, %rd3;
	ld.global.f64 	%fd46, [%rd45];
	ld.global.f64 	%fd47, [%rd53+48];
	fma.rn.f64 	%fd48, %fd46, %fd47, %fd45;
	add.s64 	%rd46, %rd54, %rd2;
	ld.global.f64 	%fd49, [%rd46];
	ld.global.f64 	%fd50, [%rd53+56];
	fma.rn.f64 	%fd52, %fd49, %fd50, %fd48;
	add.s32 	%r27, %r27, 16;
	add.s64 	%rd54, %rd54, 387200;
	add.s64 	%rd53, %rd53, 128;
	setp.ne.s32 	%p1, %r27, 128;
	@%p1 bra 	$L__BB8_2;
	ld.param.u64 	%rd51, [_Z22Executefire4squeeze1x1PdS_S__param_1];
	setp.lt.f64 	%p2, %fd52, 0d0000000000000000;
	selp.f64 	%fd51, 0d0000000000000000, %fd52, %p2;
	mad.lo.s32 	%r25, %r26, 3025, %r1;
	cvta.to.global.u64 	%rd47, %rd51;
	mul.wide.u32 	%rd48, %r25, 8;
	add.s64 	%rd49, %rd47, %rd48;
	st.global.f64 	[%rd49], %fd51;
	add.s32 	%r26, %r26, 1;
	setp.ne.s32 	%p3, %r26, 32;
	@%p3 bra 	$L__BB8_1;
	bar.sync 	0;
	ret;

}
	// .globl	_Z21Executefire4expand1x1PdS_S_
.visible .entry _Z21Executefire4expand1x1PdS_S_(
	.param .u64 .ptr .align 1 _Z21Executefire4expand1x1PdS_S__param_0,
	.param .u64 .ptr .align 1 _Z21Executefire4expand1x1PdS_S__param_1,
	.param .u64 .ptr .align 1 _Z21Executefire4expand1x1PdS_S__param_2
)
{
	.reg .pred 	%p<3>;
	.reg .b32 	%r<8>;
	.reg .b64 	%rd<17>;
	.reg .b64 	%fd<98>;

	ld.param.u64 	%rd8, [_Z21Executefire4expand1x1PdS_S__param_0];
	ld.param.u64 	%rd9, [_Z21Executefire4expand1x1PdS_S__param_1];
	ld.param.u64 	%rd10, [_Z21Executefire4expand1x1PdS_S__param_2];
	cvta.to.global.u64 	%rd11, %rd8;
	cvta.to.global.u64 	%rd12, %rd10;
	cvta.to.global.u64 	%rd13, %rd9;
	mov.u32 	%r4, %tid.x;
	mov.u32 	%r5, %ctaid.x;
	mad.lo.s32 	%r6, %r4, 55, %r5;
	mul.wide.u32 	%rd14, %r6, 8;
	add.s64 	%rd1, %rd12, %rd14;
	add.s64 	%rd16, %rd13, %rd14;
	add.s64 	%rd15, %rd11, 128;
	mov.b32 	%r7, 0;
$L__BB9_1:
	ld.global.f64 	%fd1, [%rd1];
	ld.global.f64 	%fd2, [%rd15+-128];
	fma.rn.f64 	%fd3, %fd1, %fd2, 0d0000000000000000;
	ld.global.f64 	%fd4, [%rd1+24200];
	ld.global.f64 	%fd5, [%rd15+-120];
	fma.rn.f64 	%fd6, %fd4, %fd5, %fd3;
	ld.global.f64 	%fd7, [%rd1+48400];
	ld.global.f64 	%fd8, [%rd15+-112];
	fma.rn.f64 	%fd9, %fd7, %fd8, %fd6;
	ld.global.f64 	%fd10, [%rd1+72600];
	ld.global.f64 	%fd11, [%rd15+-104];
	fma.rn.f64 	%fd12, %fd10, %fd11, %fd9;
	ld.global.f64 	%fd13, [%rd1+96800];
	ld.global.f64 	%fd14, [%rd15+-96];
	fma.rn.f64 	%fd15, %fd13, %fd14, %fd12;
	ld.global.f64 	%fd16, [%rd1+121000];
	ld.global.f64 	%fd17, [%rd15+-88];
	fma.rn.f64 	%fd18, %fd16, %fd17, %fd15;
	ld.global.f64 	%fd19, [%rd1+145200];
	ld.global.f64 	%fd20, [%rd15+-80];
	fma.rn.f64 	%fd21, %fd19, %fd20, %fd18;
	ld.global.f64 	%fd22, [%rd1+169400];
	ld.global.f64 	%fd23, [%rd15+-72];
	fma.rn.f64 	%fd24, %fd22, %fd23, %fd21;
	ld.global.f64 	%fd25, [%rd1+193600];
	ld.global.f64 	%fd26, [%rd15+-64];
	fma.rn.f64 	%fd27, %fd25, %fd26, %fd24;
	ld.global.f64 	%fd28, [%rd1+217800];
	ld.global.f64 	%fd29, [%rd15+-56];
	fma.rn.f64 	%fd30, %fd28, %fd29, %fd27;
	ld.global.f64 	%fd31, [%rd1+242000];
	ld.global.f64 	%fd32, [%rd15+-48];
	fma.rn.f64 	%fd33, %fd31, %fd32, %fd30;
	ld.global.f64 	%fd34, [%rd1+266200];
	ld.global.f64 	%fd35, [%rd15+-40];
	fma.rn.f64 	%fd36, %fd34, %fd35, %fd33;
	ld.global.f64 	%fd37, [%rd1+290400];
	ld.global.f64 	%fd38, [%rd15+-32];
	fma.rn.f64 	%fd39, %fd37, %fd38, %fd36;
	ld.global.f64 	%fd40, [%rd1+314600];
	ld.global.f64 	%fd41, [%rd15+-24];
	fma.rn.f64 	%fd42, %fd40, %fd41, %fd39;
	ld.global.f64 	%fd43, [%rd1+338800];
	ld.global.f64 	%fd44, [%rd15+-16];
	fma.rn.f64 	%fd45, %fd43, %fd44, %fd42;
	ld.global.f64 	%fd46, [%rd1+363000];
	ld.global.f64 	%fd47, [%rd15+-8];
	fma.rn.f64 	%fd48, %fd46, %fd47, %fd45;
	ld.global.f64 	%fd49, [%rd1+387200];
	ld.global.f64 	%fd50, [%rd15];
	fma.rn.f64 	%fd51, %fd49, %fd50, %fd48;
	ld.global.f64 	%fd52, [%rd1+411400];
	ld.global.f64 	%fd53, [%rd15+8];
	fma.rn.f64 	%fd54, %fd52, %fd53, %fd51;
	ld.global.f64 	%fd55, [%rd1+435600];
	ld.global.f64 	%fd56, [%rd15+16];
	fma.rn.f64 	%fd57, %fd55, %fd56, %fd54;
	ld.global.f64 	%fd58, [%rd1+459800];
	ld.global.f64 	%fd59, [%rd15+24];
	fma.rn.f64 	%fd60, %fd58, %fd59, %fd57;
	ld.global.f64 	%fd61, [%rd1+484000];
	ld.global.f64 	%fd62, [%rd15+32];
	fma.rn.f64 	%fd63, %fd61, %fd62, %fd60;
	ld.global.f64 	%fd64, [%rd1+508200];
	ld.global.f64 	%fd65, [%rd15+40];
	fma.rn.f64 	%fd66, %fd64, %fd65, %fd63;
	ld.global.f64 	%fd67, [%rd1+532400];
	ld.global.f64 	%fd68, [%rd15+48];
	fma.rn.f64 	%fd69, %fd67, %fd68, %fd66;
	ld.global.f64 	%fd70, [%rd1+556600];
	ld.global.f64 	%fd71, [%rd15+56];
	fma.rn.f64 	%fd72, %fd70, %fd71, %fd69;
	ld.global.f64 	%fd73, [%rd1+580800];
	ld.global.f64 	%fd74, [%rd15+64];
	fma.rn.f64 	%fd75, %fd73, %fd74, %fd72;
	ld.global.f64 	%fd76, [%rd1+605000];
	ld.global.f64 	%fd77, [%rd15+72];
	fma.rn.f64 	%fd78, %fd76, %fd77, %fd75;
	ld.global.f64 	%fd79, [%rd1+629200];
	ld.global.f64 	%fd80, [%rd15+80];
	fma.rn.f64 	%fd81, %fd79, %fd80, %fd78;
	ld.global.f64 	%fd82, [%rd1+653400];
	ld.global.f64 	%fd83, [%rd15+88];
	fma.rn.f64 	%fd84, %fd82, %fd83, %fd81;
	ld.global.f64 	%fd85, [%rd1+677600];
	ld.global.f64 	%fd86, [%rd15+96];
	fma.rn.f64 	%fd87, %fd85, %fd86, %fd84;
	ld.global.f64 	%fd88, [%rd1+701800];
	ld.global.f64 	%fd89, [%rd15+104];
	fma.rn.f64 	%fd90, %fd88, %fd89, %fd87;
	ld.global.f64 	%fd91, [%rd1+726000];
	ld.global.f64 	%fd92, [%rd15+112];
	fma.rn.f64 	%fd93, %fd91, %fd92, %fd90;
	ld.global.f64 	%fd94, [%rd1+750200];
	ld.global.f64 	%fd95, [%rd15+120];
	fma.rn.f64 	%fd96, %fd94, %fd95, %fd93;
	setp.lt.f64 	%p1, %fd96, 0d0000000000000000;
	selp.f64 	%fd97, 0d0000000000000000, %fd96, %p1;
	st.global.f64 	[%rd16], %fd97;
	add.s32 	%r7, %r7, 1;
	add.s64 	%rd16, %rd16, 24200;
	add.s64 	%rd15, %rd15, 256;
	setp.ne.s32 	%p2, %r7, 128;
	@%p2 bra 	$L__BB9_1;
	bar.sync 	0;
	ret;

}
	// .globl	_Z21Executefire4expand3x3PdS_S_
.visible .entry _Z21Executefire4expand3x3PdS_S_(
	.param .u64 .ptr .align 1 _Z21Executefire4expand3x3PdS_S__param_0,
	.param .u64 .ptr .align 1 _Z21Executefire4expand3x3PdS_S__param_1,
	.param .u64 .ptr .align 1 _Z21Executefire4expand3x3PdS_S__param_2
)
{
	.reg .pred 	%p<36>;
	.reg .b32 	%r<35>;
	.reg .b64 	%rd<38>;
	.reg .b64 	%fd<62>;

	ld.param.u64 	%rd17, [_Z21Executefire4expand3x3PdS_S__param_0];
	ld.param.u64 	%rd18, [_Z21Executefire4expand3x3PdS_S__param_1];
	ld.param.u64 	%rd19, [_Z21Executefire4expand3x3PdS_S__param_2];
	cvta.to.global.u64 	%rd20, %rd17;
	cvta.to.global.u64 	%rd1, %rd19;
	cvta.to.global.u64 	%rd2, %rd18;
	mov.u32 	%r1, %tid.x;
	mov.u32 	%r17, %ctaid.x;
	add.s32 	%r18, %r1, -1;
	add.s32 	%r19, %r17, -1;
	mad.lo.s32 	%r2, %r1, 55, %r17;
	setp.gt.u32 	%p6, %r1, 55;
	or.b32  	%r20, %r19, %r18;
	setp.lt.s32 	%p7, %r20, 0;
	setp.gt.u32 	%p8, %r17, 55;
	or.pred  	%p9, %p6, %p8;
	or.pred  	%p1, %p7, %p9;
	setp.eq.s32 	%p11, %r1, 0;
	setp.gt.u32 	%p12, %r17, 54;
	or.pred  	%p13, %p6, %p12;
	or.pred  	%p2, %p11, %p13;
	setp.gt.u32 	%p15, %r17, 53;
	setp.gt.u32 	%p16, %r1, 54;
	or.pred  	%p3, %p16, %p12;
	setp.gt.u32 	%p17, %r1, 53;
	or.pred  	%p4, %p17, %p12;
	or.pred  	%p5, %p17, %p15;
	add.s64 	%rd3, %rd1, 8;
	cvt.u64.u32 	%rd4, %r17;
	mul.wide.u32 	%rd21, %r1, 440;
	mul.wide.u32 	%rd22, %r17, 8;
	add.s64 	%rd23, %rd21, %rd22;
	add.s64 	%rd24, %rd23, %rd1;
	add.s64 	%rd5, %rd24, 448;
	add.s64 	%rd6, %rd20, 32;
	mov.b32 	%r30, 0;
	add.s32 	%r22, %r2, 54;
	mad.lo.s32 	%r4, %r1, 55, -55;
$L__BB10_1:
	mul.wide.u32 	%rd25, %r22, 8;
	add.s64 	%rd37, %rd1, %rd25;
	mul.wide.u32 	%rd26, %r2, 8;
	add.s64 	%rd35, %rd1, %rd26;
	add.s32 	%r33, %r2, -55;
	mul.lo.s32 	%r31, %r30, 288;
	mov.b32 	%r34, 0;
	mov.f64 	%fd52, 0d0000000000000000;
	mov.u64 	%rd36, %rd5;
	mov.u32 	%r32, %r4;
$L__BB10_2:
	cvt.s64.s32 	%rd27, %r32;
	add.s64 	%rd28, %rd4, %rd27;
	shl.b64 	%rd29, %rd28, 3;
	add.s64 	%rd12, %rd3, %rd29;
	mul.wide.s32 	%rd30, %r31, 8;
	add.s64 	%rd13, %rd6, %rd30;
	mov.f64 	%fd54, 0d0000000000000000;
	@%p1 bra 	$L__BB10_4;
	ld.global.f64 	%fd33, [%rd12+-16];
	ld.global.f64 	%fd34, [%rd13+-32];
	fma.rn.f64 	%fd54, %fd33, %fd34, 0d0000000000000000;
$L__BB10_4:
	@%p2 bra 	$L__BB10_6;
	mul.wide.s32 	%rd31, %r33, 8;
	add.s64 	%rd32, %rd1, %rd31;
	ld.global.f64 	%fd35, [%rd32];
	ld.global.f64 	%fd36, [%rd13+-24];
	fma.rn.f64 	%fd54, %fd35, %fd36, %fd54;
$L__BB10_6:
	setp.ne.s32 	%p18, %r1, 0;
	@%p18 bra 	$L__BB10_8;
	add.f64 	%fd55, %fd54, 0d0000000000000000;
	bra.uni 	$L__BB10_11;
$L__BB10_8:
	setp.gt.u32 	%p19, %r1, 55;
	mov.u32 	%r23, %ctaid.x;
	setp.gt.u32 	%p20, %r23, 53;
	or.pred  	%p21, %p19, %p20;
	@%p21 bra 	$L__BB10_10;
	ld.global.f64 	%fd37, [%rd12];
	ld.global.f64 	%fd38, [%rd13+-16];
	fma.rn.f64 	%fd55, %fd37, %fd38, %fd54;
	bra.uni 	$L__BB10_11;
$L__BB10_10:
	add.f64 	%fd55, %fd54, 0d0000000000000000;
$L__BB10_11:
	cvt.u32.u64 	%r24, %rd4;
	setp.ne.s32 	%p22, %r24, 0;
	@%p22 bra 	$L__BB10_13;
	add.f64 	%fd56, %fd55, 0d0000000000000000;
	bra.uni 	$L__BB10_16;
$L__BB10_13:
	setp.gt.u32 	%p23, %r1, 54;
	mov.u32 	%r25, %ctaid.x;
	setp.gt.u32 	%p24, %r25, 55;
	or.pred  	%p25, %p23, %p24;
	@%p25 bra 	$L__BB10_15;
	ld.global.f64 	%fd39, [%rd36+-456];
	ld.global.f64 	%fd40, [%rd13+-8];
	fma.rn.f64 	%fd56, %fd39, %fd40, %fd55;
	bra.uni 	$L__BB10_16;
$L__BB10_15:
	add.f64 	%fd56, %fd55, 0d0000000000000000;
$L__BB10_16:
	@%p3 bra 	$L__BB10_18;
	ld.global.f64 	%fd41, [%rd35];
	ld.global.f64 	%fd42, [%rd13];
	fma.rn.f64 	%fd57, %fd41, %fd42, %fd56;
	bra.uni 	$L__BB10_19;
$L__BB10_18:
	add.f64 	%fd57, %fd56, 0d0000000000000000;
$L__BB10_19:
	setp.gt.u32 	%p26, %r1, 54;
	mov.u32 	%r26, %ctaid.x;
	setp.gt.u32 	%p27, %r26, 53;
	or.pred  	%p28, %p26, %p27;
	@%p28 bra 	$L__BB10_21;
	ld.global.f64 	%fd43, [%rd36+-440];
	ld.global.f64 	%fd44, [%rd13+8];
	fma.rn.f64 	%fd19, %fd43, %fd44, %fd57;
	bra.uni 	$L__BB10_22;
$L__BB10_21:
	add.f64 	%fd19, %fd57, 0d0000000000000000;
$L__BB10_22:
	cvt.u32.u64 	%r27, %rd4;
	setp.ne.s32 	%p29, %r27, 0;
	@%p29 bra 	$L__BB10_24;
	add.f64 	%fd59, %fd19, 0d0000000000000000;
	bra.uni 	$L__BB10_27;
$L__BB10_24:
	setp.gt.u32 	%p30, %r1, 53;
	mov.u32 	%r28, %ctaid.x;
	setp.gt.u32 	%p31, %r28, 55;
	or.pred  	%p32, %p30, %p31;
	@%p32 bra 	$L__BB10_26;
	ld.global.f64 	%fd45, [%rd37];
	ld.global.f64 	%fd46, [%rd13+16];
	fma.rn.f64 	%fd59, %fd45, %fd46, %fd19;
	bra.uni 	$L__BB10_27;
$L__BB10_26:
	add.f64 	%fd59, %fd19, 0d0000000000000000;
$L__BB10_27:
	@%p4 bra 	$L__BB10_29;
	ld.global.f64 	%fd47, [%rd36+-8];
	ld.global.f64 	%fd48, [%rd13+24];
	fma.rn.f64 	%fd60, %fd47, %fd48, %fd59;
	bra.uni 	$L__BB10_30;
$L__BB10_29:
	add.f64 	%fd60, %fd59, 0d0000000000000000;
$L__BB10_30:
	@%p5 bra 	$L__BB10_32;
	ld.global.f64 	%fd49, [%rd36];
	ld.global.f64 	%fd50, [%rd13+32];
	fma.rn.f64 	%fd61, %fd49, %fd50, %fd60;
	bra.uni 	$L__BB10_33;
$L__BB10_32:
	add.f64 	%fd61, %fd60, 0d0000000000000000;
$L__BB10_33:
	add.f64 	%fd52, %fd52, %fd61;
	add.s32 	%r34, %r34, 1;
	add.s32 	%r33, %r33, 3025;
	add.s32 	%r32, %r32, 3025;
	add.s64 	%rd37, %rd37, 24200;
	add.s64 	%rd36, %rd36, 24200;
	add.s64 	%rd35, %rd35, 24200;
	add.s32 	%r31, %r31, 9;
	setp.ne.s32 	%p33, %r34, 32;
	@%p33 bra 	$L__BB10_2;
	setp.lt.f64 	%p34, %fd52, 0d0000000000000000;
	selp.f64 	%fd51, 0d0000000000000000, %fd52, %p34;
	mad.lo.s32 	%r29, %r30, 3025, %r2;
	mul.wide.u32 	%rd33, %r29, 8;
	add.s64 	%rd34, %rd2, %rd33;
	st.global.f64 	[%rd34], %fd51;
	add.s32 	%r30, %r30, 1;
	setp.ne.s32 	%p35, %r30, 128;
	@%p35 bra 	$L__BB10_1;
	bar.sync 	0;
	ret;

}
	// .globl	_Z8pooling4PdS_iiiiiii
.visible .entry _Z8pooling4PdS_iiiiiii(
	.param .u64 .ptr .align 1 _Z8pooling4PdS_iiiiiii_param_0,
	.param .u64 .ptr .align 1 _Z8pooling4PdS_iiiiiii_param_1,
	.param .u32 _Z8pooling4PdS_iiiiiii_param_2,
	.param .u32 _Z8pooling4PdS_iiiiiii_param_3,
	.param .u32 _Z8pooling4PdS_iiiiiii_param_4,
	.param .u32 _Z8pooling4PdS_iiiiiii_param_5,
	.param .u32 _Z8pooling4PdS_iiiiiii_param_6,
	.param .u32 _Z8pooling4PdS_iiiiiii_param_7,
	.param .u32 _Z8pooling4PdS_iiiiiii_param_8
)
{
	.reg .pred 	%p<47>;
	.reg .b16 	%rs<6>;
	.reg .b32 	%r<60>;
	.reg .b64 	%rd<16>;
	.reg .b64 	%fd<87>;

	ld.param.u64 	%rd5, [_Z8pooling4PdS_iiiiiii_param_0];
	ld.param.u64 	%rd6, [_Z8pooling4PdS_iiiiiii_param_1];
	cvta.to.global.u64 	%rd1, %rd6;
	cvta.to.global.u64 	%rd2, %rd5;
	mov.u32 	%r1, %tid.x;
	mov.u32 	%r2, %ctaid.x;
	add.s32 	%r3, %r1, -1;
	add.s32 	%r4, %r2, -1;
	min.u32 	%r33, %r2, 53;
	min.u32 	%r5, %r1, 53;
	cvt.u16.u32 	%rs1, %r3;
	shr.u16 	%rs2, %rs1, 15;
	add.s16 	%rs3, %rs1, %rs2;
	shr.s16 	%rs4, %rs3, 1;
	mul.lo.s16 	%rs5, %rs4, 27;
	cvt.s32.s16 	%r34, %rs5;
	shr.u32 	%r35, %r4, 31;
	add.s32 	%r36, %r4, %r35;
	shr.s32 	%r37, %r36, 1;
	add.s32 	%r6, %r37, %r34;
	add.s32 	%r38, %r33, 1;
	max.s32 	%r39, %r4, %r38;
	sub.s32 	%r40, %r39, %r2;
	add.s32 	%r41, %r40, 2;
	add.s32 	%r7, %r40, 1;
	and.b32  	%r8, %r41, 15;
	and.b32  	%r9, %r41, 7;
	and.b32  	%r10, %r41, 3;
	and.b32  	%r42, %r41, -16;
	neg.s32 	%r11, %r42;
	add.s64 	%rd3, %rd2, 64;
	mov.b32 	%r52, 0;
$L__BB11_1:
	and.b32  	%r43, %r2, %r1;
	and.b32  	%r44, %r43, 1;
	setp.eq.b32 	%p1, %r44, 1;
	not.pred 	%p2, %p1;
	@%p2 bra 	$L__BB11_22;
	setp.gt.u32 	%p3, %r1, 55;
	mov.f64 	%fd85, 0d0000000000000000;
	@%p3 bra 	$L__BB11_21;
	mul.lo.s32 	%r13, %r52, 3025;
	mov.f64 	%fd85, 0d0000000000000000;
	mov.u32 	%r53, %r3;
$L__BB11_4:
	mov.u32 	%r14, %r53;
	setp.gt.u32 	%p4, %r2, 55;
	@%p4 bra 	$L__BB11_20;
	setp.lt.u32 	%p5, %r7, 15;
	mul.lo.s32 	%r15, %r14, 55;
	add.s32 	%r16, %r15, %r13;
	mov.u32 	%r58, %r4;
	@%p5 bra 	$L__BB11_9;
	add.s32 	%r45, %r4, %r13;
	add.s32 	%r54, %r45, %r15;
	mov.u32 	%r55, %r11;
	mov.u32 	%r56, %r2;
$L__BB11_7:
	.pragma "nounroll";
	mul.wide.s32 	%rd7, %r54, 8;
	add.s64 	%rd8, %rd3, %rd7;
	ld.global.f64 	%fd20, [%rd8+-64];
	setp.lt.f64 	%p6, %fd85, %fd20;
	selp.f64 	%fd21, %fd20, %fd85, %p6;
	ld.global.f64 	%fd22, [%rd8+-56];
	setp.lt.f64 	%p7, %fd21, %fd22;
	selp.f64 	%fd23, %fd22, %fd21, %p7;
	ld.global.f64 	%fd24, [%rd8+-48];
	setp.lt.f64 	%p8, %fd23, %fd24;
	selp.f64 	%fd25, %fd24, %fd23, %p8;
	ld.global.f64 	%fd26, [%rd8+-40];
	setp.lt.f64 	%p9, %fd25, %fd26;
	selp.f64 	%fd27, %fd26, %fd25, %p9;
	ld.global.f64 	%fd28, [%rd8+-32];
	setp.lt.f64 	%p10, %fd27, %fd28;
	selp.f64 	%fd29, %fd28, %fd27, %p10;
	ld.global.f64 	%fd30, [%rd8+-24];
	setp.lt.f64 	%p11, %fd29, %fd30;
	selp.f64 	%fd31, %fd30, %fd29, %p11;
	ld.global.f64 	%fd32, [%rd8+-16];
	setp.lt.f64 	%p12, %fd31, %fd32;
	selp.f64 	%fd33, %fd32, %fd31, %p12;
	ld.global.f64 	%fd34, [%rd8+-8];
	setp.lt.f64 	%p13, %fd33, %fd34;
	selp.f64 	%fd35, %fd34, %fd33, %p13;
	ld.global.f64 	%fd36, [%rd8];
	setp.lt.f64 	%p14, %fd35, %fd36;
	selp.f64 	%fd37, %fd36, %fd35, %p14;
	ld.global.f64 	%fd38, [%rd8+8];
	setp.lt.f64 	%p15, %fd37, %fd38;
	selp.f64 	%fd39, %fd38, %fd37, %p15;
	ld.global.f64 	%fd40, [%rd8+16];
	setp.lt.f64 	%p16, %fd39, %fd40;
	selp.f64 	%fd41, %fd40, %fd39, %p16;
	ld.global.f64 	%fd42, [%rd8+24];
	setp.lt.f64 	%p17, %fd41, %fd42;
	selp.f64 	%fd43, %fd42, %fd41, %p17;
	ld.global.f64 	%fd44, [%rd8+32];
	setp.lt.f64 	%p18, %fd43, %fd44;
	selp.f64 	%fd45, %fd44, %fd43, %p18;
	ld.global.f64 	%fd46, [%rd8+40];
	setp.lt.f64 	%p19, %fd45, %fd46;
	selp.f64 	%fd47, %fd46, %fd45, %p19;
	ld.global.f64 	%fd48, [%rd8+48];
	setp.lt.f64 	%p20, %fd47, %fd48;
	selp.f64 	%fd49, %fd48, %fd47, %p20;
	ld.global.f64 	%fd50, [%rd8+56];
	setp.lt.f64 	%p21, %fd49, %fd50;
	selp.f64 	%fd85, %fd50, %fd49, %p21;
	add.s32 	%r56, %r56, 16;
	add.s32 	%r55, %r55, 16;
	add.s32 	%r54, %r54, 16;
	setp.ne.s32 	%p22, %r55, 0;
	@%p22 bra 	$L__BB11_7;
	add.s32 	%r58, %r56, -1;
$L__BB11_9:
	setp.eq.s32 	%p23, %r8, 0;
	@%p23 bra 	$L__BB11_20;
	add.s32 	%r46, %r8, -1;
	setp.lt.u32 	%p24, %r46, 7;
	@%p24 bra 	$L__BB11_12;
	add.s32 	%r47, %r16, %r58;
	mul.wide.s32 	%rd9, %r47, 8;
	add.s64 	%rd10, %rd2, %rd9;
	ld.global.f64 	%fd52, [%rd10];
	setp.lt.f64 	%p25, %fd85, %fd52;
	selp.f64 	%fd53, %fd52, %fd85, %p25;
	ld.global.f64 	%fd54, [%rd10+8];
	setp.lt.f64 	%p26, %fd53, %fd54;
	selp.f64 	%fd55, %fd54, %fd53, %p26;
	ld.global.f64 	%fd56, [%rd10+16];
	setp.lt.f64 	%p27, %fd55, %fd56;
	selp.f64 	%fd57, %fd56, %fd55, %p27;
	ld.global.f64 	%fd58, [%rd10+24];
	setp.lt.f64 	%p28, %fd57, %fd58;
	selp.f64 	%fd59, %fd58, %fd57, %p28;
	ld.global.f64 	%fd60, [%rd10+32];
	setp.lt.f64 	%p29, %fd59, %fd60;
	selp.f64 	%fd61, %fd60, %fd59, %p29;
	ld.global.f64 	%fd62, [%rd10+40];
	setp.lt.f64 	%p30, %fd61, %fd62;
	selp.f64 	%fd63, %fd62, %fd61, %p30;
	ld.global.f64 	%fd64, [%rd10+48];
	setp.lt.f64 	%p31, %fd63, %fd64;
	selp.f64 	%fd65, %fd64, %fd63, %p31;
	ld.global.f64 	%fd66, [%rd10+56];
	setp.lt.f64 	%p32, %fd65, %fd66;
	selp.f64 	%fd85, %fd66, %fd65, %p32;
	add.s32 	%r58, %r58, 8;
$L__BB11_12:
	setp.eq.s32 	%p33, %r9, 0;
	@%p33 bra 	$L__BB11_20;
	add.s32 	%r48, %r9, -1;
	setp.lt.u32 	%p34, %r48, 3;
	@%p34 bra 	$L__BB11_15;
	add.s32 	%r49, %r16, %r58;
	mul.wide.s32 	%rd11, %r49, 8;
	add.s64 	%rd12, %rd2, %rd11;
	ld.global.f64 	%fd68, [%rd12];
	setp.lt.f64 	%p35, %fd85, %fd68;
	selp.f64 	%fd69, %fd68, %fd85, %p35;
	ld.global.f64 	%fd70, [%rd12+8];
	setp.lt.f64 	%p36, %fd69, %fd70;
	selp.f64 	%fd71, %fd70, %fd69, %p36;
	ld.global.f64 	%fd72, [%rd12+16];
	setp.lt.f64 	%p37, %fd71, %fd72;
	selp.f64 	%fd73, %fd72, %fd71, %p37;
	ld.global.f64 	%fd74, [%rd12+24];
	setp.lt.f64 	%p38, %fd73, %fd74;
	selp.f64 	%fd85, %fd74, %fd73, %p38;
	add.s32 	%r58, %r58, 4;
$L__BB11_15:
	setp.eq.s32 	%p39, %r10, 0;
	@%p39 bra 	$L__BB11_20;
	setp.eq.s32 	%p40, %r10, 1;
	add.s32 	%r50, %r16, %r58;
	mul.wide.s32 	%rd13, %r50, 8;
	add.s64 	%rd4, %rd2, %rd13;
	ld.global.f64 	%fd75, [%rd4];
	setp.lt.f64 	%p41, %fd85, %fd75;
	selp.f64 	%fd85, %fd75, %fd85, %p41;
	@%p40 bra 	$L__BB11_20;
	setp.eq.s32 	%p42, %r10, 2;
	ld.global.f64 	%fd76, [%rd4+8];
	setp.lt.f64 	%p43, %fd85, %fd76;
	selp.f64 	%fd85, %fd76, %fd85, %p43;
	@%p42 bra 	$L__BB11_20;
	ld.global.f64 	%fd14, [%rd4+16];
	setp.geu.f64 	%p44, %fd85, %fd14;
	@%p44 bra 	$L__BB11_20;
	mov.f64 	%fd85, %fd14;
$L__BB11_20:
	add.s32 	%r53, %r14, 1;
	setp.le.s32 	%p45, %r14, %r5;
	@%p45 bra 	$L__BB11_4;
$L__BB11_21:
	mad.lo.s32 	%r51, %r52, 729, %r6;
	mul.wide.u32 	%rd14, %r51, 8;
	add.s64 	%rd15, %rd1, %rd14;
	st.global.f64 	[%rd15], %fd85;
$L__BB11_22:
	add.s32 	%r52, %r52, 1;
	setp.ne.s32 	%p46, %r52, 256;
	@%p46 bra 	$L__BB11_1;
	bar.sync 	0;
	ret;

}
	// .globl	_Z22Executefire5squeeze1x1PdS_S_
.visible .entry _Z22Executefire5squeeze1x1PdS_S_(
	.param .u64 .ptr .align 1 _Z22Executefire5squeeze1x1PdS_S__param_0,
	.param .u64 .ptr .align 1 _Z22Executefire5squeeze1x1PdS_S__param_1,
	.param .u64 .ptr .align 1 _Z22Executefire5squeeze1x1PdS_S__param_2
)
{
	.reg .pred 	%p<4>;
	.reg .b32 	%r<28>;
	.reg .b64 	%rd<55>;
	.reg .b64 	%fd<53>;

	mov.u32 	%r7, %tid.x;
	mov.u32 	%r8, %ctaid.x;
	mad.lo.s32 	%r1, %r7, 27, %r8;
	mul.wide.u32 	%rd26, %r7, 216;
	mul.wide.u32 	%rd27, %r8, 8;
	add.s64 	%rd1, %rd26, %rd27;
	add.s32 	%r9, %r1, 10935;
	mul.wide.u32 	%rd2, %r9, 8;
	add.s32 	%r10, %r1, 10206;
	mul.wide.u32 	%rd3, %r10, 8;
	add.s32 	%r11, %r1, 9477;
	mul.wide.u32 	%rd4, %r11, 8;
	add.s32 	%r12, %r1, 8748;
	mul.wide.u32 	%rd5, %r12, 8;
	add.s32 	%r13, %r1, 8019;
	mul.wide.u32 	%rd6, %r13, 8;
	add.s32 	%r14, %r1, 7290;
	mul.wide.u32 	%rd7, %r14, 8;
	add.s32 	%r15, %r1, 6561;
	mul.wide.u32 	%rd8, %r15, 8;
	add.s32 	%r16, %r1, 5832;
	mul.wide.u32 	%rd9, %r16, 8;
	add.s32 	%r17, %r1, 5103;
	mul.wide.u32 	%rd10, %r17, 8;
	add.s32 	%r18, %r1, 4374;
	mul.wide.u32 	%rd11, %r18, 8;
	add.s32 	%r19, %r1, 3645;
	mul.wide.u32 	%rd12, %r19, 8;
	add.s32 	%r20, %r1, 2916;
	mul.wide.u32 	%rd13, %r20, 8;
	add.s32 	%r21, %r1, 2187;
	mul.wide.u32 	%rd14, %r21, 8;
	add.s32 	%r22, %r1, 1458;
	mul.wide.u32 	%rd15, %r22, 8;
	add.s32 	%r23, %r1, 729;
	mul.wide.u32 	%rd16, %r23, 8;
	mov.b32 	%r26, 0;
$L__BB12_1:
	ld.param.u64 	%rd52, [_Z22Executefire5squeeze1x1PdS_S__param_2];
	ld.param.u64 	%rd50, [_Z22Executefire5squeeze1x1PdS_S__param_0];
	cvta.to.global.u64 	%rd54, %rd52;
	mul.wide.u32 	%rd28, %r26, 2048;
	cvta.to.global.u64 	%rd29, %rd50;
	add.s64 	%rd30, %rd29, %rd28;
	add.s64 	%rd53, %rd30, 64;
	mov.f64 	%fd52, 0d0000000000000000;
	mov.b32 	%r27, 0;
$L__BB12_2:
	add.s64 	%rd31, %rd54, %rd1;
	ld.global.f64 	%fd4, [%rd31];
	ld.global.f64 	%fd5, [%rd53+-64];
	fma.rn.f64 	%fd6, %fd4, %fd5, %fd52;
	add.s64 	%rd32, %rd54, %rd16;
	ld.global.f64 	%fd7, [%rd32];
	ld.global.f64 	%fd8, [%rd53+-56];
	fma.rn.f64 	%fd9, %fd7, %fd8, %fd6;
	add.s64 	%rd33, %rd54, %rd15;
	ld.global.f64 	%fd10, [%rd33];
	ld.global.f64 	%fd11, [%rd53+-48];
	fma.rn.f64 	%fd12, %fd10, %fd11, %fd9;
	add.s64 	%rd34, %rd54, %rd14;
	ld.global.f64 	%fd13, [%rd34];
	ld.global.f64 	%fd14, [%rd53+-40];
	fma.rn.f64 	%fd15, %fd13, %fd14, %fd12;
	add.s64 	%rd35, %rd54, %rd13;
	ld.global.f64 	%fd16, [%rd35];
	ld.global.f64 	%fd17, [%rd53+-32];
	fma.rn.f64 	%fd18, %fd16, %fd17, %fd15;
	add.s64 	%rd36, %rd54, %rd12;
	ld.global.f64 	%fd19, [%rd36];
	ld.global.f64 	%fd20, [%rd53+-24];
	fma.rn.f64 	%fd21, %fd19, %fd20, %fd18;
	add.s64 	%rd37, %rd54, %rd11;
	ld.global.f64 	%fd22, [%rd37];
	ld.global.f64 	%fd23, [%rd53+-16];
	fma.rn.f64 	%fd24, %fd22, %fd23, %fd21;
	add.s64 	%rd38, %rd54, %rd10;
	ld.global.f64 	%fd25, [%rd38];
	ld.global.f64 	%fd26, [%rd53+-8];
	fma.rn.f64 	%fd27, %fd25, %fd26, %fd24;
	add.s64 	%rd39, %rd54, %rd9;
	ld.global.f64 	%fd28, [%rd39];
	ld.global.f64 	%fd29, [%rd53];
	fma.rn.f64 	%fd30, %fd28, %fd29, %fd27;
	add.s64 	%rd40, %rd54, %rd8;
	ld.global.f64 	%fd31, [%rd40];
	ld.global.f64 	%fd32, [%rd53+8];
	fma.rn.f64 	%fd33, %fd31, %fd32, %fd30;
	add.s64 	%rd41, %rd54, %rd7;
	ld.global.f64 	%fd34, [%rd41];
	ld.global.f64 	%fd35, [%rd53+16];
	fma.rn.f64 	%fd36, %fd34, %fd35, %fd33;
	add.s64 	%rd42, %rd54, %rd6;
	ld.global.f64 	%fd37, [%rd42];
	ld.global.f64 	%fd38, [%rd53+24];
	fma.rn.f64 	%fd39, %fd37, %fd38, %fd36;
	add.s64 	%rd43, %rd54, %rd5;
	ld.global.f64 	%fd40, [%rd43];
	ld.global.f64 	%fd41, [%rd53+32];
	fma.rn.f64 	%fd42, %fd40, %fd41, %fd39;
	add.s64 	%rd44, %rd54, %rd4;
	ld.global.f64 	%fd43, [%rd44];
	ld.global.f64 	%fd44, [%rd53+40];
	fma.rn.f64 	%fd45, %fd43, %fd44, %fd42;
	add.s64 	%rd45, %rd54, %rd3;
	ld.global.f64 	%fd46, [%rd45];
	ld.global.f64 	%fd47, [%rd53+48];
	fma.rn.f64 	%fd48, %fd46, %fd47, %fd45;
	add.s64 	%rd46, %rd54, %rd2;
	ld.global.f64 	%fd49, [%rd46];
	ld.global.f64 	%fd50, [%rd53+56];
	fma.rn.f64 	%fd52, %fd49, %fd50, %fd48;
	add.s32 	%r27, %r27, 16;
	add.s64 	%rd54, %rd54, 93312;
	add.s64 	%rd53, %rd53, 128;
	setp.ne.s32 	%p1, %r27, 256;
	@%p1 bra 	$L__BB12_2;
	ld.param.u64 	%rd51, [_Z22Executefire5squeeze1x1PdS_S__param_1];
	setp.lt.f64 	%p2, %fd52, 0d0000000000000000;
	selp.f64 	%fd51, 0d0000000000000000, %fd52, %p2;
	mad.lo.s32 	%r25, %r26, 729, %r1;
	cvta.to.global.u64 	%rd47, %rd51;
	mul.wide.u32 	%rd48, %r25, 8;
	add.s64 	%rd49, %rd47, %rd48;
	st.global.f64 	[%rd49], %fd51;
	add.s32 	%r26, %r26, 1;
	setp.ne.s32 	%p3, %r26, 32;
	@%p3 bra 	$L__BB12_1;
	bar.sync 	0;
	ret;

}
	// .globl	_Z21Executefire5expand1x1PdS_S_
.visible .entry _Z21Executefire5expand1x1PdS_S_(
	.param .u64 .ptr .align 1 _Z21Executefire5expand1x1PdS_S__param_0,
	.param .u64 .ptr .align 1 _Z21Executefire5expand1x1PdS_S__param_1,
	.param .u64 .ptr .align 1 _Z21Executefire5expand1x1PdS_S__param_2
)
{
	.reg .pred 	%p<3>;
	.reg .b32 	%r<8>;
	.reg .b64 	%rd<17>;
	.reg .b64 	%fd<98>;

	ld.param.u64 	%rd8, [_Z21Executefire5expand1x1PdS_S__param_0];
	ld.param.u64 	%rd9, [_Z21Executefire5expand1x1PdS_S__param_1];
	ld.param.u64 	%rd10, [_Z21Executefire5expand1x1PdS_S__param_2];
	cvta.to.global.u64 	%rd11, %rd8;
	cvta.to.global.u64 	%rd12, %rd10;
	cvta.to.global.u64 	%rd13, %rd9;
	mov.u32 	%r4, %tid.x;
	mov.u32 	%r5, %ctaid.x;
	mad.lo.s32 	%r6, %r4, 27, %r5;
	mul.wide.u32 	%rd14, %r6, 8;
	add.s64 	%rd1, %rd12, %rd14;
	add.s64 	%rd16, %rd13, %rd14;
	add.s64 	%rd15, %rd11, 128;
	mov.b32 	%r7, 0;
$L__BB13_1:
	ld.global.f64 	%fd1, [%rd1];
	ld.global.f64 	%fd2, [%rd15+-128];
	fma.rn.f64 	%fd3, %fd1, %fd2, 0d0000000000000000;
	ld.global.f64 	%fd4, [%rd1+5832];
	ld.global.f64 	%fd5, [%rd15+-120];
	fma.rn.f64 	%fd6, %fd4, %fd5, %fd3;
	ld.global.f64 	%fd7, [%rd1+11664];
	ld.global.f64 	%fd8, [%rd15+-112];
	fma.rn.f64 	%fd9, %fd7, %fd8, %fd6;
	ld.global.f64 	%fd10, [%rd1+17496];
	ld.global.f64 	%fd11, [%rd15+-104];
	fma.rn.f64 	%fd12, %fd10, %fd11, %fd9;
	ld.global.f64 	%fd13, [%rd1+23328];
	ld.global.f64 	%fd14, [%rd15+-96];
	fma.rn.f64 	%fd15, %fd13, %fd14, %fd12;
	ld.global.f64 	%fd16, [%rd1+29160];
	ld.global.f64 	%fd17, [%rd15+-88];
	fma.rn.f64 	%fd18, %fd16, %fd17, %fd15;
	ld.global.f64 	%fd19, [%rd1+34992];
	ld.global.f64 	%fd20, [%rd15+-80];
	fma.rn.f64 	%fd21, %fd19, %fd20, %fd18;
	ld.global.f64 	%fd22, [%rd1+40824];
	ld.global.f64 	%fd23, [%rd15+-72];
	fma.rn.f64 	%fd24, %fd22, %fd23, %fd21;
	ld.global.f64 	%fd25, [%rd1+46656];
	ld.global.f64 	%fd26, [%rd15+-64];
	fma.rn.f64 	%fd27, %fd25, %fd26, %fd24;
	ld.global.f64 	%fd28, [%rd1+52488];
	ld.global.f64 	%fd29, [%rd15+-56];
	fma.rn.f64 	%fd30, %fd28, %fd29, %fd27;
	ld.global.f64 	%fd31, [%rd1+58320];
	ld.global.f64 	%fd32, [%rd15+-48];
	fma.rn.f64 	%fd33, %fd31, %fd32, %fd30;
	ld.global.f64 	%fd34, [%rd1+64152];
	ld.global.f64 	%fd35, [%rd15+-40];
	fma.rn.f64 	%fd36, %fd34, %fd35, %fd33;
	ld.global.f64 	%fd37, [%rd1+69984];
	ld.global.f64 	%fd38, [%rd15+-32];
	fma.rn.f64 	%fd39, %fd37, %fd38, %fd36;
	ld.global.f64 	%fd40, [%rd1+75816];
	ld.global.f64 	%fd41, [%rd15+-24];
	fma.rn.f64 	%fd42, %fd40, %fd41, %fd39;
	ld.global.f64 	%fd43, [%rd1+81648];
	ld.global.f64 	%fd44, [%rd15+-16];
	fma.rn.f64 	%fd45, %fd43, %fd44, %fd42;
	ld.global.f64 	%fd46, [%rd1+87480];
	ld.global.f64 	%fd47, [%rd15+-8];
	fma.rn.f64 	%fd48, %fd46, %fd47, %fd45;
	ld.global.f64 	%fd49, [%rd1+93312];
	ld.global.f64 	%fd50, [%rd15];
	fma.rn.f64 	%fd51, %fd49, %fd50, %fd48;
	ld.global.f64 	%fd52, [%rd1+99144];
	ld.global.f64 	%fd53, [%rd15+8];
	fma.rn.f64 	%fd54, %fd52, %fd53, %fd51;
	ld.global.f64 	%fd55, [%rd1+104976];
	ld.global.f64 	%fd56, [%rd15+16];
	fma.rn.f64 	%fd57, %fd55, %fd56, %fd54;
	ld.global.f64 	%fd58, [%rd1+110808];
	ld.global.f64 	%fd59, [%rd15+24];
	fma.rn.f64 	%fd60, %fd58, %fd59, %fd57;
	ld.global.f64 	%fd61, [%rd1+116640];
	ld.global.f64 	%fd62, [%rd15+32];
	fma.rn.f64 	%fd63, %fd61, %fd62, %fd60;
	ld.global.f64 	%fd64, [%rd1+122472];
	ld.global.f64 	%fd65, [%rd15+40];
	fma.rn.f64 	%fd66, %fd64, %fd65, %fd63;
	ld.global.f64 	%fd67, [%rd1+128304];
	ld.global.f64 	%fd68, [%rd15+48];
	fma.rn.f64 	%fd69, %fd67, %fd68, %fd66;
	ld.global.f64 	%fd70, [%rd1+134136];
	ld.global.f64 	%fd71, [%rd15+56];
	fma.rn.f64 	%fd72, %fd70, %fd71, %fd69;
	ld.global.f64 	%fd73, [%rd1+139968];
	ld.global.f64 	%fd74, [%rd15+64];
	fma.rn.f64 	%fd75, %fd73, %fd74, %fd72;
	ld.global.f64 	%fd76, [%rd1+145800];
	ld.global.f64 	%fd77, [%rd15+72];
	fma.rn.f64 	%fd78, %fd76, %fd77, %fd75;
	ld.global.f64 	%fd79, [%rd1+151632];
	ld.global.f64 	%fd80, [%rd15+80];
	fma.rn.f64 	%fd81, %fd79, %fd80, %fd78;
	ld.global.f64 	%fd82, [%rd1+157464];
	ld.global.f64 	%fd83, [%rd15+88];
	fma.rn.f64 	%fd84, %fd82, %fd83, %fd81;
	ld.global.f64 	%fd85, [%rd1+163296];
	ld.global.f64 	%fd86, [%rd15+96];
	fma.rn.f64 	%fd87, %fd85, %fd86, %fd84;
	ld.global.f64 	%fd88, [%rd1+169128];
	ld.global.f64 	%fd89, [%rd15+104];
	fma.rn.f64 	%fd90, %fd88, %fd89, %fd87;
	ld.global.f64 	%fd91, [%rd1+174960];
	ld.global.f64 	%fd92, [%rd15+112];
	fma.rn.f64 	%fd93, %fd91, %fd92, %fd90;
	ld.global.f64 	%fd94, [%rd1+180792];
	ld.global.f64 	%fd95, [%rd15+120];
	fma.rn.f64 	%fd96, %fd94, %fd95, %fd93;
	setp.lt.f64 	%p1, %fd96, 0d0000000000000000;
	selp.f64 	%fd97, 0d0000000000000000, %fd96, %p1;
	st.global.f64 	[%rd16], %fd97;
	add.s32 	%r7, %r7, 1;
	add.s64 	%rd16, %rd16, 5832;
	add.s64 	%rd15, %rd15, 256;
	setp.ne.s32 	%p2, %r7, 128;
	@%p2 bra 	$L__BB13_1;
	bar.sync 	0;
	ret;

}
	// .globl	_Z21Executefire5expand3x3PdS_S_
.visible .entry _Z21Executefire5expand3x3PdS_S_(
	.param .u64 .ptr .align 1 _Z21Executefire5expand3x3PdS_S__param_0,
	.param .u64 .ptr .align 1 _Z21Executefire5expand3x3PdS_S__param_1,
	.param .u64 .ptr .align 1 _Z21Executefire5expand3x3PdS_S__param_2
)
{
	.reg .pred 	%p<36>;
	.reg .b32 	%r<35>;
	.reg .b64 	%rd<38>;
	.reg .b64 	%fd<62>;

	ld.param.u64 	%rd17, [_Z21Executefire5expand3x3PdS_S__param_0];
	ld.param.u64 	%rd18, [_Z21Executefire5expand3x3PdS_S__param_1];
	ld.param.u64 	%rd19, [_Z21Executefire5expand3x3PdS_S__param_2];
	cvta.to.global.u64 	%rd20, %rd17;
	cvta.to.global.u64 	%rd1, %rd19;
	cvta.to.global.u64 	%rd2, %rd18;
	mov.u32 	%r1, %tid.x;
	mov.u32 	%r17, %ctaid.x;
	add.s32 	%r18, %r1, -1;
	add.s32 	%r19, %r17, -1;
	mad.lo.s32 	%r2, %r1, 27, %r17;
	setp.gt.u32 	%p6, %r1, 27;
	or.b32  	%r20, %r19, %r18;
	setp.lt.s32 	%p7, %r20, 0;
	setp.gt.u32 	%p8, %r17, 27;
	or.pred  	%p9, %p6, %p8;
	or.pred  	%p1, %p7, %p9;
	setp.eq.s32 	%p11, %r1, 0;
	setp.gt.u32 	%p12, %r17, 26;
	or.pred  	%p13, %p6, %p12;
	or.pred  	%p2, %p11, %p13;
	setp.gt.u32 	%p15, %r17, 25;
	setp.gt.u32 	%p16, %r1, 26;
	or.pred  	%p3, %p16, %p12;
	setp.gt.u32 	%p17, %r1, 25;
	or.pred  	%p4, %p17, %p12;
	or.pred  	%p5, %p17, %p15;
	add.s64 	%rd3, %rd1, 8;
	cvt.u64.u32 	%rd4, %r17;
	mul.wide.u32 	%rd21, %r1, 216;
	mul.wide.u32 	%rd22, %r17, 8;
	add.s64 	%rd23, %rd21, %rd22;
	add.s64 	%rd24, %rd23, %rd1;
	add.s64 	%rd5, %rd24, 224;
	add.s64 	%rd6, %rd20, 32;
	mov.b32 	%r30, 0;
	add.s32 	%r22, %r2, 26;
	mad.lo.s32 	%r4, %r1, 27, -27;
$L__BB14_1:
	mul.wide.u32 	%rd25, %r22, 8;
	add.s64 	%rd37, %rd1, %rd25;
	mul.wide.u32 	%rd26, %r2, 8;
	add.s64 	%rd35, %rd1, %rd26;
	add.s32 	%r33, %r2, -27;
	mul.lo.s32 	%r31, %r30, 288;
	mov.b32 	%r34, 0;
	mov.f64 	%fd52, 0d0000000000000000;
	mov.u64 	%rd36, %rd5;
	mov.u32 	%r32, %r4;
$L__BB14_2:
	cvt.s64.s32 	%rd27, %r32;
	add.s64 	%rd28, %rd4, %rd27;
	shl.b64 	%rd29, %rd28, 3;
	add.s64 	%rd12, %rd3, %rd29;
	mul.wide.s32 	%rd30, %r31, 8;
	add.s64 	%rd13, %rd6, %rd30;
	mov.f64 	%fd54, 0d0000000000000000;
	@%p1 bra 	$L__BB14_4;
	ld.global.f64 	%fd33, [%rd12+-16];
	ld.global.f64 	%fd34, [%rd13+-32];
	fma.rn.f64 	%fd54, %fd33, %fd34, 0d0000000000000000;
$L__BB14_4:
	@%p2 bra 	$L__BB14_6;
	mul.wide.s32 	%rd31, %r33, 8;
	add.s64 	%rd32, %rd1, %rd31;
	ld.global.f64 	%fd35, [%rd32];
	ld.global.f64 	%fd36, [%rd13+-24];
	fma.rn.f64 	%fd54, %fd35, %fd36, %fd54;
$L__BB14_6:
	setp.ne.s32 	%p18, %r1, 0;
	@%p18 bra 	$L__BB14_8;
	add.f64 	%fd55, %fd54, 0d0000000000000000;
	bra.uni 	$L__BB14_11;
$L__BB14_8:
	setp.gt.u32 	%p19, %r1, 27;
	mov.u32 	%r23, %ctaid.x;
	setp.gt.u32 	%p20, %r23, 25;
	or.pred  	%p21, %p19, %p20;
	@%p21 bra 	$L__BB14_10;
	ld.global.f64 	%fd37, [%rd12];
	ld.global.f64 	%fd38, [%rd13+-16];
	fma.rn.f64 	%fd55, %fd37, %fd38, %fd54;
	bra.uni 	$L__BB14_11;
$L__BB14_10:
	add.f64 	%fd55, %fd54, 0d0000000000000000;
$L__BB14_11:
	cvt.u32.u64 	%r24, %rd4;
	setp.ne.s32 	%p22, %r24, 0;
	@%p22 bra 	$L__BB14_13;
	add.f64 	%fd56, %fd55, 0d0000000000000000;
	bra.uni 	$L__BB14_16;
$L__BB14_13:
	setp.gt.u32 	%p23, %r1, 26;
	mov.u32 	%r25, %ctaid.x;
	setp.gt.u32 	%p24, %r25, 27;
	or.pred  	%p25, %p23, %p24;
	@%p25 bra 	$L__BB14_15;
	ld.global.f64 	%fd39, [%rd36+-232];
	ld.global.f64 	%fd40, [%rd13+-8];
	fma.rn.f64 	%fd56, %fd39, %fd40, %fd55;
	bra.uni 	$L__BB14_16;
$L__BB14_15:
	add.f64 	%fd56, %fd55, 0d0000000000000000;
$L__BB14_16:
	@%p3 bra 	$L__BB14_18;
	ld.global.f64 	%fd41, [%rd35];
	ld.global.f64 	%fd42, [%rd13];
	fma.rn.f64 	%fd57, %fd41, %fd42, %fd56;
	bra.uni 	$L__BB14_19;
$L__BB14_18:
	add.f64 	%fd57, %fd56, 0d0000000000000000;
$L__BB14_19:
	setp.gt.u32 	%p26, %r1, 26;
	mov.u32 	%r26, %ctaid.x;
	setp.gt.u32 	%p27, %r26, 25;
	or.pred  	%p28, %p26, %p27;
	@%p28 bra 	$L__BB14_21;
	ld.global.f64 	%fd43, [%rd36+-216];
	ld.global.f64 	%fd44, [%rd13+8];
	fma.rn.f64 	%fd19, %fd43, %fd44, %fd57;
	bra.uni 	$L__BB14_22;
$L__BB14_21:
	add.f64 	%fd19, %fd57, 0d0000000000000000;
$L__BB14_22:
	cvt.u32.u64 	%r27, %rd4;
	setp.ne.s32 	%p29, %r27, 0;
	@%p29 bra 	$L__BB14_24;
	add.f64 	%fd59, %fd19, 0d0000000000000000;
	bra.uni 	$L__BB14_27;
$L__BB14_24:
	setp.gt.u32 	%p30, %r1, 25;
	mov.u32 	%r28, %ctaid.x;
	setp.gt.u32 	%p31, %r28, 27;
	or.pred  	%p32, %p30, %p31;
	@%p32 bra 	$L__BB14_26;
	ld.global.f64 	%fd45, [%rd37];
	ld.global.f64 	%fd46, [%rd13+16];
	fma.rn.f64 	%fd59, %fd45, %fd46, %fd19;
	bra.uni 	$L__BB14_27;
$L__BB14_26:
	add.f64 	%fd59, %fd19, 0d0000000000000000;
$L__BB14_27:
	@%p4 bra 	$L__BB14_29;
	ld.global.f64 	%fd47, [%rd36+-8];
	ld.global.f64 	%fd48, [%rd13+24];
	fma.rn.f64 	%fd60, %fd47, %fd48, %fd59;
	bra.uni 	$L__BB14_30;
$L__BB14_29:
	add.f64 	%fd60, %fd59, 0d0000000000000000;
$L__BB14_30:
	@%p5 bra 	$L__BB14_32;
	ld.global.f64 	%fd49, [%rd36];
	ld.global.f64 	%fd50, [%rd13+32];
	fma.rn.f64 	%fd61, %fd49, %fd50, %fd60;
	bra.uni 	$L__BB14_33;
$L__BB14_32:
	add.f64 	%fd61, %fd60, 0d0000000000000000;
$L__BB14_33:
	add.f64 	%fd52, %fd52, %fd61;
	add.s32 	%r34, %r34, 1;
	add.s32 	%r33, %r33, 729;
	add.s32 	%r32, %r32, 729;
	add.s64 	%rd37, %rd37, 5832;
	add.s64 	%rd36, %rd36, 5832;
	add.s64 	%rd35, %rd35, 5832;
	add.s32 	%r31, %r31, 9;
	setp.ne.s32 	%p33, %r34, 32;
	@%p33 bra 	$L__BB14_2;
	setp.lt.f64 	%p34, %fd52, 0d0000000000000000;
	selp.f64 	%fd51, 0d0000000000000000, %fd52, %p34;
	mad.lo.s32 	%r29, %r30, 729, %r2;
	mul.wide.u32 	%rd33, %r29, 8;
	add.s64 	%rd34, %rd2, %rd33;
	st.global.f64 	[%rd34], %fd51;
	add.s32 	%r30, %r30, 1;
	setp.ne.s32 	%p35, %r30, 128;
	@%p35 bra 	$L__BB14_1;
	bar.sync 	0;
	ret;

}
	// .globl	_Z22Executefire6squeeze1x1PdS_S_
.visible .entry _Z22Executefire6squeeze1x1PdS_S_(
	.param .u64 .ptr .align 1 _Z22Executefire6squeeze1x1PdS_S__param_0,
	.param .u64 .ptr .align 1 _Z22Executefire6squeeze1x1PdS_S__param_1,
	.param .u64 .ptr .align 1 _Z22Executefire6squeeze1x1PdS_S__param_2
)
{
	.reg .pred 	%p<4>;
	.reg .b32 	%r<28>;
	.reg .b64 	%rd<55>;
	.reg .b64 	%fd<53>;

	mov.u32 	%r7, %tid.x;
	mov.u32 	%r8, %ctaid.x;
	mad.lo.s32 	%r1, %r7, 27, %r8;
	mul.wide.u32 	%rd26, %r7, 216;
	mul.wide.u32 	%rd27, %r8, 8;
	add.s64 	%rd1, %rd26, %rd27;
	add.s32 	%r9, %r1, 10935;
	mul.wide.u32 	%rd2, %r9, 8;
	add.s32 	%r10, %r1, 10206;
	mul.wide.u32 	%rd3, %r10, 8;
	add.s32 	%r11, %r1, 9477;
	mul.wide.u32 	%rd4, %r11, 8;
	add.s32 	%r12, %r1, 8748;
	mul.wide.u32 	%rd5, %r12, 8;
	add.s32 	%r13, %r1, 8019;
	mul.wide.u32 	%rd6, %r13, 8;
	add.s32 	%r14, %r1, 7290;
	mul.wide.u32 	%rd7, %r14, 8;
	add.s32 	%r15, %r1, 6561;
	mul.wide.u32 	%rd8, %r15, 8;
	add.s32 	%r16, %r1, 5832;
	mul.wide.u32 	%rd9, %r16, 8;
	add.s32 	%r17, %r1, 5103;
	mul.wide.u32 	%rd10, %r17, 8;
	add.s32 	%r18, %r1, 4374;
	mul.wide.u32 	%rd11, %r18, 8;
	add.s32 	%r19, %r1, 3645;
	mul.wide.u32 	%rd12, %r19, 8;
	add.s32 	%r20, %r1, 2916;
	mul.wide.u32 	%rd13, %r20, 8;
	add.s32 	%r21, %r1, 2187;
	mul.wide.u32 	%rd14, %r21, 8;
	add.s32 	%r22, %r1, 1458;
	mul.wide.u32 	%rd15, %r22, 8;
	add.s32 	%r23, %r1, 729;
	mul.wide.u32 	%rd16, %r23, 8;
	mov.b32 	%r26, 0;
$L__BB15_1:
	ld.param.u64 	%rd52, [_Z22Executefire6squeeze1x1PdS_S__param_2];
	ld.param.u64 	%rd50, [_Z22Executefire6squeeze1x1PdS_S__param_0];
	cvta.to.global.u64 	%rd54, %rd52;
	mul.wide.u32 	%rd28, %r26, 2048;
	cvta.to.global.u64 	%rd29, %rd50;
	add.s64 	%rd30, %rd29, %rd28;
	add.s64 	%rd53, %rd30, 64;
	mov.f64 	%fd52, 0d0000000000000000;
	mov.b32 	%r27, 0;
$L__BB15_2:
	add.s64 	%rd31, %rd54, %rd1;
	ld.global.f64 	%fd4, [%rd31];
	ld.global.f64 	%fd5, [%rd53+-64];
	fma.rn.f64 	%fd6, %fd4, %fd5, %fd52;
	add.s64 	%rd32, %rd54, %rd16;
	ld.global.f64 	%fd7, [%rd32];
	ld.global.f64 	%fd8, [%rd53+-56];
	fma.rn.f64 	%fd9, %fd7, %fd8, %fd6;
	add.s64 	%rd33, %rd54, %rd15;
	ld.global.f64 	%fd10, [%rd33];
	ld.global.f64 	%fd11, [%rd53+-48];
	fma.rn.f64 	%fd12, %fd10, %fd11, %fd9;
	add.s64 	%rd34, %rd54, %rd14;
	ld.global.f64 	%fd13, [%rd34];
	ld.global.f64 	%fd14, [%rd53+-40];
	fma.rn.f64 	%fd15, %fd13, %fd14, %fd12;
	add.s64 	%rd35, %rd54, %rd13;
	ld.global.f64 	%fd16, [%rd35];
	ld.global.f64 	%fd17, [%rd53+-32];
	fma.rn.f64 	%fd18, %fd16, %fd17, %fd15;
	add.s64 	%rd36, %rd54, %rd12;
	ld.global.f64 	%fd19, [%rd36];
	ld.global.f64 	%fd20, [%rd53+-24];
	fma.rn.f64 	%fd21, %fd19, %fd20, %fd18;
	add.s64 	%rd37, %rd54, %rd11;
	ld.global.f64 	%fd22, [%rd37];
	ld.global.f64 	%fd23, [%rd53+-16];
	fma.rn.f64 	%fd24, %fd22, %fd23, %fd21;
	add.s64 	%rd38, %rd54, %rd10;
	ld.global.f64 	%fd25, [%rd38];
	ld.global.f64 	%fd26, [%rd53+-8];
	fma.rn.f64 	%fd27, %fd25, %fd26, %fd24;
	add.s64 	%rd39, %rd54, %rd9;
	ld.global.f64 	%fd28, [%rd39];
	ld.global.f64 	%fd29, [%rd53];
	fma.rn.f64 	%fd30, %fd28, %fd29, %fd27;
	add.s64 	%rd40, %rd54, %rd8;
	ld.global.f64 	%fd31, [%rd40];
	ld.global.f64 	%fd32, [%rd53+8];
	fma.rn.f64 	%fd33, %fd31, %fd32, %fd30;
	add.s64 	%rd41, %rd54, %rd7;
	ld.global.f64 	%fd34, [%rd41];
	ld.global.f64 	%fd35, [%rd53+16];
	fma.rn.f64 	%fd36, %fd34, %fd35, %fd33;
	add.s64 	%rd42, %rd54, %rd6;
	ld.global.f64 	%fd37, [%rd42];
	ld.global.f64 	%fd38, [%rd53+24];
	fma.rn.f64 	%fd39, %fd37, %fd38, %fd36;
	add.s64 	%rd43, %rd54, %rd5;
	ld.global.f64 	%fd40, [%rd43];
	ld.global.f64 	%fd41, [%rd53+32];
	fma.rn.f64 	%fd42, %fd40, %fd41, %fd39;
	add.s64 	%rd44, %rd54, %rd4;
	ld.global.f64 	%fd43, [%rd44];
	ld.global.f64 	%fd44, [%rd53+40];
	fma.rn.f64 	%fd45, %fd43, %fd44, %fd42;
	add.s64 	%rd45, %rd54, %rd3;
	ld.global.f64 	%fd46, [%rd45];
	ld.global.f64 	%fd47, [%rd53+48];
	fma.rn.f64 	%fd48, %fd46, %fd47, %fd45;
	add.s64 	%rd46, %rd54, %rd2;
	ld.global.f64 	%fd49, [%rd46];
	ld.global.f64 	%fd50, [%rd53+56];
	fma.rn.f64 	%fd52, %fd49, %fd50, %fd48;
	add.s32 	%r27, %r27, 16;
	add.s64 	%rd54, %rd54, 93312;
	add.s64 	%rd53, %rd53, 128;
	setp.ne.s32 	%p1, %r27, 256;
	@%p1 bra 	$L__BB15_2;
	ld.param.u64 	%rd51, [_Z22Executefire6squeeze1x1PdS_S__param_1];
	setp.lt.f64 	%p2, %fd52, 0d0000000000000000;
	selp.f64 	%fd51, 0d0000000000000000, %fd52, %p2;
	mad.lo.s32 	%r25, %r26, 729, %r1;
	cvta.to.global.u64 	%rd47, %rd51;
	mul.wide.u32 	%rd48, %r25, 8;
	add.s64 	%rd49, %rd47, %rd48;
	st.global.f64 	[%rd49], %fd51;
	add.s32 	%r26, %r26, 1;
	setp.ne.s32 	%p3, %r26, 48;
	@%p3 bra 	$L__BB15_1;
	bar.sync 	0;
	ret;

}
	// .globl	_Z21Executefire6expand1x1PdS_S_
.visible .entry _Z21Executefire6expand1x1PdS_S_(
	.param .u64 .ptr .align 1 _Z21Executefire6expand1x1PdS_S__param_0,
	.param .u64 .ptr .align 1 _Z21Executefire6expand1x1PdS_S__param_1,
	.param .u64 .ptr .align 1 _Z21Executefire6expand1x1PdS_S__param_2
)
{
	.reg .pred 	%p<3>;
	.reg .b32 	%r<8>;
	.reg .b64 	%rd<17>;
	.reg .b64 	%fd<146>;

	ld.param.u64 	%rd8, [_Z21Executefire6expand1x1PdS_S__param_0];
	ld.param.u64 	%rd9, [_Z21Executefire6expand1x1PdS_S__param_1];
	ld.param.u64 	%rd10, [_Z21Executefire6expand1x1PdS_S__param_2];
	cvta.to.global.u64 	%rd11, %rd8;
	cvta.to.global.u64 	%rd12, %rd10;
	cvta.to.global.u64 	%rd13, %rd9;
	mov.u32 	%r4, %tid.x;
	mov.u32 	%r5, %ctaid.x;
	mad.lo.s32 	%r6, %r4, 27, %r5;
	mul.wide.u32 	%rd14, %r6, 8;
	add.s64 	%rd1, %rd12, %rd14;
	add.s64 	%rd16, %rd13, %rd14;
	add.s64 	%rd15, %rd11, 192;
	mov.b32 	%r7, 0;
$L__BB16_1:
	ld.global.f64 	%fd1, [%rd1];
	ld.global.f64 	%fd2, [%rd15+-192];
	fma.rn.f64 	%fd3, %fd1, %fd2, 0d0000000000000000;
	ld.global.f64 	%fd4, [%rd1+5832];
	ld.global.f64 	%fd5, [%rd15+-184];
	fma.rn.f64 	%fd6, %fd4, %fd5, %fd3;
	ld.global.f64 	%fd7, [%rd1+11664];
	ld.global.f64 	%fd8, [%rd15+-176];
	fma.rn.f64 	%fd9, %fd7, %fd8, %fd6;
	ld.global.f64 	%fd10, [%rd1+17496];
	ld.global.f64 	%fd11, [%rd15+-168];
	fma.rn.f64 	%fd12, %fd10, %fd11, %fd9;
	ld.global.f64 	%fd13, [%rd1+23328];
	ld.global.f64 	%fd14, [%rd15+-160];
	fma.rn.f64 	%fd15, %fd13, %fd14, %fd12;
	ld.global.f64 	%fd16, [%rd1+29160];
	ld.global.f64 	%fd17, [%rd15+-152];
	fma.rn.f64 	%fd18, %fd16, %fd17, %fd15;
	ld.global.f64 	%fd19, [%rd1+34992];
	ld.global.f64 	%fd20, [%rd15+-144];
	fma.rn.f64 	%fd21, %fd19, %fd20, %fd18;
	ld.global.f64 	%fd22, [%rd1+40824];
	ld.global.f64 	%fd23, [%rd15+-136];
	fma.rn.f64 	%fd24, %fd22, %fd23, %fd21;
	ld.global.f64 	%fd25, [%rd1+46656];
	ld.global.f64 	%fd26, [%rd15+-128];
	fma.rn.f64 	%fd27, %fd25, %fd26, %fd24;
	ld.global.f64 	%fd28, [%rd1+52488];
	ld.global.f64 	%fd29, [%rd15+-120];
	fma.rn.f64 	%fd30, %fd28, %fd29, %fd27;
	ld.global.f64 	%fd31, [%rd1+58320];
	ld.global.f64 	%fd32, [%rd15+-112];
	fma.rn.f64 	%fd33, %fd31, %fd32, %fd30;
	ld.global.f64 	%fd34, [%rd1+64152];
	ld.global.f64 	%fd35, [%rd15+-104];
	fma.rn.f64 	%fd36, %fd34, %fd35, %fd33;
	ld.global.f64 	%fd37, [%rd1+69984];
	ld.global.f64 	%fd38, [%rd15+-96];
	fma.rn.f64 	%fd39, %fd37, %fd38, %fd36;
	ld.global.f64 	%fd40, [%rd1+75816];
	ld.global.f64 	%fd41, [%rd15+-88];
	fma.rn.f64 	%fd42, %fd40, %fd41, %fd39;
	ld.global.f64 	%fd43, [%rd1+81648];
	ld.global.f64 	%fd44, [%rd15+-80];
	fma.rn.f64 	%fd45, %fd43, %fd44, %fd42;
	ld.global.f64 	%fd46, [%rd1+87480];
	ld.global.f64 	%fd47, [%rd15+-72];
	fma.rn.f64 	%fd48, %fd46, %fd47, %fd45;
	ld.global.f64 	%fd49, [%rd1+93312];
	ld.global.f64 	%fd50, [%rd15+-64];
	fma.rn.f64 	%fd51, %fd49, %fd50, %fd48;
	ld.global.f64 	%fd52, [%rd1+99144];
	ld.global.f64 	%fd53, [%rd15+-56];
	fma.rn.f64 	%fd54, %fd52, %fd53, %fd51;
	ld.global.f64 	%fd55, [%rd1+104976];
	ld.global.f64 	%fd56, [%rd15+-48];
	fma.rn.f64 	%fd57, %fd55, %fd56, %fd54;
	ld.global.f64 	%fd58, [%rd1+110808];
	ld.global.f64 	%fd59, [%rd15+-40];
	fma.rn.f64 	%fd60, %fd58, %fd59, %fd57;
	ld.global.f64 	%fd61, [%rd1+116640];
	ld.global.f64 	%fd62, [%rd15+-32];
	fma.rn.f64 	%fd63, %fd61, %fd62, %fd60;
	ld.global.f64 	%fd64, [%rd1+122472];
	ld.global.f64 	%fd65, [%rd15+-24];
	fma.rn.f64 	%fd66, %fd64, %fd65, %fd63;
	ld.global.f64 	%fd67, [%rd1+128304];
	ld.global.f64 	%fd68, [%rd15+-16];
	fma.rn.f64 	%fd69, %fd67, %fd68, %fd66;
	ld.global.f64 	%fd70, [%rd1+134136];
	ld.global.f64 	%fd71, [%rd15+-8];
	fma.rn.f64 	%fd72, %fd70, %fd71, %fd69;
	ld.global.f64 	%fd73, [%rd1+139968];
	ld.global.f64 	%fd74, [%rd15];
	fma.rn.f64 	%fd75, %fd73, %fd74, %fd72;
	ld.global.f64 	%fd76, [%rd1+145800];
	ld.global.f64 	%fd77, [%rd15+8];
	fma.rn.f64 	%fd78, %fd76, %fd77, %fd75;
	ld.global.f64 	%fd79, [%rd1+151632];
	ld.global.f64 	%fd80, [%rd15+16];
	fma.rn.f64 	%fd81, %fd79, %fd80, %fd78;
	ld.global.f64 	%fd82, [%rd1+157464];
	ld.global.f64 	%fd83, [%rd15+24];
	fma.rn.f64 	%fd84, %fd82, %fd83, %fd81;
	ld.global.f64 	%fd85, [%rd1+163296];
	ld.global.f64 	%fd86, [%rd15+32];
	fma.rn.f64 	%fd87, %fd85, %fd86, %fd84;
	ld.global.f64 	%fd88, [%rd1+169128];
	ld.global.f64 	%fd89, [%rd15+40];
	fma.rn.f64 	%fd90, %fd88, %fd89, %fd87;
	ld.global.f64 	%fd91, [%rd1+174960];
	ld.global.f64 	%fd92, [%rd15+48];
	fma.rn.f64 	%fd93, %fd91, %fd92, %fd90;
	ld.global.f64 	%fd94, [%rd1+180792];
	ld.global.f64 	%fd95, [%rd15+56];
	fma.rn.f64 	%fd96, %fd94, %fd95, %fd93;
	ld.global.f64 	%fd97, [%rd1+186624];
	ld.global.f64 	%fd98, [%rd15+64];
	fma.rn.f64 	%fd99, %fd97, %fd98, %fd96;
	ld.global.f64 	%fd100, [%rd1+192456];
	ld.global.f64 	%fd101, [%rd15+72];
	fma.rn.f64 	%fd102, %fd100, %fd101, %fd99;
	ld.global.f64 	%fd103, [%rd1+198288];
	ld.global.f64 	%fd104, [%rd15+80];
	fma.rn.f64 	%fd105, %fd103, %fd104, %fd102;
	ld.global.f64 	%fd106, [%rd1+204120];
	ld.global.f64 	%fd107, [%rd15+88];
	fma.rn.f64 	%fd108, %fd106, %fd107, %fd105;
	ld.global.f64 	%fd109, [%rd1+209952];
	ld.global.f64 	%fd110, [%rd15+96];
	fma.rn.f64 	%fd111, %fd109, %fd110, %fd108;
	ld.global.f64 	%fd112, [%rd1+215784];
	ld.global.f64 	%fd113, [%rd15+104];
	fma.rn.f64 	%fd114, %fd112, %fd113, %fd111;
	ld.global.f64 	%fd115, [%rd1+221616];
	ld.global.f64 	%fd116, [%rd15+112];
	fma.rn.f64 	%fd117, %fd115, %fd116, %fd114;
	ld.global.f64 	%fd118, [%rd1+227448];
	ld.global.f64 	%fd119, [%rd15+120];
	fma.rn.f64 	%fd120, %fd118, %fd119, %fd117;
	ld.global.f64 	%fd121, [%rd1+233280];
	ld.global.f64 	%fd122, [%rd15+128];
	fma.rn.f64 	%fd123, %fd121, %fd122, %fd120;
	ld.global.f64 	%fd124, [%rd1+239112];
	ld.global.f64 	%fd125, [%rd15+136];
	fma.rn.f64 	%fd126, %fd124, %fd125, %fd123;
	ld.global.f64 	%fd127, [%rd1+244944];
	ld.global.f64 	%fd128, [%rd15+144];
	fma.rn.f64 	%fd129, %fd127, %fd128, %fd126;
	ld.global.f64 	%fd130, [%rd1+250776];
	ld.global.f64 	%fd131, [%rd15+152];
	fma.rn.f64 	%fd132, %fd130, %fd131, %fd129;
	ld.global.f64 	%fd133, [%rd1+256608];
	ld.global.f64 	%fd134, [%rd15+160];
	fma.rn.f64 	%fd135, %fd133, %fd134, %fd132;
	ld.global.f64 	%fd136, [%rd1+262440];
	ld.global.f64 	%fd137, [%rd15+168];
	fma.rn.f64 	%fd138, %fd136, %fd137, %fd135;
	ld.global.f64 	%fd139, [%rd1+268272];
	ld.global.f64 	%fd140, [%rd15+176];
	fma.rn.f64 	%fd141, %fd139, %fd140, %fd138;
	ld.global.f64 	%fd142, [%rd1+274104];
	ld.global.f64 	%fd143, [%rd15+184];
	fma.rn.f64 	%fd144, %fd142, %fd143, %fd141;
	setp.lt.f64 	%p1, %fd144, 0d0000000000000000;
	selp.f64 	%fd145, 0d0000000000000000, %fd144, %p1;
	st.global.f64 	[%rd16], %fd145;
	add.s32 	%r7, %r7, 1;
	add.s64 	%rd16, %rd16, 5832;
	add.s64 	%rd15, %rd15, 384;
	setp.ne.s32 	%p2, %r7, 192;
	@%p2 bra 	$L__BB16_1;
	bar.sync 	0;
	ret;

}
	// .globl	_Z21Executefire6expand3x3PdS_S_
.visible .entry _Z21Executefire6expand3x3PdS_S_(
	.param .u64 .ptr .align 1 _Z21Executefire6expand3x3PdS_S__param_0,
	.param .u64 .ptr .align 1 _Z21Executefire6expand3x3PdS_S__param_1,
	.param .u64 .ptr .align 1 _Z21Executefire6expand3x3PdS_S__param_2
)
{
	.reg .pred 	%p<36>;
	.reg .b32 	%r<35>;
	.reg .b64 	%rd<38>;
	.reg .b64 	%fd<62>;

	ld.param.u64 	%rd17, [_Z21Executefire6expand3x3PdS_S__param_0];
	ld.param.u64 	%rd18, [_Z21Executefire6expand3x3PdS_S__param_1];
	ld.param.u64 	%rd19, [_Z21Executefire6expand3x3PdS_S__param_2];
	cvta.to.global.u64 	%rd20, %rd17;
	cvta.to.global.u64 	%rd1, %rd19;
	cvta.to.global.u64 	%rd2, %rd18;
	mov.u32 	%r1, %tid.x;
	mov.u32 	%r17, %ctaid.x;
	add.s32 	%r18, %r1, -1;
	add.s32 	%r19, %r17, -1;
	mad.lo.s32 	%r2, %r1, 27, %r17;
	setp.gt.u32 	%p6, %r1, 27;
	or.b32  	%r20, %r19, %r18;
	setp.lt.s32 	%p7, %r20, 0;
	setp.gt.u32 	%p8, %r17, 27;
	or.pred  	%p9, %p6, %p8;
	or.pred  	%p1, %p7, %p9;
	setp.eq.s32 	%p11, %r1, 0;
	setp.gt.u32 	%p12, %r17, 26;
	or.pred  	%p13, %p6, %p12;
	or.pred  	%p2, %p11, %p13;
	setp.gt.u32 	%p15, %r17, 25;
	setp.gt.u32 	%p16, %r1, 26;
	or.pred  	%p3, %p16, %p12;
	setp.gt.u32 	%p17, %r1, 25;
	or.pred  	%p4, %p17, %p12;
	or.pred  	%p5, %p17, %p15;
	add.s64 	%rd3, %rd1, 8;
	cvt.u64.u32 	%rd4, %r17;
	mul.wide.u32 	%rd21, %r1, 216;
	mul.wide.u32 	%rd22, %r17, 8;
	add.s64 	%rd23, %rd21, %rd22;
	add.s64 	%rd24, %rd23, %rd1;
	add.s64 	%rd5, %rd24, 224;
	add.s64 	%rd6, %rd20, 32;
	mov.b32 	%r30, 0;
	add.s32 	%r22, %r2, 26;
	mad.lo.s32 	%r4, %r1, 27, -27;
$L__BB17_1:
	mul.wide.u32 	%rd25, %r22, 8;
	add.s64 	%rd37, %rd1, %rd25;
	mul.wide.u32 	%rd26, %r2, 8;
	add.s64 	%rd35, %rd1, %rd26;
	add.s32 	%r33, %r2, -27;
	mul.lo.s32 	%r31, %r30, 432;
	mov.b32 	%r34, 0;
	mov.f64 	%fd52, 0d0000000000000000;
	mov.u64 	%rd36, %rd5;
	mov.u32 	%r32, %r4;
$L__BB17_2:
	cvt.s64.s32 	%rd27, %r32;
	add.s64 	%rd28, %rd4, %rd27;
	shl.b64 	%rd29, %rd28, 3;
	add.s64 	%rd12, %rd3, %rd29;
	mul.wide.s32 	%rd30, %r31, 8;
	add.s64 	%rd13, %rd6, %rd30;
	mov.f64 	%fd54, 0d0000000000000000;
	@%p1 bra 	$L__BB17_4;
	ld.global.f64 	%fd33, [%rd12+-16];
	ld.global.f64 	%fd34, [%rd13+-32];
	fma.rn.f64 	%fd54, %fd33, %fd34, 0d0000000000000000;
$L__BB17_4:
	@%p2 bra 	$L__BB17_6;
	mul.wide.s32 	%rd31, %r33, 8;
	add.s64 	%rd32, %rd1, %rd31;
	ld.global.f64 	%fd35, [%rd32];
	ld.global.f64 	%fd36, [%rd13+-24];
	fma.rn.f64 	%fd54, %fd35, %fd36, %fd54;
$L__BB17_6:
	setp.ne.s32 	%p18, %r1, 0;
	@%p18 bra 	$L__BB17_8;
	add.f64 	%fd55, %fd54, 0d0000000000000000;
	bra.uni 	$L__BB17_11;
$L__BB17_8:
	setp.gt.u32 	%p19, %r1, 27;
	mov.u32 	%r23, %ctaid.x;
	setp.gt.u32 	%p20, %r23, 25;
	or.pred  	%p21, %p19, %p20;
	@%p21 bra 	$L__BB17_10;
	ld.global.f64 	%fd37, [%rd12];
	ld.global.f64 	%fd38, [%rd13+-16];
	fma.rn.f64 	%fd55, %fd37, %fd38, %fd54;
	bra.uni 	$L__BB17_11;
$L__BB17_10:
	add.f64 	%fd55, %fd54, 0d0000000000000000;
$L__BB17_11:
	cvt.u32.u64 	%r24, %rd4;
	setp.ne.s32 	%p22, %r24, 0;
	@%p22 bra 	$L__BB17_13;
	add.f64 	%fd56, %fd55, 0d0000000000000000;
	bra.uni 	$L__BB17_16;
$L__BB17_13:
	setp.gt.u32 	%p23, %r1, 26;
	mov.u32 	%r25, %ctaid.x;
	setp.gt.u32 	%p24, %r25, 27;
	or.pred  	%p25, %p23, %p24;
	@%p25 bra 	$L__BB17_15;
	ld.global.f64 	%fd39, [%rd36+-232];
	ld.global.f64 	%fd40, [%rd13+-8];
	fma.rn.f64 	%fd56, %fd39, %fd40, %fd55;
	bra.uni 	$L__BB17_16;
$L__BB17_15:
	add.f64 	%fd56, %fd55, 0d0000000000000000;
$L__BB17_16:
	@%p3 bra 	$L__BB17_18;
	ld.global.f64 	%fd41, [%rd35];
	ld.global.f64 	%fd42, [%rd13];
	fma.rn.f64 	%fd57, %fd41, %fd42, %fd56;
	bra.uni 	$L__BB17_19;
$L__BB17_18:
	add.f64 	%fd57, %fd56, 0d0000000000000000;
$L__BB17_19:
	setp.gt.u32 	%p26, %r1, 26;
	mov.u32 	%r26, %ctaid.x;
	setp.gt.u32 	%p27, %r26, 25;
	or.pred  	%p28, %p26, %p27;
	@%p28 bra 	$L__BB17_21;
	ld.global.f64 	%fd43, [%rd36+-216];
	ld.global.f64 	%fd44, [%rd13+8];
	fma.rn.f64 	%fd19, %fd43, %fd44, %fd57;
	bra.uni 	$L__BB17_22;
$L__BB17_21:
	add.f64 	%fd19, %fd57, 0d0000000000000000;
$L__BB17_22:
	cvt.u32.u64 	%r27, %rd4;
	setp.ne.s32 	%p29, %r27, 0;
	@%p29 bra 	$L__BB17_24;
	add.f64 	%fd59, %fd19, 0d0000000000000000;
	bra.uni 	$L__BB17_27;
$L__BB17_24:
	setp.gt.u32 	%p30, %r1, 25;
	mov.u32 	%r28, %ctaid.x;
	setp.gt.u32 	%p31, %r28, 27;
	or.pred  	%p32, %p30, %p31;
	@%p32 bra 	$L__BB17_26;
	ld.global.f64 	%fd45, [%rd37];
	ld.global.f64 	%fd46, [%rd13+16];
	fma.rn.f64 	%fd59, %fd45, %fd46, %fd19;
	bra.uni 	$L__BB17_27;
$L__BB17_26:
	add.f64 	%fd59, %fd19, 0d0000000000000000;
$L__BB17_27:
	@%p4 bra 	$L__BB17_29;
	ld.global.f64 	%fd47, [%rd36+-8];
	ld.global.f64 	%fd48, [%rd13+24];
	fma.rn.f64 	%fd60, %fd47, %fd48, %fd59;
	bra.uni 	$L__BB17_30;
$L__BB17_29:
	add.f64 	%fd60, %fd59, 0d0000000000000000;
$L__BB17_30:
	@%p5 bra 	$L__BB17_32;
	ld.global.f64 	%fd49, [%rd36];
	ld.global.f64 	%fd50, [%rd13+32];
	fma.rn.f64 	%fd61, %fd49, %fd50, %fd60;
	bra.uni 	$L__BB17_33;
$L__BB17_32:
	add.f64 	%fd61, %fd60, 0d0000000000000000;
$L__BB17_33:
	add.f64 	%fd52, %fd52, %fd61;
	add.s32 	%r34, %r34, 1;
	add.s32 	%r33, %r33, 729;
	add.s32 	%r32, %r32, 729;
	add.s64 	%rd37, %rd37, 5832;
	add.s64 	%rd36, %rd36, 5832;
	add.s64 	%rd35, %rd35, 5832;
	add.s32 	%r31, %r31, 9;
	setp.ne.s32 	%p33, %r34, 48;
	@%p33 bra 	$L__BB17_2;
	setp.lt.f64 	%p34, %fd52, 0d0000000000000000;
	selp.f64 	%fd51, 0d0000000000000000, %fd52, %p34;
	mad.lo.s32 	%r29, %r30, 729, %r2;
	mul.wide.u32 	%rd33, %r29, 8;
	add.s64 	%rd34, %rd2, %rd33;
	st.global.f64 	[%rd34], %fd51;
	add.s32 	%r30, %r30, 1;
	setp.ne.s32 	%p35, %r30, 192;
	@%p35 bra 	$L__BB17_1;
	bar.sync 	0;
	ret;

}
	// .globl	_Z22Executefire7squeeze1x1PdS_S_
.visible .entry _Z22Executefire7squeeze1x1PdS_S_(
	.param .u64 .ptr .align 1 _Z22Executefire7squeeze1x1PdS_S__param_0,
	.param .u64 .ptr .align 1 _Z22Executefire7squeeze1x1PdS_S__param_1,
	.param .u64 .ptr .align 1 _Z22Executefire7squeeze1x1PdS_S__param_2
)
{
	.reg .pred 	%p<4>;
	.reg .b32 	%r<28>;
	.reg .b64 	%rd<55>;
	.reg .b64 	%fd<53>;

	mov.u32 	%r7, %tid.x;
	mov.u32 	%r8, %ctaid.x;
	mad.lo.s32 	%r1, %r7, 27, %r8;
	mul.wide.u32 	%rd26, %r7, 216;
	mul.wide.u32 	%rd27, %r8, 8;
	add.s64 	%rd1, %rd26, %rd27;
	add.s32 	%r9, %r1, 10935;
	mul.wide.u32 	%rd2, %r9, 8;
	add.s32 	%r10, %r1, 10206;
	mul.wide.u32 	%rd3, %r10, 8;
	add.s32 	%r11, %r1, 9477;
	mul.wide.u32 	%rd4, %r11, 8;
	add.s32 	%r12, %r1, 8748;
	mul.wide.u32 	%rd5, %r12, 8;
	add.s32 	%r13, %r1, 8019;
	mul.wide.u32 	%rd6, %r13, 8;
	add.s32 	%r14, %r1, 7290;
	mul.wide.u32 	%rd7, %r14, 8;
	add.s32 	%r15, %r1, 6561;
	mul.wide.u32 	%rd8, %r15, 8;
	add.s32 	%r16, %r1, 5832;
	mul.wide.u32 	%rd9, %r16, 8;
	add.s32 	%r17, %r1, 5103;
	mul.wide.u32 	%rd10, %r17, 8;
	add.s32 	%r18, %r1, 4374;
	mul.wide.u32 	%rd11, %r18, 8;
	add.s32 	%r19, %r1, 3645;
	mul.wide.u32 	%rd12, %r19, 8;
	add.s32 	%r20, %r1, 2916;
	mul.wide.u32 	%rd13, %r20, 8;
	add.s32 	%r21, %r1, 2187;
	mul.wide.u32 	%rd14, %r21, 8;
	add.s32 	%r22, %r1, 1458;
	mul.wide.u32 	%rd15, %r22, 8;
	add.s32 	%r23, %r1, 729;
	mul.wide.u32 	%rd16, %r23, 8;
	mov.b32 	%r26, 0;
$L__BB18_1:
	ld.param.u64 	%rd52, [_Z22Executefire7squeeze1x1PdS_S__param_2];
	ld.param.u64 	%rd50, [_Z22Executefire7squeeze1x1PdS_S__param_0];
	cvta.to.global.u64 	%rd54, %rd52;
	mul.wide.u32 	%rd28, %r26, 3072;
	cvta.to.global.u64 	%rd29, %rd50;
	add.s64 	%rd30, %rd29, %rd28;
	add.s64 	%rd53, %rd30, 64;
	mov.f64 	%fd52, 0d0000000000000000;
	mov.b32 	%r27, 0;
$L__BB18_2:
	add.s64 	%rd31, %rd54, %rd1;
	ld.global.f64 	%fd4, [%rd31];
	ld.global.f64 	%fd5, [%rd53+-64];
	fma.rn.f64 	%fd6, %fd4, %fd5, %fd52;
	add.s64 	%rd32, %rd54, %rd16;
	ld.global.f64 	%fd7, [%rd32];
	ld.global.f64 	%fd8, [%rd53+-56];
	fma.rn.f64 	%fd9, %fd7, %fd8, %fd6;
	add.s64 	%rd33, %rd54, %rd15;
	ld.global.f64 	%fd10, [%rd33];
	ld.global.f64 	%fd11, [%rd53+-48];
	fma.rn.f64 	%fd12, %fd10, %fd11, %fd9;
	add.s64 	%rd34, %rd54, %rd14;
	ld.global.f64 	%fd13, [%rd34];
	ld.global.f64 	%fd14, [%rd53+-40];
	fma.rn.f64 	%fd15, %fd13, %fd14, %fd12;
	add.s64 	%rd35, %rd54, %rd13;
	ld.global.f64 	%fd16, [%rd35];
	ld.global.f64 	%fd17, [%rd53+-32];
	fma.rn.f64 	%fd18, %fd16, %fd17, %fd15;
	add.s64 	%rd36, %rd54, %rd12;
	ld.global.f64 	%fd19, [%rd36];
	ld.global.f64 	%fd20, [%rd53+-24];
	fma.rn.f64 	%fd21, %fd19, %fd20, %fd18;
	add.s64 	%rd37, %rd54, %rd11;
	ld.global.f64 	%fd22, [%rd37];
	ld.global.f64 	%fd23, [%rd53+-16];
	fma.rn.f64 	%fd24, %fd22, %fd23, %fd21;
	add.s64 	%rd38, %rd54, %rd10;
	ld.global.f64 	%fd25, [%rd38];
	ld.global.f64 	%fd26, [%rd53+-8];
	fma.rn.f64 	%fd27, %fd25, %fd26, %fd24;
	add.s64 	%rd39, %rd54, %rd9;
	ld.global.f64 	%fd28, [%rd39];
	ld.global.f64 	%fd29, [%rd53];
	fma.rn.f64 	%fd30, %fd28, %fd29, %fd27;
	add.s64 	%rd40, %rd54, %rd8;
	ld.global.f64 	%fd31, [%rd40];
	ld.global.f64 	%fd32, [%rd53+8];
	fma.rn.f64 	%fd33, %fd31, %fd32, %fd30;
	add.s64 	%rd41, %rd54, %rd7;
	ld.global.f64 	%fd34, [%rd41];
	ld.global.f64 	%fd35, [%rd53+16];
	fma.rn.f64 	%fd36, %fd34, %fd35, %fd33;
	add.s64 	%rd42, %rd54, %rd6;
	ld.global.f64 	%fd37, [%rd42];
	ld.global.f64 	%fd38, [%rd53+24];
	fma.rn.f64 	%fd39, %fd37, %fd38, %fd36;
	add.s64 	%rd43, %rd54, %rd5;
	ld.global.f64 	%fd40, [%rd43];
	ld.global.f64 	%fd41, [%rd53+32];
	fma.rn.f64 	%fd42, %fd40, %fd41, %fd39;
	add.s64 	%rd44, %rd54, %rd4;
	ld.global.f64 	%fd43, [%rd44];
	ld.global.f64 	%fd44, [%rd53+40];
	fma.rn.f64 	%fd45, %fd43, %fd44, %fd42;
	add.s64 	%rd45, %rd54, %rd3;
	ld.global.f64 	%fd46, [%rd45];
	ld.global.f64 	%fd47, [%rd53+48];
	fma.rn.f64 	%fd48, %fd46, %fd47, %fd45;
	add.s64 	%rd46, %rd54, %rd2;
	ld.global.f64 	%fd49, [%rd46];
	ld.global.f64 	%fd50, [%rd53+56];
	fma.rn.f64 	%fd52, %fd49, %fd50, %fd48;
	add.s32 	%r27, %r27, 16;
	add.s64 	%rd54, %rd54, 93312;
	add.s64 	%rd53, %rd53, 128;
	setp.ne.s32 	%p1, %r27, 384;
	@%p1 bra 	$L__BB18_2;
	ld.param.u64 	%rd51, [_Z22Executefire7squeeze1x1PdS_S__param_1];
	setp.lt.f64 	%p2, %fd52, 0d0000000000000000;
	selp.f64 	%fd51, 0d0000000000000000, %fd52, %p2;
	mad.lo.s32 	%r25, %r26, 729, %r1;
	cvta.to.global.u64 	%rd47, %rd51;
	mul.wide.u32 	%rd48, %r25, 8;
	add.s64 	%rd49, %rd47, %rd48;
	st.global.f64 	[%rd49], %fd51;
	add.s32 	%r26, %r26, 1;
	setp.ne.s32 	%p3, %r26, 48;
	@%p3 bra 	$L__BB18_1;
	bar.sync 	0;
	ret;

}
	// .globl	_Z21Executefire7expand1x1PdS_S_
.visible .entry _Z21Executefire7expand1x1PdS_S_(
	.param .u64 .ptr .align 1 _Z21Executefire7expand1x1PdS_S__param_0,
	.param .u64 .ptr .align 1 _Z21Executefire7expand1x1PdS_S__param_1,
	.param .u64 .ptr .align 1 _Z21Executefire7expand1x1PdS_S__param_2
)
{
	.reg .pred 	%p<3>;
	.reg .b32 	%r<8>;
	.reg .b64 	%rd<17>;
	.reg .b64 	%fd<146>;

	ld.param.u64 	%rd8, [_Z21Executefire7expand1x1PdS_S__param_0];
	ld.param.u64 	%rd9, [_Z21Executefire7expand1x1PdS_S__param_1];
	ld.param.u64 	%rd10, [_Z21Executefire7expand1x1PdS_S__param_2];
	cvta.to.global.u64 	%rd11, %rd8;
	cvta.to.global.u64 	%rd12, %rd10;
	cvta.to.global.u64 	%rd13, %rd9;
	mov.u32 	%r4, %tid.x;
	mov.u32 	%r5, %ctaid.x;
	mad.lo.s32 	%r6, %r4, 27, %r5;
	mul.wide.u32 	%rd14, %r6, 8;
	add.s64 	%rd1, %rd12, %rd14;
	add.s64 	%rd16, %rd13, %rd14;
	add.s64 	%rd15, %rd11, 192;
	mov.b32 	%r7, 0;
$L__BB19_1:
	ld.global.f64 	%fd1, [%rd1];
	ld.global.f64 	%fd2, [%rd15+-192];
	fma.rn.f64 	%fd3, %fd1, %fd2, 0d0000000000000000;
	ld.global.f64 	%fd4, [%rd1+5832];
	ld.global.f64 	%fd5, [%rd15+-184];
	fma.rn.f64 	%fd6, %fd4, %fd5, %fd3;
	ld.global.f64 	%fd7, [%rd1+11664];
	ld.global.f64 	%fd8, [%rd15+-176];
	fma.rn.f64 	%fd9, %fd7, %fd8, %fd6;
	ld.global.f64 	%fd10, [%rd1+17496];
	ld.global.f64 	%fd11, [%rd15+-168];
	fma.rn.f64 	%fd12, %fd10, %fd11, %fd9;
	ld.global.f64 	%fd13, [%rd1+23328];
	ld.global.f64 	%fd14, [%rd15+-160];
	fma.rn.f64 	%fd15, %fd13, %fd14, %fd12;
	ld.global.f64 	%fd16, [%rd1+29160];
	ld.global.f64 	%fd17, [%rd15+-152];
	fma.rn.f64 	%fd18, %fd16, %fd17, %fd15;
	ld.global.f64 	%fd19, [%rd1+34992];
	ld.global.f64 	%fd20, [%rd15+-144];
	fma.rn.f64 	%fd21, %fd19, %fd20, %fd18;
	ld.global.f64 	%fd22, [%rd1+40824];
	ld.global.f64 	%fd23, [%rd15+-136];
	fma.rn.f64 	%fd24, %fd22, %fd23, %fd21;
	ld.global.f64 	%fd25, [%rd1+46656];
	ld.global.f64 	%fd26, [%rd15+-128];
	fma.rn.f64 	%fd27, %fd25, %fd26, %fd24;
	ld.global.f64 	%fd28, [%rd1+52488];
	ld.global.f64 	%fd29, [%rd15+-120];
	fma.rn.f64 	%fd30, %fd28, %fd29, %fd27;
	ld.global.f64 	%fd31, [%rd1+58320];
	ld.global.f64 	%fd32, [%rd15+-112];
	fma.rn.f64 	%fd33, %fd31, %fd32, %fd30;
	ld.global.f64 	%fd34, [%rd1+64152];
	ld.global.f64 	%fd35, [%rd15+-104];
	fma.rn.f64 	%fd36, %fd34, %fd35, %fd33;
	ld.global.f64 	%fd37, [%rd1+69984];
	ld.global.f64 	%fd38, [%rd15+-96];
	fma.rn.f64 	%fd39, %fd37, %fd38, %fd36;
	ld.global.f64 	%fd40, [%rd1+75816];
	ld.global.f64 	%fd41, [%rd15+-88];
	fma.rn.f64 	%fd42, %fd40, %fd41, %fd39;
	ld.global.f64 	%fd43, [%rd1+81648];
	ld.global.f64 	%fd44, [%rd15+-80];
	fma.rn.f64 	%fd45, %fd43, %fd44, %fd42;
	ld.global.f64 	%fd46, [%rd1+87480];
	ld.global.f64 	%fd47, [%rd15+-72];
	fma.rn.f64 	%fd48, %fd46, %fd47, %fd45;
	ld.global.f64 	%fd49, [%rd1+93312];
	ld.global.f64 	%fd50, [%rd15+-64];
	fma.rn.f64 	%fd51, %fd49, %fd50, %fd48;
	ld.global.f64 	%fd52, [%rd1+99144];
	ld.global.f64 	%fd53, [%rd15+-56];
	fma.rn.f64 	%fd54, %fd52, %fd53, %fd51;
	ld.global.f64 	%fd55, [%rd1+104976];
	ld.global.f64 	%fd56, [%rd15+-48];
	fma.rn.f64 	%fd57, %fd55, %fd56, %fd54;
	ld.global.f64 	%fd58, [%rd1+110808];
	ld.global.f64 	%fd59, [%rd15+-40];
	fma.rn.f64 	%fd60, %fd58, %fd59, %fd57;
	ld.global.f64 	%fd61, [%rd1+116640];
	ld.global.f64 	%fd62, [%rd15+-32];
	fma.rn.f64 	%fd63, %fd61, %fd62, %fd60;
	ld.global.f64 	%fd64, [%rd1+122472];
	ld.global.f64 	%fd65, [%rd15+-24];
	fma.rn.f64 	%fd66, %fd64, %fd65, %fd63;
	ld.global.f64 	%fd67, [%rd1+128304];
	ld.global.f64 	%fd68, [%rd15+-16];
	fma.rn.f64 	%fd69, %fd67, %fd68, %fd66;
	ld.global.f64 	%fd70, [%rd1+134136];
	ld.global.f64 	%fd71, [%rd15+-8];
	fma.rn.f64 	%fd72, %fd70, %fd71, %fd69;
	ld.global.f64 	%fd73, [%rd1+139968];
	ld.global.f64 	%fd74, [%rd15];
	fma.rn.f64 	%fd75, %fd73, %fd74, %fd72;
	ld.global.f64 	%fd76, [%rd1+145800];
	ld.global.f64 	%fd77, [%rd15+8];
	fma.rn.f64 	%fd78, %fd76, %fd77, %fd75;
	ld.global.f64 	%fd79, [%rd1+151632];
	ld.global.f64 	%fd80, [%rd15+16];
	fma.rn.f64 	%fd81, %fd79, %fd80, %fd78;
	ld.global.f64 	%fd82, [%rd1+157464];
	ld.global.f64 	%fd83, [%rd15+24];
	fma.rn.f64 	%fd84, %fd82, %fd83, %fd81;
	ld.global.f64 	%fd85, [%rd1+163296];
	ld.global.f64 	%fd86, [%rd15+32];
	fma.rn.f64 	%fd87, %fd85, %fd86, %fd84;
	ld.global.f64 	%fd88, [%rd1+169128];
	ld.global.f64 	%fd89, [%rd15+40];
	fma.rn.f64 	%fd90, %fd88, %fd89, %fd87;
	ld.global.f64 	%fd91, [%rd1+174960];
	ld.global.f64 	%fd92, [%rd15+48];
	fma.rn.f64 	%fd93, %fd91, %fd92, %fd90;
	ld.global.f64 	%fd94, [%rd1+180792];
	ld.global.f64 	%fd95, [%rd15+56];
	fma.rn.f64 	%fd96, %fd94, %fd95, %fd93;
	ld.global.f64 	%fd97, [%rd1+186624];
	ld.global.f64 	%fd98, [%rd15+64];
	fma.rn.f64 	%fd99, %fd97, %fd98, %fd96;
	ld.global.f64 	%fd100, [%rd1+192456];
	ld.global.f64 	%fd101, [%rd15+72];
	fma.rn.f64 	%fd102, %fd100, %fd101, %fd99;
	ld.global.f64 	%fd103, [%rd1+198288];
	ld.global.f64 	%fd104, [%rd15+80];
	fma.rn.f64 	%fd105, %fd103, %fd104, %fd102;
	ld.global.f64 	%fd106, [%rd1+204120];
	ld.global.f64 	%fd107, [%rd15+88];
	fma.rn.f64 	%fd108, %fd106, %fd107, %fd105;
	ld.global.f64 	%fd109, [%rd1+209952];
	ld.global.f64 	%fd110, [%rd15+96];
	fma.rn.f64 	%fd111, %fd109, %fd110, %fd108;
	ld.global.f64 	%fd112, [%rd1+215784];
	ld.global.f64 	%fd113, [%rd15+104];
	fma.rn.f64 	%fd114, %fd112, %fd113, %fd111;
	ld.global.f64 	%fd115, [%rd1+221616];
	ld.global.f64 	%fd116, [%rd15+112];
	fma.rn.f64 	%fd117, %fd115, %fd116, %fd114;
	ld.global.f64 	%fd118, [%rd1+227448];
	ld.global.f64 	%fd119, [%rd15+120];
	fma.rn.f64 	%fd120, %fd118, %fd119, %fd117;
	ld.global.f64 	%fd121, [%rd1+233280];
	ld.global.f64 	%fd122, [%rd15+128];
	fma.rn.f64 	%fd123, %fd121, %fd122, %fd120;
	ld.global.f64 	%fd124, [%rd1+239112];
	ld.global.f64 	%fd125, [%rd15+136];
	fma.rn.f64 	%fd126, %fd124, %fd125, %fd123;
	ld.global.f64 	%fd127, [%rd1+244944];
	ld.global.f64 	%fd128, [%rd15+144];
	fma.rn.f64 	%fd129, %fd127, %fd128, %fd126;
	ld.global.f64 	%fd130, [%rd1+250776];
	ld.global.f64 	%fd131, [%rd15+152];
	fma.rn.f64 	%fd132, %fd130, %fd131, %fd129;
	ld.global.f64 	%fd133, [%rd1+256608];
	ld.global.f64 	%fd134, [%rd15+160];
	fma.rn.f64 	%fd135, %fd133, %fd134, %fd132;
	ld.global.f64 	%fd136, [%rd1+262440];
	ld.global.f64 	%fd137, [%rd15+168];
	fma.rn.f64 	%fd138, %fd136, %fd137, %fd135;
	ld.global.f64 	%fd139, [%rd1+268272];
	ld.global.f64 	%fd140, [%rd15+176];
	fma.rn.f64 	%fd141, %fd139, %fd140, %fd138;
	ld.global.f64 	%fd142, [%rd1+274104];
	ld.global.f64 	%fd143, [%rd15+184];
	fma.rn.f64 	%fd144, %fd142, %fd143, %fd141;
	setp.lt.f64 	%p1, %fd144, 0d0000000000000000;
	selp.f64 	%fd145, 0d0000000000000000, %fd144, %p1;
	st.global.f64 	[%rd16], %fd145;
	add.s32 	%r7, %r7, 1;
	add.s64 	%rd16, %rd16, 5832;
	add.s64 	%rd15, %rd15, 384;
	setp.ne.s32 	%p2, %r7, 192;
	@%p2 bra 	$L__BB19_1;
	bar.sync 	0;
	ret;

}
	// .globl	_Z21Executefire7expand3x3PdS_S_
.visible .entry _Z21Executefire7expand3x3PdS_S_(
	.param .u64 .ptr .align 1 _Z21Executefire7expand3x3PdS_S__param_0,
	.param .u64 .ptr .align 1 _Z21Executefire7expand3x3PdS_S__param_1,
	.param .u64 .ptr .align 1 _Z21Executefire7expand3x3PdS_S__param_2
)
{
	.reg .pred 	%p<36>;
	.reg .b32 	%r<35>;
	.reg .b64 	%rd<38>;
	.reg .b64 	%fd<62>;

	ld.param.u64 	%rd17, [_Z21Executefire7expand3x3PdS_S__param_0];
	ld.param.u64 	%rd18, [_Z21Executefire7expand3x3PdS_S__param_1];
	ld.param.u64 	%rd19, [_Z21Executefire7expand3x3PdS_S__param_2];
	cvta.to.global.u64 	%rd20, %rd17;
	cvta.to.global.u64 	%rd1, %rd19;
	cvta.to.global.u64 	%rd2, %rd18;
	mov.u32 	%r1, %tid.x;
	mov.u32 	%r17, %ctaid.x;
	add.s32 	%r18, %r1, -1;
	add.s32 	%r19, %r17, -1;
	mad.lo.s32 	%r2, %r1, 27, %r17;
	setp.gt.u32 	%p6, %r1, 27;
	or.b32  	%r20, %r19, %r18;
	setp.lt.s32 	%p7, %r20, 0;
	setp.gt.u32 	%p8, %r17, 27;
	or.pred  	%p9, %p6, %p8;
	or.pred  	%p1, %p7, %p9;
	setp.eq.s32 	%p11, %r1, 0;
	setp.gt.u32 	%p12, %r17, 26;
	or.pred  	%p13, %p6, %p12;
	or.pred  	%p2, %p11, %p13;
	setp.gt.u32 	%p15, %r17, 25;
	setp.gt.u32 	%p16, %r1, 26;
	or.pred  	%p3, %p16, %p12;
	setp.gt.u32 	%p17, %r1, 25;
	or.pred  	%p4, %p17, %p12;
	or.pred  	%p5, %p17, %p15;
	add.s64 	%rd3, %rd1, 8;
	cvt.u64.u32 	%rd4, %r17;
	mul.wide.u32 	%rd21, %r1, 216;
	mul.wide.u32 	%rd22, %r17, 8;
	add.s64 	%rd23, %rd21, %rd22;
	add.s64 	%rd24, %rd23, %rd1;
	add.s64 	%rd5, %rd24, 224;
	add.s64 	%rd6, %rd20, 32;
	mov.b32 	%r30, 0;
	add.s32 	%r22, %r2, 26;
	mad.lo.s32 	%r4, %r1, 27, -27;
$L__BB20_1:
	mul.wide.u32 	%rd25, %r22, 8;
	add.s64 	%rd37, %rd1, %rd25;
	mul.wide.u32 	%rd26, %r2, 8;
	add.s64 	%rd35, %rd1, %rd26;
	add.s32 	%r33, %r2, -27;
	mul.lo.s32 	%r31, %r30, 432;
	mov.b32 	%r34, 0;
	mov.f64 	%fd52, 0d0000000000000000;
	mov.u64 	%rd36, %rd5;
	mov.u32 	%r32, %r4;
$L__BB20_2:
	cvt.s64.s32 	%rd27, %r32;
	add.s64 	%rd28, %rd4, %rd27;
	shl.b64 	%rd29, %rd28, 3;
	add.s64 	%rd12, %rd3, %rd29;
	mul.wide.s32 	%rd30, %r31, 8;
	add.s64 	%rd13, %rd6, %rd30;
	mov.f64 	%fd54, 0d0000000000000000;
	@%p1 bra 	$L__BB20_4;
	ld.global.f64 	%fd33, [%rd12+-16];
	ld.global.f64 	%fd34, [%rd13+-32];
	fma.rn.f64 	%fd54, %fd33, %fd34, 0d0000000000000000;
$L__BB20_4:
	@%p2 bra 	$L__BB20_6;
	mul.wide.s32 	%rd31, %r33, 8;
	add.s64 	%rd32, %rd1, %rd31;
	ld.global.f64 	%fd35, [%rd32];
	ld.global.f64 	%fd36, [%rd13+-24];
	fma.rn.f64 	%fd54, %fd35, %fd36, %fd54;
$L__BB20_6:
	setp.ne.s32 	%p18, %r1, 0;
	@%p18 bra 	$L__BB20_8;
	add.f64 	%fd55, %fd54, 0d0000000000000000;
	bra.uni 	$L__BB20_11;
$L__BB20_8:
	setp.gt.u32 	%p19, %r1, 27;
	mov.u32 	%r23, %ctaid.x;
	setp.gt.u32 	%p20, %r23, 25;
	or.pred  	%p21, %p19, %p20;
	@%p21 bra 	$L__BB20_10;
	ld.global.f64 	%fd37, [%rd12];
	ld.global.f64 	%fd38, [%rd13+-16];
	fma.rn.f64 	%fd55, %fd37, %fd38, %fd54;
	bra.uni 	$L__BB20_11;
$L__BB20_10:
	add.f64 	%fd55, %fd54, 0d0000000000000000;
$L__BB20_11:
	cvt.u32.u64 	%r24, %rd4;
	setp.ne.s32 	%p22, %r24, 0;
	@%p22 bra 	$L__BB20_13;
	add.f64 	%fd56, %fd55, 0d0000000000000000;
	bra.uni 	$L__BB20_16;
$L__BB20_13:
	setp.gt.u32 	%p23, %r1, 26;
	mov.u32 	%r25, %ctaid.x;
	setp.gt.u32 	%p24, %r25, 27;
	or.pred  	%p25, %p23, %p24;
	@%p25 bra 	$L__BB20_15;
	ld.global.f64 	%fd39, [%rd36+-232];
	ld.global.f64 	%fd40, [%rd13+-8];
	fma.rn.f64 	%fd56, %fd39, %fd40, %fd55;
	bra.uni 	$L__BB20_16;
$L__BB20_15:
	add.f64 	%fd56, %fd55, 0d0000000000000000;
$L__BB20_16:
	@%p3 bra 	$L__BB20_18;
	ld.global.f64 	%fd41, [%rd35];
	ld.global.f64 	%fd42, [%rd13];
	fma.rn.f64 	%fd57, %fd41, %fd42, %fd56;
	bra.uni 	$L__BB20_19;
$L__BB20_18:
	add.f64 	%fd57, %fd56, 0d0000000000000000;
$L__BB20_19:
	setp.gt.u32 	%p26, %r1, 26;
	mov.u32 	%r26, %ctaid.x;
	setp.gt.u32 	%p27, %r26, 25;
	or.pred  	%p28, %p26, %p27;
	@%p28 bra 	$L__BB20_21;
	ld.global.f64 	%fd43, [%rd36+-216];
	ld.global.f64 	%fd44, [%rd13+8];
	fma.rn.f64 	%fd19, %fd43, %fd44, %fd57;
	bra.uni 	$L__BB20_22;
$L__BB20_21:
	add.f64 	%fd19, %fd57, 0d0000000000000000;
$L__BB20_22:
	cvt.u32.u64 	%r27, %rd4;
	setp.ne.s32 	%p29, %r27, 0;
	@%p29 bra 	$L__BB20_24;
	add.f64 	%fd59, %fd19, 0d0000000000000000;
	bra.uni 	$L__BB20_27;
$L__BB20_24:
	setp.gt.u32 	%p30, %r1, 25;
	mov.u32 	%r28, %ctaid.x;
	setp.gt.u32 	%p31, %r28, 27;
	or.pred  	%p32, %p30, %p31;
	@%p32 bra 	$L__BB20_26;
	ld.global.f64 	%fd45, [%rd37];
	ld.global.f64 	%fd46, [%rd13+16];
	fma.rn.f64 	%fd59, %fd45, %fd46, %fd19;
	bra.uni 	$L__BB20_27;
$L__BB20_26:
	add.f64 	%fd59, %fd19, 0d0000000000000000;
$L__BB20_27:
	@%p4 bra 	$L__BB20_29;
	ld.global.f64 	%fd47, [%rd36+-8];
	ld.global.f64 	%fd48, [%rd13+24];
	fma.rn.f64 	%fd60, %fd47, %fd48, %fd59;
	bra.uni 	$L__BB20_30;
$L__BB20_29:
	add.f64 	%fd60, %fd59, 0d0000000000000000;
$L__BB20_30:
	@%p5 bra 	$L__BB20_32;
	ld.global.f64 	%fd49, [%rd36];
	ld.global.f64 	%fd50, [%rd13+32];
	fma.rn.f64 	%fd61, %fd49, %fd50, %fd60;
	bra.uni 	$L__BB20_33;
$L__BB20_32:
	add.f64 	%fd61, %fd60, 0d0000000000000000;
$L__BB20_33:
	add.f64 	%fd52, %fd52, %fd61;
	add.s32 	%r34, %r34, 1;
	add.s32 	%r33, %r33, 729;
	add.s32 	%r32, %r32, 729;
	add.s64 	%rd37, %rd37, 5832;
	add.s64 	%rd36, %rd36, 5832;
	add.s64 	%rd35, %rd35, 5832;
	add.s32 	%r31, %r31, 9;
	setp.ne.s32 	%p33, %r34, 48;
	@%p33 bra 	$L__BB20_2;
	setp.lt.f64 	%p34, %fd52, 0d0000000000000000;
	selp.f64 	%fd51, 0d0000000000000000, %fd52, %p34;
	mad.lo.s32 	%r29, %r30, 729, %r2;
	mul.wide.u32 	%rd33, %r29, 8;
	add.s64 	%rd34, %rd2, %rd33;
	st.global.f64 	[%rd34], %fd51;
	add.s32 	%r30, %r30, 1;
	setp.ne.s32 	%p35, %r30, 192;
	@%p35 bra 	$L__BB20_1;
	bar.sync 	0;
	ret;

}
	// .globl	_Z22Executefire8squeeze1x1PdS_S_
.visible .entry _Z22Executefire8squeeze1x1PdS_S_(
	.param .u64 .ptr .align 1 _Z22Executefire8squeeze1x1PdS_S__param_0,
	.param .u64 .ptr .align 1 _Z22Executefire8squeeze1x1PdS_S__param_1,
	.param .u64 .ptr .align 1 _Z22Executefire8squeeze1x1PdS_S__param_2
)
{
	.reg .pred 	%p<4>;
	.reg .b32 	%r<28>;
	.reg .b64 	%rd<56>;
	.reg .b64 	%fd<55>;

	ld.param.u64 	%rd25, [_Z22Executefire8squeeze1x1PdS_S__param_0];
	cvta.to.global.u64 	%rd1, %rd25;
	mov.u32 	%r7, %tid.x;
	mov.u32 	%r8, %ctaid.x;
	mad.lo.s32 	%r1, %r7, 27, %r8;
	mul.wide.u32 	%rd26, %r7, 216;
	mul.wide.u32 	%rd27, %r8, 8;
	add.s64 	%rd2, %rd26, %rd27;
	add.s32 	%r9, %r1, 10935;
	mul.wide.u32 	%rd3, %r9, 8;
	add.s32 	%r10, %r1, 10206;
	mul.wide.u32 	%rd4, %r10, 8;
	add.s32 	%r11, %r1, 9477;
	mul.wide.u32 	%rd5, %r11, 8;
	add.s32 	%r12, %r1, 8748;
	mul.wide.u32 	%rd6, %r12, 8;
	add.s32 	%r13, %r1, 8019;
	mul.wide.u32 	%rd7, %r13, 8;
	add.s32 	%r14, %r1, 7290;
	mul.wide.u32 	%rd8, %r14, 8;
	add.s32 	%r15, %r1, 6561;
	mul.wide.u32 	%rd9, %r15, 8;
	add.s32 	%r16, %r1, 5103;
	mul.wide.u32 	%rd10, %r16, 8;
	add.s32 	%r17, %r1, 4374;
	mul.wide.u32 	%rd11, %r17, 8;
	add.s32 	%r18, %r1, 3645;
	mul.wide.u32 	%rd12, %r18, 8;
	add.s32 	%r19, %r1, 2916;
	mul.wide.u32 	%rd13, %r19, 8;
	add.s32 	%r20, %r1, 2187;
	mul.wide.u32 	%rd14, %r20, 8;
	add.s32 	%r21, %r1, 1458;
	mul.wide.u32 	%rd15, %r21, 8;
	add.s32 	%r22, %r1, 729;
	mul.wide.u32 	%rd16, %r22, 8;
	mov.b32 	%r26, 0;
$L__BB21_1:
	ld.param.u64 	%rd53, [_Z22Executefire8squeeze1x1PdS_S__param_2];
	cvta.to.global.u64 	%rd55, %rd53;
	mul.wide.u32 	%rd28, %r26, 3072;
	add.s64 	%rd29, %rd1, %rd28;
	add.s64 	%rd54, %rd29, 64;
	mov.f64 	%fd54, 0d0000000000000000;
	mov.b32 	%r27, 0;
$L__BB21_2:
	add.s64 	%rd30, %rd55, %rd2;
	ld.global.f64 	%fd4, [%rd30];
	ld.global.f64 	%fd5, [%rd54+-64];
	fma.rn.f64 	%fd6, %fd4, %fd5, %fd54;
	add.s64 	%rd31, %rd55, %rd16;
	ld.global.f64 	%fd7, [%rd31];
	ld.global.f64 	%fd8, [%rd54+-56];
	fma.rn.f64 	%fd9, %fd7, %fd8, %fd6;
	add.s64 	%rd32, %rd55, %rd15;
	ld.global.f64 	%fd10, [%rd32];
	ld.global.f64 	%fd11, [%rd54+-48];
	fma.rn.f64 	%fd12, %fd10, %fd11, %fd9;
	add.s64 	%rd33, %rd55, %rd14;
	ld.global.f64 	%fd13, [%rd33];
	ld.global.f64 	%fd14, [%rd54+-40];
	fma.rn.f64 	%fd15, %fd13, %fd14, %fd12;
	add.s64 	%rd34, %rd55, %rd13;
	ld.global.f64 	%fd16, [%rd34];
	ld.global.f64 	%fd17, [%rd54+-32];
	fma.rn.f64 	%fd18, %fd16, %fd17, %fd15;
	add.s64 	%rd35, %rd55, %rd12;
	ld.global.f64 	%fd19, [%rd35];
	ld.global.f64 	%fd20, [%rd54+-24];
	fma.rn.f64 	%fd21, %fd19, %fd20, %fd18;
	add.s64 	%rd36, %rd55, %rd11;
	ld.global.f64 	%fd22, [%rd36];
	ld.global.f64 	%fd23, [%rd54+-16];
	fma.rn.f64 	%fd24, %fd22, %fd23, %fd21;
	add.s64 	%rd37, %rd55, %rd10;
	ld.global.f64 	%fd25, [%rd37];
	ld.global.f64 	%fd26, [%rd54+-8];
	fma.rn.f64 	%fd27, %fd25, %fd26, %fd24;
	add.s32 	%r24, %r1, 5832;
	mul.wide.u32 	%rd38, %r24, 8;
	add.s64 	%rd39, %rd55, %rd38;
	ld.global.f64 	%fd28, [%rd39];
	ld.global.f64 	%fd29, [%rd54];
	fma.rn.f64 	%fd30, %fd28, %fd29, %fd27;
	add.s64 	%rd40, %rd55, %rd9;
	ld.global.f64 	%fd31, [%rd40];
	ld.global.f64 	%fd32, [%rd54+8];
	fma.rn.f64 	%fd33, %fd31, %fd32, %fd30;
	add.s64 	%rd41, %rd55, %rd8;
	ld.global.f64 	%fd34, [%rd41];
	ld.global.f64 	%fd35, [%rd54+16];
	fma.rn.f64 	%fd36, %fd34, %fd35, %fd33;
	add.s64 	%rd42, %rd55, %rd7;
	ld.global.f64 	%fd37, [%rd42];
	ld.global.f64 	%fd38, [%rd54+24];
	fma.rn.f64 	%fd39, %fd37, %fd38, %fd36;
	add.s64 	%rd43, %rd55, %rd6;
	ld.global.f64 	%fd40, [%rd43];
	ld.global.f64 	%fd41, [%rd54+32];
	fma.rn.f64 	%fd42, %fd40, %fd41, %fd39;
	add.s64 	%rd44, %rd55, %rd5;
	ld.global.f64 	%fd43, [%rd44];
	ld.global.f64 	%fd44, [%rd54+40];
	fma.rn.f64 	%fd45, %fd43, %fd44, %fd42;
	add.s64 	%rd45, %rd55, %rd4;
	ld.global.f64 	%fd46, [%rd45];
	ld.global.f64 	%fd47, [%rd54+48];
	fma.rn.f64 	%fd48, %fd46, %fd47, %fd45;
	add.s64 	%rd46, %rd55, %rd3;
	ld.global.f64 	%fd49, [%rd46];
	ld.global.f64 	%fd50, [%rd54+56];
	fma.rn.f64 	%fd54, %fd49, %fd50, %fd48;
	add.s32 	%r27, %r27, 16;
	add.s64 	%rd55, %rd55, 93312;
	add.s64 	%rd54, %rd54, 128;
	setp.ne.s32 	%p1, %r27, 384;
	@%p1 bra 	$L__BB21_2;
	ld.param.u64 	%rd52, [_Z22Executefire8squeeze1x1PdS_S__param_1];
	setp.lt.f64 	%p2, %fd54, 0d0000000000000000;
	selp.f64 	%fd51, 0d0000000000000000, %fd54, %p2;
	mul.wide.u32 	%rd47, %r26, 8;
	add.s64 	%rd48, %rd1, %rd47;
	ld.global.f64 	%fd52, [%rd48+196608];
	add.f64 	%fd53, %fd51, %fd52;
	mad.lo.s32 	%r25, %r26, 729, %r1;
	cvta.to.global.u64 	%rd49, %rd52;
	mul.wide.u32 	%rd50, %r25, 8;
	add.s64 	%rd51, %rd49, %rd50;
	st.global.f64 	[%rd51], %fd53;
	add.s32 	%r26, %r26, 1;
	setp.ne.s32 	%p3, %r26, 64;
	@%p3 bra 	$L__BB21_1;
	bar.sync 	0;
	ret;

}
	// .globl	_Z21Executefire8expand1x1PdS_S_
.visible .entry _Z21Executefire8expand1x1PdS_S_(
	.param .u64 .ptr .align 1 _Z21Executefire8expand1x1PdS_S__param_0,
	.param .u64 .ptr .align 1 _Z21Executefire8expand1x1PdS_S__param_1,
	.param .u64 .ptr .align 1 _Z21Executefire8expand1x1PdS_S__param_2
)
{
	.reg .pred 	%p<4>;
	.reg .b32 	%r<28>;
	.reg .b64 	%rd<55>;
	.reg .b64 	%fd<53>;

	mov.u32 	%r7, %tid.x;
	mov.u32 	%r8, %ctaid.x;
	mad.lo.s32 	%r1, %r7, 27, %r8;
	mul.wide.u32 	%rd26, %r7, 216;
	mul.wide.u32 	%rd27, %r8, 8;
	add.s64 	%rd1, %rd26, %rd27;
	add.s32 	%r9, %r1, 10935;
	mul.wide.u32 	%rd2, %r9, 8;
	add.s32 	%r10, %r1, 10206;
	mul.wide.u32 	%rd3, %r10, 8;
	add.s32 	%r11, %r1, 9477;
	mul.wide.u32 	%rd4, %r11, 8;
	add.s32 	%r12, %r1, 8748;
	mul.wide.u32 	%rd5, %r12, 8;
	add.s32 	%r13, %r1, 8019;
	mul.wide.u32 	%rd6, %r13, 8;
	add.s32 	%r14, %r1, 7290;
	mul.wide.u32 	%rd7, %r14, 8;
	add.s32 	%r15, %r1, 6561;
	mul.wide.u32 	%rd8, %r15, 8;
	add.s32 	%r16, %r1, 5832;
	mul.wide.u32 	%rd9, %r16, 8;
	add.s32 	%r17, %r1, 5103;
	mul.wide.u32 	%rd10, %r17, 8;
	add.s32 	%r18, %r1, 4374;
	mul.wide.u32 	%rd11, %r18, 8;
	add.s32 	%r19, %r1, 3645;
	mul.wide.u32 	%rd12, %r19, 8;
	add.s32 	%r20, %r1, 2916;
	mul.wide.u32 	%rd13, %r20, 8;
	add.s32 	%r21, %r1, 2187;
	mul.wide.u32 	%rd14, %r21, 8;
	add.s32 	%r22, %r1, 1458;
	mul.wide.u32 	%rd15, %r22, 8;
	add.s32 	%r23, %r1, 729;
	mul.wide.u32 	%rd16, %r23, 8;
	mov.b32 	%r26, 0;
$L__BB22_1:
	ld.param.u64 	%rd52, [_Z21Executefire8expand1x1PdS_S__param_2];
	ld.param.u64 	%rd50, [_Z21Executefire8expand1x1PdS_S__param_0];
	cvta.to.global.u64 	%rd54, %rd52;
	mul.wide.u32 	%rd28, %r26, 512;
	cvta.to.global.u64 	%rd29, %rd50;
	add.s64 	%rd30, %rd29, %rd28;
	add.s64 	%rd53, %rd30, 64;
	mov.f64 	%fd52, 0d0000000000000000;
	mov.b32 	%r27, 0;
$L__BB22_2:
	add.s64 	%rd31, %rd54, %rd1;
	ld.global.f64 	%fd4, [%rd31];
	ld.global.f64 	%fd5, [%rd53+-64];
	fma.rn.f64 	%fd6, %fd4, %fd5, %fd52;
	add.s64 	%rd32, %rd54, %rd16;
	ld.global.f64 	%fd7, [%rd32];
	ld.global.f64 	%fd8, [%rd53+-56];
	fma.rn.f64 	%fd9, %fd7, %fd8, %fd6;
	add.s64 	%rd33, %rd54, %rd15;
	ld.global.f64 	%fd10, [%rd33];
	ld.global.f64 	%fd11, [%rd53+-48];
	fma.rn.f64 	%fd12, %fd10, %fd11, %fd9;
	add.s64 	%rd34, %rd54, %rd14;
	ld.global.f64 	%fd13, [%rd34];
	ld.global.f64 	%fd14, [%rd53+-40];
	fma.rn.f64 	%fd15, %fd13, %fd14, %fd12;
	add.s64 	%rd35, %rd54, %rd13;
	ld.global.f64 	%fd16, [%rd35];
	ld.global.f64 	%fd17, [%rd53+-32];
	fma.rn.f64 	%fd18, %fd16, %fd17, %fd15;
	add.s64 	%rd36, %rd54, %rd12;
	ld.global.f64 	%fd19, [%rd36];
	ld.global.f64 	%fd20, [%rd53+-24];
	fma.rn.f64 	%fd21, %fd19, %fd20, %fd18;
	add.s64 	%rd37, %rd54, %rd11;
	ld.global.f64 	%fd22, [%rd37];
	ld.global.f64 	%fd23, [%rd53+-16];
	fma.rn.f64 	%fd24, %fd22, %fd23, %fd21;
	add.s64 	%rd38, %rd54, %rd10;
	ld.global.f64 	%fd25, [%rd38];
	ld.global.f64 	%fd26, [%rd53+-8];
	fma.rn.f64 	%fd27, %fd25, %fd26, %fd24;
	add.s64 	%rd39, %rd54, %rd9;
	ld.global.f64 	%fd28, [%rd39];
	ld.global.f64 	%fd29, [%rd53];
	fma.rn.f64 	%fd30, %fd28, %fd29, %fd27;
	add.s64 	%rd40, %rd54, %rd8;
	ld.global.f64 	%fd31, [%rd40];
	ld.global.f64 	%fd32, [%rd53+8];
	fma.rn.f64 	%fd33, %fd31, %fd32, %fd30;
	add.s64 	%rd41, %rd54, %rd7;
	ld.global.f64 	%fd34, [%rd41];
	ld.global.f64 	%fd35, [%rd53+16];
	fma.rn.f64 	%fd36, %fd34, %fd35, %fd33;
	add.s64 	%rd42, %rd54, %rd6;
	ld.global.f64 	%fd37, [%rd42];
	ld.global.f64 	%fd38, [%rd53+24];
	fma.rn.f64 	%fd39, %fd37, %fd38, %fd36;
	add.s64 	%rd43, %rd54, %rd5;
	ld.global.f64 	%fd40, [%rd43];
	ld.global.f64 	%fd41, [%rd53+32];
	fma.rn.f64 	%fd42, %fd40, %fd41, %fd39;
	add.s64 	%rd44, %rd54, %rd4;
	ld.global.f64 	%fd43, [%rd44];
	ld.global.f64 	%fd44, [%rd53+40];
	fma.rn.f64 	%fd45, %fd43, %fd44, %fd42;
	add.s64 	%rd45, %rd54, %rd3;
	ld.global.f64 	%fd46, [%rd45];
	ld.global.f64 	%fd47, [%rd53+48];
	fma.rn.f64 	%fd48, %fd46, %fd47, %fd45;
	add.s64 	%rd46, %rd54, %rd2;
	ld.global.f64 	%fd49, [%rd46];
	ld.global.f64 	%fd50, [%rd53+56];
	fma.rn.f64 	%fd52, %fd49, %fd50, %fd48;
	add.s32 	%r27, %r27, 16;
	add.s64 	%rd54, %rd54, 93312;
	add.s64 	%rd53, %rd53, 128;
	setp.ne.s32 	%p1, %r27, 64;
	@%p1 bra 	$L__BB22_2;
	ld.param.u64 	%rd51, [_Z21Executefire8expand1x1PdS_S__param_1];
	setp.lt.f64 	%p2, %fd52, 0d0000000000000000;
	selp.f64 	%fd51, 0d0000000000000000, %fd52, %p2;
	mad.lo.s32 	%r25, %r26, 729, %r1;
	cvta.to.global.u64 	%rd47, %rd51;
	mul.wide.u32 	%rd48, %r25, 8;
	add.s64 	%rd49, %rd47, %rd48;
	st.global.f64 	[%rd49], %fd51;
	add.s32 	%r26, %r26, 1;
	setp.ne.s32 	%p3, %r26, 256;
	@%p3 bra 	$L__BB22_1;
	bar.sync 	0;
	ret;

}
	// .globl	_Z21Executefire8expand3x3PdS_S_
.visible .entry _Z21Executefire8expand3x3PdS_S_(
	.param .u64 .ptr .align 1 _Z21Executefire8expand3x3PdS_S__param_0,
	.param .u64 .ptr .align 1 _Z21Executefire8expand3x3PdS_S__param_1,
	.param .u64 .ptr .align 1 _Z21Executefire8expand3x3PdS_S__param_2
)
{
	.reg .pred 	%p<36>;
	.reg .b32 	%r<35>;
	.reg .b64 	%rd<38>;
	.reg .b64 	%fd<62>;

	ld.param.u64 	%rd17, [_Z21Executefire8expand3x3PdS_S__param_0];
	ld.param.u64 	%rd18, [_Z21Executefire8expand3x3PdS_S__param_1];
	ld.param.u64 	%rd19, [_Z21Executefire8expand3x3PdS_S__param_2];
	cvta.to.global.u64 	%rd20, %rd17;
	cvta.to.global.u64 	%rd1, %rd19;
	cvta.to.global.u64 	%rd2, %rd18;
	mov.u32 	%r1, %tid.x;
	mov.u32 	%r17, %ctaid.x;
	add.s32 	%r18, %r1, -1;
	add.s32 	%r19, %r17, -1;
	mad.lo.s32 	%r2, %r1, 27, %r17;
	setp.gt.u32 	%p6, %r1, 27;
	or.b32  	%r20, %r19, %r18;
	setp.lt.s32 	%p7, %r20, 0;
	setp.gt.u32 	%p8, %r17, 27;
	or.pred  	%p9, %p6, %p8;
	or.pred  	%p1, %p7, %p9;
	setp.eq.s32 	%p11, %r1, 0;
	setp.gt.u32 	%p12, %r17, 26;
	or.pred  	%p13, %p6, %p12;
	or.pred  	%p2, %p11, %p13;
	setp.gt.u32 	%p15, %r17, 25;
	setp.gt.u32 	%p16, %r1, 26;
	or.pred  	%p3, %p16, %p12;
	setp.gt.u32 	%p17, %r1, 25;
	or.pred  	%p4, %p17, %p12;
	or.pred  	%p5, %p17, %p15;
	add.s64 	%rd3, %rd1, 8;
	cvt.u64.u32 	%rd4, %r17;
	mul.wide.u32 	%rd21, %r1, 216;
	mul.wide.u32 	%rd22, %r17, 8;
	add.s64 	%rd23, %rd21, %rd22;
	add.s64 	%rd24, %rd23, %rd1;
	add.s64 	%rd5, %rd24, 224;
	add.s64 	%rd6, %rd20, 32;
	mov.b32 	%r30, 0;
	add.s32 	%r22, %r2, 26;
	mad.lo.s32 	%r4, %r1, 27, -27;
$L__BB23_1:
	mul.wide.u32 	%rd25, %r22, 8;
	add.s64 	%rd37, %rd1, %rd25;
	mul.wide.u32 	%rd26, %r2, 8;
	add.s64 	%rd35, %rd1, %rd26;
	add.s32 	%r33, %r2, -27;
	mul.lo.s32 	%r31, %r30, 576;
	mov.b32 	%r34, 0;
	mov.f64 	%fd52, 0d0000000000000000;
	mov.u64 	%rd36, %rd5;
	mov.u32 	%r32, %r4;
$L__BB23_2:
	cvt.s64.s32 	%rd27, %r32;
	add.s64 	%rd28, %rd4, %rd27;
	shl.b64 	%rd29, %rd28, 3;
	add.s64 	%rd12, %rd3, %rd29;
	mul.wide.s32 	%rd30, %r31, 8;
	add.s64 	%rd13, %rd6, %rd30;
	mov.f64 	%fd54, 0d0000000000000000;
	@%p1 bra 	$L__BB23_4;
	ld.global.f64 	%fd33, [%rd12+-16];
	ld.global.f64 	%fd34, [%rd13+-32];
	fma.rn.f64 	%fd54, %fd33, %fd34, 0d0000000000000000;
$L__BB23_4:
	@%p2 bra 	$L__BB23_6;
	mul.wide.s32 	%rd31, %r33, 8;
	add.s64 	%rd32, %rd1, %rd31;
	ld.global.f64 	%fd35, [%rd32];
	ld.global.f64 	%fd36, [%rd13+-24];
	fma.rn.f64 	%fd54, %fd35, %fd36, %fd54;
$L__BB23_6:
	setp.ne.s32 	%p18, %r1, 0;
	@%p18 bra 	$L__BB23_8;
	add.f64 	%fd55, %fd54, 0d0000000000000000;
	bra.uni 	$L__BB23_11;
$L__BB23_8:
	setp.gt.u32 	%p19, %r1, 27;
	mov.u32 	%r23, %ctaid.x;
	setp.gt.u32 	%p20, %r23, 25;
	or.pred  	%p21, %p19, %p20;
	@%p21 bra 	$L__BB23_10;
	ld.global.f64 	%fd37, [%rd12];
	ld.global.f64 	%fd38, [%rd13+-16];
	fma.rn.f64 	%fd55, %fd37, %fd38, %fd54;
	bra.uni 	$L__BB23_11;
$L__BB23_10:
	add.f64 	%fd55, %fd54, 0d0000000000000000;
$L__BB23_11:
	cvt.u32.u64 	%r24, %rd4;
	setp.ne.s32 	%p22, %r24, 0;
	@%p22 bra 	$L__BB23_13;
	add.f64 	%fd56, %fd55, 0d0000000000000000;
	bra.uni 	$L__BB23_16;
$L__BB23_13:
	setp.gt.u32 	%p23, %r1, 26;
	mov.u32 	%r25, %ctaid.x;
	setp.gt.u32 	%p24, %r25, 27;
	or.pred  	%p25, %p23, %p24;
	@%p25 bra 	$L__BB23_15;
	ld.global.f64 	%fd39, [%rd36+-232];
	ld.global.f64 	%fd40, [%rd13+-8];
	fma.rn.f64 	%fd56, %fd39, %fd40, %fd55;
	bra.uni 	$L__BB23_16;
$L__BB23_15:
	add.f64 	%fd56, %fd55, 0d0000000000000000;
$L__BB23_16:
	@%p3 bra 	$L__BB23_18;
	ld.global.f64 	%fd41, [%rd35];
	ld.global.f64 	%fd42, [%rd13];
	fma.rn.f64 	%fd57, %fd41, %fd42, %fd56;
	bra.uni 	$L__BB23_19;
$L__BB23_18:
	add.f64 	%fd57, %fd56, 0d0000000000000000;
$L__BB23_19:
	setp.gt.u32 	%p26, %r1, 26;
	mov.u32 	%r26, %ctaid.x;
	setp.gt.u32 	%p27, %r26, 25;
	or.pred  	%p28, %p26, %p27;
	@%p28 bra 	$L__BB23_21;
	ld.global.f64 	%fd43, [%rd36+-216];
	ld.global.f64 	%fd44, [%rd13+8];
	fma.rn.f64 	%fd19, %fd43, %fd44, %fd57;
	bra.uni 	$L__BB23_22;
$L__BB23_21:
	add.f64 	%fd19, %fd57, 0d0000000000000000;
$L__BB23_22:
	cvt.u32.u64 	%r27, %rd4;
	setp.ne.s32 	%p29, %r27, 0;
	@%p29 bra 	$L__BB23_24;
	add.f64 	%fd59, %fd19, 0d0000000000000000;
	bra.uni 	$L__BB23_27;
$L__BB23_24:
	setp.gt.u32 	%p30, %r1, 25;
	mov.u32 	%r28, %ctaid.x;
	setp.gt.u32 	%p31, %r28, 27;
	or.pred  	%p32, %p30, %p31;
	@%p32 bra 	$L__BB23_26;
	ld.global.f64 	%fd45, [%rd37];
	ld.global.f64 	%fd46, [%rd13+16];
	fma.rn.f64 	%fd59, %fd45, %fd46, %fd19;
	bra.uni 	$L__BB23_27;
$L__BB23_26:
	add.f64 	%fd59, %fd19, 0d0000000000000000;
$L__BB23_27:
	@%p4 bra 	$L__BB23_29;
	ld.global.f64 	%fd47, [%rd36+-8];
	ld.global.f64 	%fd48, [%rd13+24];
	fma.rn.f64 	%fd60, %fd47, %fd48, %fd59;
	bra.uni 	$L__BB23_30;
$L__BB23_29:
	add.f64 	%fd60, %fd59, 0d0000000000000000;
$L__BB23_30:
	@%p5 bra 	$L__BB23_32;
	ld.global.f64 	%fd49, [%rd36];
	ld.global.f64 	%fd50, [%rd13+32];
	fma.rn.f64 	%fd61, %fd49, %fd50, %fd60;
	bra.uni 	$L__BB23_33;
$L__BB23_32:
	add.f64 	%fd61, %fd60, 0d0000000000000000;
$L__BB23_33:
	add.f64 	%fd52, %fd52, %fd61;
	add.s32 	%r34, %r34, 1;
	add.s32 	%r33, %r33, 729;
	add.s32 	%r32, %r32, 729;
	add.s64 	%rd37, %rd37, 5832;
	add.s64 	%rd36, %rd36, 5832;
	add.s64 	%rd35, %rd35, 5832;
	add.s32 	%r31, %r31, 9;
	setp.ne.s32 	%p33, %r34, 64;
	@%p33 bra 	$L__BB23_2;
	setp.lt.f64 	%p34, %fd52, 0d0000000000000000;
	selp.f64 	%fd51, 0d0000000000000000, %fd52, %p34;
	mad.lo.s32 	%r29, %r30, 729, %r2;
	mul.wide.u32 	%rd33, %r29, 8;
	add.s64 	%rd34, %rd2, %rd33;
	st.global.f64 	[%rd34], %fd51;
	add.s32 	%r30, %r30, 1;
	setp.ne.s32 	%p35, %r30, 256;
	@%p35 bra 	$L__BB23_1;
	bar.sync 	0;
	ret;

}
	// .globl	_Z8pooling8PdS_iiiiiii
.visible .entry _Z8pooling8PdS_iiiiiii(
	.param .u64 .ptr .align 1 _Z8pooling8PdS_iiiiiii_param_0,
	.param .u64 .ptr .align 1 _Z8pooling8PdS_iiiiiii_param_1,
	.param .u32 _Z8pooling8PdS_iiiiiii_param_2,
	.param .u32 _Z8pooling8PdS_iiiiiii_param_3,
	.param .u32 _Z8pooling8PdS_iiiiiii_param_4,
	.param .u32 _Z8pooling8PdS_iiiiiii_param_5,
	.param .u32 _Z8pooling8PdS_iiiiiii_param_6,
	.param .u32 _Z8pooling8PdS_iiiiiii_param_7,
	.param .u32 _Z8pooling8PdS_iiiiiii_param_8
)
{
	.reg .pred 	%p<47>;
	.reg .b16 	%rs<6>;
	.reg .b32 	%r<60>;
	.reg .b64 	%rd<16>;
	.reg .b64 	%fd<87>;

	ld.param.u64 	%rd5, [_Z8pooling8PdS_iiiiiii_param_0];
	ld.param.u64 	%rd6, [_Z8pooling8PdS_iiiiiii_param_1];
	cvta.to.global.u64 	%rd1, %rd6;
	cvta.to.global.u64 	%rd2, %rd5;
	mov.u32 	%r1, %tid.x;
	mov.u32 	%r2, %ctaid.x;
	add.s32 	%r3, %r1, -1;
	add.s32 	%r4, %r2, -1;
	min.u32 	%r33, %r2, 25;
	min.u32 	%r5, %r1, 25;
	cvt.u16.u32 	%rs1, %r3;
	shr.u16 	%rs2, %rs1, 15;
	add.s16 	%rs3, %rs1, %rs2;
	shr.s16 	%rs4, %rs3, 1;
	mul.lo.s16 	%rs5, %rs4, 13;
	cvt.s32.s16 	%r34, %rs5;
	shr.u32 	%r35, %r4, 31;
	add.s32 	%r36, %r4, %r35;
	shr.s32 	%r37, %r36, 1;
	add.s32 	%r6, %r37, %r34;
	add.s32 	%r38, %r33, 1;
	max.s32 	%r39, %r4, %r38;
	sub.s32 	%r40, %r39, %r2;
	add.s32 	%r41, %r40, 2;
	add.s32 	%r7, %r40, 1;
	and.b32  	%r8, %r41, 15;
	and.b32  	%r9, %r41, 7;
	and.b32  	%r10, %r41, 3;
	and.b32  	%r42, %r41, -16;
	neg.s32 	%r11, %r42;
	add.s64 	%rd3, %rd2, 64;
	mov.b32 	%r52, 0;
$L__BB24_1:
	and.b32  	%r43, %r2, %r1;
	and.b32  	%r44, %r43, 1;
	setp.eq.b32 	%p1, %r44, 1;
	not.pred 	%p2, %p1;
	@%p2 bra 	$L__BB24_22;
	setp.gt.u32 	%p3, %r1, 27;
	mov.f64 	%fd85, 0d0000000000000000;
	@%p3 bra 	$L__BB24_21;
	mul.lo.s32 	%r13, %r52, 729;
	mov.f64 	%fd85, 0d0000000000000000;
	mov.u32 	%r53, %r3;
$L__BB24_4:
	mov.u32 	%r14, %r53;
	setp.gt.u32 	%p4, %r2, 27;
	@%p4 bra 	$L__BB24_20;
	setp.lt.u32 	%p5, %r7, 15;
	mul.lo.s32 	%r15, %r14, 27;
	add.s32 	%r16, %r15, %r13;
	mov.u32 	%r58, %r4;
	@%p5 bra 	$L__BB24_9;
	add.s32 	%r45, %r4, %r13;
	add.s32 	%r54, %r45, %r15;
	mov.u32 	%r55, %r11;
	mov.u32 	%r56, %r2;
$L__BB24_7:
	.pragma "nounroll";
	mul.wide.s32 	%rd7, %r54, 8;
	add.s64 	%rd8, %rd3, %rd7;
	ld.global.f64 	%fd20, [%rd8+-64];
	setp.lt.f64 	%p6, %fd85, %fd20;
	selp.f64 	%fd21, %fd20, %fd85, %p6;
	ld.global.f64 	%fd22, [%rd8+-56];
	setp.lt.f64 	%p7, %fd21, %fd22;
	selp.f64 	%fd23, %fd22, %fd21, %p7;
	ld.global.f64 	%fd24, [%rd8+-48];
	setp.lt.f64 	%p8, %fd23, %fd24;
	selp.f64 	%fd25, %fd24, %fd23, %p8;
	ld.global.f64 	%fd26, [%rd8+-40];
	setp.lt.f64 	%p9, %fd25, %fd26;
	selp.f64 	%fd27, %fd26, %fd25, %p9;
	ld.global.f64 	%fd28, [%rd8+-32];
	setp.lt.f64 	%p10, %fd27, %fd28;
	selp.f64 	%fd29, %fd28, %fd27, %p10;
	ld.global.f64 	%fd30, [%rd8+-24];
	setp.lt.f64 	%p11, %fd29, %fd30;
	selp.f64 	%fd31, %fd30, %fd29, %p11;
	ld.global.f64 	%fd32, [%rd8+-16];
	setp.lt.f64 	%p12, %fd31, %fd32;
	selp.f64 	%fd33, %fd32, %fd31, %p12;
	ld.global.f64 	%fd34, [%rd8+-8];
	setp.lt.f64 	%p13, %fd33, %fd34;
	selp.f64 	%fd35, %fd34, %fd33, %p13;
	ld.global.f64 	%fd36, [%rd8];
	setp.lt.f64 	%p14, %fd35, %fd36;
	selp.f64 	%fd37, %fd36, %fd35, %p14;
	ld.global.f64 	%fd38, [%rd8+8];
	setp.lt.f64 	%p15, %fd37, %fd38;
	selp.f64 	%fd39, %fd38, %fd37, %p15;
	ld.global.f64 	%fd40, [%rd8+16];
	setp.lt.f64 	%p16, %fd39, %fd40;
	selp.f64 	%fd41, %fd40, %fd39, %p16;
	ld.global.f64 	%fd42, [%rd8+24];
	setp.lt.f64 	%p17, %fd41, %fd42;
	selp.f64 	%fd43, %fd42, %fd41, %p17;
	ld.global.f64 	%fd44, [%rd8+32];
	setp.lt.f64 	%p18, %fd43, %fd44;
	selp.f64 	%fd45, %fd44, %fd43, %p18;
	ld.global.f64 	%fd46, [%rd8+40];
	setp.lt.f64 	%p19, %fd45, %fd46;
	selp.f64 	%fd47, %fd46, %fd45, %p19;
	ld.global.f64 	%fd48, [%rd8+48];
	setp.lt.f64 	%p20, %fd47, %fd48;
	selp.f64 	%fd49, %fd48, %fd47, %p20;
	ld.global.f64 	%fd50, [%rd8+56];
	setp.lt.f64 	%p21, %fd49, %fd50;
	selp.f64 	%fd85, %fd50, %fd49, %p21;
	add.s32 	%r56, %r56, 16;
	add.s32 	%r55, %r55, 16;
	add.s32 	%r54, %r54, 16;
	setp.ne.s32 	%p22, %r55, 0;
	@%p22 bra 	$L__BB24_7;
	add.s32 	%r58, %r56, -1;
$L__BB24_9:
	setp.eq.s32 	%p23, %r8, 0;
	@%p23 bra 	$L__BB24_20;
	add.s32 	%r46, %r8, -1;
	setp.lt.u32 	%p24, %r46, 7;
	@%p24 bra 	$L__BB24_12;
	add.s32 	%r47, %r16, %r58;
	mul.wide.s32 	%rd9, %r47, 8;
	add.s64 	%rd10, %rd2, %rd9;
	ld.global.f64 	%fd52, [%rd10];
	setp.lt.f64 	%p25, %fd85, %fd52;
	selp.f64 	%fd53, %fd52, %fd85, %p25;
	ld.global.f64 	%fd54, [%rd10+8];
	setp.lt.f64 	%p26, %fd53, %fd54;
	selp.f64 	%fd55, %fd54, %fd53, %p26;
	ld.global.f64 	%fd56, [%rd10+16];
	setp.lt.f64 	%p27, %fd55, %fd56;
	selp.f64 	%fd57, %fd56, %fd55, %p27;
	ld.global.f64 	%fd58, [%rd10+24];
	setp.lt.f64 	%p28, %fd57, %fd58;
	selp.f64 	%fd59, %fd58, %fd57, %p28;
	ld.global.f64 	%fd60, [%rd10+32];
	setp.lt.f64 	%p29, %fd59, %fd60;
	selp.f64 	%fd61, %fd60, %fd59, %p29;
	ld.global.f64 	%fd62, [%rd10+40];
	setp.lt.f64 	%p30, %fd61, %fd62;
	selp.f64 	%fd63, %fd62, %fd61, %p30;
	ld.global.f64 	%fd64, [%rd10+48];
	setp.lt.f64 	%p31, %fd63, %fd64;
	selp.f64 	%fd65, %fd64, %fd63, %p31;
	ld.global.f64 	%fd66, [%rd10+56];
	setp.lt.f64 	%p32, %fd65, %fd66;
	selp.f64 	%fd85, %fd66, %fd65, %p32;
	add.s32 	%r58, %r58, 8;
$L__BB24_12:
	setp.eq.s32 	%p33, %r9, 0;
	@%p33 bra 	$L__BB24_20;
	add.s32 	%r48, %r9, -1;
	setp.lt.u32 	%p34, %r48, 3;
	@%p34 bra 	$L__BB24_15;
	add.s32 	%r49, %r16, %r58;
	mul.wide.s32 	%rd11, %r49, 8;
	add.s64 	%rd12, %rd2, %rd11;
	ld.global.f64 	%fd68, [%rd12];
	setp.lt.f64 	%p35, %fd85, %fd68;
	selp.f64 	%fd69, %fd68, %fd85, %p35;
	ld.global.f64 	%fd70, [%rd12+8];
	setp.lt.f64 	%p36, %fd69, %fd70;
	selp.f64 	%fd71, %fd70, %fd69, %p36;
	ld.global.f64 	%fd72, [%rd12+16];
	setp.lt.f64 	%p37, %fd71, %fd72;
	selp.f64 	%fd73, %fd72, %fd71, %p37;
	ld.global.f64 	%fd74, [%rd12+24];
	setp.lt.f64 	%p38, %fd73, %fd74;
	selp.f64 	%fd85, %fd74, %fd73, %p38;
	add.s32 	%r58, %r58, 4;
$L__BB24_15:
	setp.eq.s32 	%p39, %r10, 0;
	@%p39 bra 	$L__BB24_20;
	setp.eq.s32 	%p40, %r10, 1;
	add.s32 	%r50, %r16, %r58;
	mul.wide.s32 	%rd13, %r50, 8;
	add.s64 	%rd4, %rd2, %rd13;
	ld.global.f64 	%fd75, [%rd4];
	setp.lt.f64 	%p41, %fd85, %fd75;
	selp.f64 	%fd85, %fd75, %fd85, %p41;
	@%p40 bra 	$L__BB24_20;
	setp.eq.s32 	%p42, %r10, 2;
	ld.global.f64 	%fd76, [%rd4+8];
	setp.lt.f64 	%p43, %fd85, %fd76;
	selp.f64 	%fd85, %fd76, %fd85, %p43;
	@%p42 bra 	$L__BB24_20;
	ld.global.f64 	%fd14, [%rd4+16];
	setp.geu.f64 	%p44, %fd85, %fd14;
	@%p44 bra 	$L__BB24_20;
	mov.f64 	%fd85, %fd14;
$L__BB24_20:
	add.s32 	%r53, %r14, 1;
	setp.le.s32 	%p45, %r14, %r5;
	@%p45 bra 	$L__BB24_4;
$L__BB24_21:
	mad.lo.s32 	%r51, %r52, 169, %r6;
	mul.wide.u32 	%rd14, %r51, 8;
	add.s64 	%rd15, %rd1, %rd14;
	st.global.f64 	[%rd15], %fd85;
$L__BB24_22:
	add.s32 	%r52, %r52, 1;
	setp.ne.s32 	%p46, %r52, 512;
	@%p46 bra 	$L__BB24_1;
	bar.sync 	0;
	ret;

}
	// .globl	_Z22Executefire9squeeze1x1PdS_S_
.visible .entry _Z22Executefire9squeeze1x1PdS_S_(
	.param .u64 .ptr .align 1 _Z22Executefire9squeeze1x1PdS_S__param_0,
	.param .u64 .ptr .align 1 _Z22Executefire9squeeze1x1PdS_S__param_1,
	.param .u64 .ptr .align 1 _Z22Executefire9squeeze1x1PdS_S__param_2
)
{
	.reg .pred 	%p<4>;
	.reg .b32 	%r<28>;
	.reg .b64 	%rd<55>;
	.reg .b64 	%fd<53>;

	mov.u32 	%r7, %tid.x;
	mov.u32 	%r8, %ctaid.x;
	mad.lo.s32 	%r1, %r7, 13, %r8;
	mul.wide.u32 	%rd26, %r7, 104;
	mul.wide.u32 	%rd27, %r8, 8;
	add.s64 	%rd1, %rd26, %rd27;
	add.s32 	%r9, %r1, 2535;
	mul.wide.u32 	%rd2, %r9, 8;
	add.s32 	%r10, %r1, 2366;
	mul.wide.u32 	%rd3, %r10, 8;
	add.s32 	%r11, %r1, 2197;
	mul.wide.u32 	%rd4, %r11, 8;
	add.s32 	%r12, %r1, 2028;
	mul.wide.u32 	%rd5, %r12, 8;
	add.s32 	%r13, %r1, 1859;
	mul.wide.u32 	%rd6, %r13, 8;
	add.s32 	%r14, %r1, 1690;
	mul.wide.u32 	%rd7, %r14, 8;
	add.s32 	%r15, %r1, 1521;
	mul.wide.u32 	%rd8, %r15, 8;
	add.s32 	%r16, %r1, 1352;
	mul.wide.u32 	%rd9, %r16, 8;
	add.s32 	%r17, %r1, 1183;
	mul.wide.u32 	%rd10, %r17, 8;
	add.s32 	%r18, %r1, 1014;
	mul.wide.u32 	%rd11, %r18, 8;
	add.s32 	%r19, %r1, 845;
	mul.wide.u32 	%rd12, %r19, 8;
	add.s32 	%r20, %r1, 676;
	mul.wide.u32 	%rd13, %r20, 8;
	add.s32 	%r21, %r1, 507;
	mul.wide.u32 	%rd14, %r21, 8;
	add.s32 	%r22, %r1, 338;
	mul.wide.u32 	%rd15, %r22, 8;
	add.s32 	%r23, %r1, 169;
	mul.wide.u32 	%rd16, %r23, 8;
	mov.b32 	%r26, 0;
$L__BB25_1:
	ld.param.u64 	%rd52, [_Z22Executefire9squeeze1x1PdS_S__param_2];
	ld.param.u64 	%rd50, [_Z22Executefire9squeeze1x1PdS_S__param_0];
	cvta.to.global.u64 	%rd54, %rd52;
	mul.wide.u32 	%rd28, %r26, 4096;
	cvta.to.global.u64 	%rd29, %rd50;
	add.s64 	%rd30, %rd29, %rd28;
	add.s64 	%rd53, %rd30, 64;
	mov.f64 	%fd52, 0d0000000000000000;
	mov.b32 	%r27, 0;
$L__BB25_2:
	add.s64 	%rd31, %rd54, %rd1;
	ld.global.f64 	%fd4, [%rd31];
	ld.global.f64 	%fd5, [%rd53+-64];
	fma.rn.f64 	%fd6, %fd4, %fd5, %fd52;
	add.s64 	%rd32, %rd54, %rd16;
	ld.global.f64 	%fd7, [%rd32];
	ld.global.f64 	%fd8, [%rd53+-56];
	fma.rn.f64 	%fd9, %fd7, %fd8, %fd6;
	add.s64 	%rd33, %rd54, %rd15;
	ld.global.f64 	%fd10, [%rd33];
	ld.global.f64 	%fd11, [%rd53+-48];
	fma.rn.f64 	%fd12, %fd10, %fd11, %fd9;
	add.s64 	%rd34, %rd54, %rd14;
	ld.global.f64 	%fd13, [%rd34];
	ld.global.f64 	%fd14, [%rd53+-40];
	fma.rn.f64 	%fd15, %fd13, %fd14, %fd12;
	add.s64 	%rd35, %rd54, %rd13;
	ld.global.f64 	%fd16, [%rd35];
	ld.global.f64 	%fd17, [%rd53+-32];
	fma.rn.f64 	%fd18, %fd16, %fd17, %fd15;
	add.s64 	%rd36, %rd54, %rd12;
	ld.global.f64 	%fd19, [%rd36];
	ld.global.f64 	%fd20, [%rd53+-24];
	fma.rn.f64 	%fd21, %fd19, %fd20, %fd18;
	add.s64 	%rd37, %rd54, %rd11;
	ld.global.f64 	%fd22, [%rd37];
	ld.global.f64 	%fd23, [%rd53+-16];
	fma.rn.f64 	%fd24, %fd22, %fd23, %fd21;
	add.s64 	%rd38, %rd54, %rd10;
	ld.global.f64 	%fd25, [%rd38];
	ld.global.f64 	%fd26, [%rd53+-8];
	fma.rn.f64 	%fd27, %fd25, %fd26, %fd24;
	add.s64 	%rd39, %rd54, %rd9;
	ld.global.f64 	%fd28, [%rd39];
	ld.global.f64 	%fd29, [%rd53];
	fma.rn.f64 	%fd30, %fd28, %fd29, %fd27;
	add.s64 	%rd40, %rd54, %rd8;
	ld.global.f64 	%fd31, [%rd40];
	ld.global.f64 	%fd32, [%rd53+8];
	fma.rn.f64 	%fd33, %fd31, %fd32, %fd30;
	add.s64 	%rd41, %rd54, %rd7;
	ld.global.f64 	%fd34, [%rd41];
	ld.global.f64 	%fd35, [%rd53+16];
	fma.rn.f64 	%fd36, %fd34, %fd35, %fd33;
	add.s64 	%rd42, %rd54, %rd6;
	ld.global.f64 	%fd37, [%rd42];
	ld.global.f64 	%fd38, [%rd53+24];
	fma.rn.f64 	%fd39, %fd37, %fd38, %fd36;
	add.s64 	%rd43, %rd54, %rd5;
	ld.global.f64 	%fd40, [%rd43];
	ld.global.f64 	%fd41, [%rd53+32];
	fma.rn.f64 	%fd42, %fd40, %fd41, %fd39;
	add.s64 	%rd44, %rd54, %rd4;
	ld.global.f64 	%fd43, [%rd44];
	ld.global.f64 	%fd44, [%rd53+40];
	fma.rn.f64 	%fd45, %fd43, %fd44, %fd42;
	add.s64 	%rd45, %rd54, %rd3;
	ld.global.f64 	%fd46, [%rd45];
	ld.global.f64 	%fd47, [%rd53+48];
	fma.rn.f64 	%fd48, %fd46, %fd47, %fd45;
	add.s64 	%rd46, %rd54, %rd2;
	ld.global.f64 	%fd49, [%rd46];
	ld.global.f64 	%fd50, [%rd53+56];
	fma.rn.f64 	%fd52, %fd49, %fd50, %fd48;
	add.s32 	%r27, %r27, 16;
	add.s64 	%rd54, %rd54, 21632;
	add.s64 	%rd53, %rd53, 128;
	setp.ne.s32 	%p1, %r27, 512;
	@%p1 bra 	$L__BB25_2;
	ld.param.u64 	%rd51, [_Z22Executefire9squeeze1x1PdS_S__param_1];
	setp.lt.f64 	%p2, %fd52, 0d0000000000000000;
	selp.f64 	%fd51, 0d0000000000000000, %fd52, %p2;
	mad.lo.s32 	%r25, %r26, 169, %r1;
	cvta.to.global.u64 	%rd47, %rd51;
	mul.wide.u32 	%rd48, %r25, 8;
	add.s64 	%rd49, %rd47, %rd48;
	st.global.f64 	[%rd49], %fd51;
	add.s32 	%r26, %r26, 1;
	setp.ne.s32 	%p3, %r26, 64;
	@%p3 bra 	$L__BB25_1;
	bar.sync 	0;
	ret;

}
	// .globl	_Z21Executefire9expand1x1PdS_S_
.visible .entry _Z21Executefire9expand1x1PdS_S_(
	.param .u64 .ptr .align 1 _Z21Executefire9expand1x1PdS_S__param_0,
	.param .u64 .ptr .align 1 _Z21Executefire9expand1x1PdS_S__param_1,
	.param .u64 .ptr .align 1 _Z21Executefire9expand1x1PdS_S__param_2
)
{
	.reg .pred 	%p<4>;
	.reg .b32 	%r<28>;
	.reg .b64 	%rd<55>;
	.reg .b64 	%fd<53>;

	mov.u32 	%r7, %tid.x;
	mov.u32 	%r8, %ctaid.x;
	mad.lo.s32 	%r1, %r7, 13, %r8;
	mul.wide.u32 	%rd26, %r7, 104;
	mul.wide.u32 	%rd27, %r8, 8;
	add.s64 	%rd1, %rd26, %rd27;
	add.s32 	%r9, %r1, 2535;
	mul.wide.u32 	%rd2, %r9, 8;
	add.s32 	%r10, %r1, 2366;
	mul.wide.u32 	%rd3, %r10, 8;
	add.s32 	%r11, %r1, 2197;
	mul.wide.u32 	%rd4, %r11, 8;
	add.s32 	%r12, %r1, 2028;
	mul.wide.u32 	%rd5, %r12, 8;
	add.s32 	%r13, %r1, 1859;
	mul.wide.u32 	%rd6, %r13, 8;
	add.s32 	%r14, %r1, 1690;
	mul.wide.u32 	%rd7, %r14, 8;
	add.s32 	%r15, %r1, 1521;
	mul.wide.u32 	%rd8, %r15, 8;
	add.s32 	%r16, %r1, 1352;
	mul.wide.u32 	%rd9, %r16, 8;
	add.s32 	%r17, %r1, 1183;
	mul.wide.u32 	%rd10, %r17, 8;
	add.s32 	%r18, %r1, 1014;
	mul.wide.u32 	%rd11, %r18, 8;
	add.s32 	%r19, %r1, 845;
	mul.wide.u32 	%rd12, %r19, 8;
	add.s32 	%r20, %r1, 676;
	mul.wide.u32 	%rd13, %r20, 8;
	add.s32 	%r21, %r1, 507;
	mul.wide.u32 	%rd14, %r21, 8;
	add.s32 	%r22, %r1, 338;
	mul.wide.u32 	%rd15, %r22, 8;
	add.s32 	%r23, %r1, 169;
	mul.wide.u32 	%rd16, %r23, 8;
	mov.b32 	%r26, 0;
$L__BB26_1:
	ld.param.u64 	%rd52, [_Z21Executefire9expand1x1PdS_S__param_2];
	ld.param.u64 	%rd50, [_Z21Executefire9expand1x1PdS_S__param_0];
	cvta.to.global.u64 	%rd54, %rd52;
	mul.wide.u32 	%rd28, %r26, 512;
	cvta.to.global.u64 	%rd29, %rd50;
	add.s64 	%rd30, %rd29, %rd28;
	add.s64 	%rd53, %rd30, 64;
	mov.f64 	%fd52, 0d0000000000000000;
	mov.b32 	%r27, 0;
$L__BB26_2:
	add.s64 	%rd31, %rd54, %rd1;
	ld.global.f64 	%fd4, [%rd31];
	ld.global.f64 	%fd5, [%rd53+-64];
	fma.rn.f64 	%fd6, %fd4, %fd5, %fd52;
	add.s64 	%rd32, %rd54, %rd16;
	ld.global.f64 	%fd7, [%rd32];
	ld.global.f64 	%fd8, [%rd53+-56];
	fma.rn.f64 	%fd9, %fd7, %fd8, %fd6;
	add.s64 	%rd33, %rd54, %rd15;
	ld.global.f64 	%fd10, [%rd33];
	ld.global.f64 	%fd11, [%rd53+-48];
	fma.rn.f64 	%fd12, %fd10, %fd11, %fd9;
	add.s64 	%rd34, %rd54, %rd14;
	ld.global.f64 	%fd13, [%rd34];
	ld.global.f64 	%fd14, [%rd53+-40];
	fma.rn.f64 	%fd15, %fd13, %fd14, %fd12;
	add.s64 	%rd35, %rd54, %rd13;
	ld.global.f64 	%fd16, [%rd35];
	ld.global.f64 	%fd17, [%rd53+-32];
	fma.rn.f64 	%fd18, %fd16, %fd17, %fd15;
	add.s64 	%rd36, %rd54, %rd12;
	ld.global.f64 	%fd19, [%rd36];
	ld.global.f64 	%fd20, [%rd53+-24];
	fma.rn.f64 	%fd21, %fd19, %fd20, %fd18;
	add.s64 	%rd37, %rd54, %rd11;
	ld.global.f64 	%fd22, [%rd37];
	ld.global.f64 	%fd23, [%rd53+-16];
	fma.rn.f64 	%fd24, %fd22, %fd23, %fd21;
	add.s64 	%rd38, %rd54, %rd10;
	ld.global.f64 	%fd25, [%rd38];
	ld.global.f64 	%fd26, [%rd53+-8];
	fma.rn.f64 	%fd27, %fd25, %fd26, %fd24;
	add.s64 	%rd39, %rd54, %rd9;
	ld.global.f64 	%fd28, [%rd39];
	ld.global.f64 	%fd29, [%rd53];
	fma.rn.f64 	%fd30, %fd28, %fd29, %fd27;
	add.s64 	%rd40, %rd54, %rd8;
	ld.global.f64 	%fd31, [%rd40];
	ld.global.f64 	%fd32, [%rd53+8];
	fma.rn.f64 	%fd33, %fd31, %fd32, %fd30;
	add.s64 	%rd41, %rd54, %rd7;
	ld.global.f64 	%fd34, [%rd41];
	ld.global.f64 	%fd35, [%rd53+16];
	fma.rn.f64 	%fd36, %fd34, %fd35, %fd33;
	add.s64 	%rd42, %rd54, %rd6;
	ld.global.f64 	%fd37, [%rd42];
	ld.global.f64 	%fd38, [%rd53+24];
	fma.rn.f64 	%fd39, %fd37, %fd38, %fd36;
	add.s64 	%rd43, %rd54, %rd5;
	ld.global.f64 	%fd40, [%rd43];
	ld.global.f64 	%fd41, [%rd53+32];
	fma.rn.f64 	%fd42, %fd40, %fd41, %fd39;
	add.s64 	%rd44, %rd54, %rd4;
	ld.global.f64 	%fd43, [%rd44];
	ld.global.f64 	%fd44, [%rd53+40];
	fma.rn.f64 	%fd45, %fd43, %fd44, %fd42;
	add.s64 	%rd45, %rd54, %rd3;
	ld.global.f64 	%fd46, [%rd45];
	ld.global.f64 	%fd47, [%rd53+48];
	fma.rn.f64 	%fd48, %fd46, %fd47, %fd45;
	add.s64 	%rd46, %rd54, %rd2;
	ld.global.f64 	%fd49, [%rd46];
	ld.global.f64 	%fd50, [%rd53+56];
	fma.rn.f64 	%fd52, %fd49, %fd50, %fd48;
	add.s32 	%r27, %r27, 16;
	add.s64 	%rd54, %rd54, 21632;
	add.s64 	%rd53, %rd53, 128;
	setp.ne.s32 	%p1, %r27, 64;
	@%p1 bra 	$L__BB26_2;
	ld.param.u64 	%rd51, [_Z21Executefire9expand1x1PdS_S__param_1];
	setp.lt.f64 	%p2, %fd52, 0d0000000000000000;
	selp.f64 	%fd51, 0d0000000000000000, %fd52, %p2;
	mad.lo.s32 	%r25, %r26, 169, %r1;
	cvta.to.global.u64 	%rd47, %rd51;
	mul.wide.u32 	%rd48, %r25, 8;
	add.s64 	%rd49, %rd47, %rd48;
	st.global.f64 	[%rd49], %fd51;
	add.s32 	%r26, %r26, 1;
	setp.ne.s32 	%p3, %r26, 256;
	@%p3 bra 	$L__BB26_1;
	bar.sync 	0;
	ret;

}
	// .globl	_Z21Executefire9expand3x3PdS_S_
.visible .entry _Z21Executefire9expand3x3PdS_S_(
	.param .u64 .ptr .align 1 _Z21Executefire9expand3x3PdS_S__param_0,
	.param .u64 .ptr .align 1 _Z21Executefire9expand3x3PdS_S__param_1,
	.param .u64 .ptr .align 1 _Z21Executefire9expand3x3PdS_S__param_2
)
{
	.reg .pred 	%p<36>;
	.reg .b32 	%r<35>;
	.reg .b64 	%rd<38>;
	.reg .b64 	%fd<62>;

	ld.param.u64 	%rd17, [_Z21Executefire9expand3x3PdS_S__param_0];
	ld.param.u64 	%rd18, [_Z21Executefire9expand3x3PdS_S__param_1];
	ld.param.u64 	%rd19, [_Z21Executefire9expand3x3PdS_S__param_2];
	cvta.to.global.u64 	%rd20, %rd17;
	cvta.to.global.u64 	%rd1, %rd19;
	cvta.to.global.u64 	%rd2, %rd18;
	mov.u32 	%r1, %tid.x;
	mov.u32 	%r17, %ctaid.x;
	add.s32 	%r18, %r1, -1;
	add.s32 	%r19, %r17, -1;
	mad.lo.s32 	%r2, %r1, 13, %r17;
	setp.gt.u32 	%p6, %r1, 13;
	or.b32  	%r20, %r19, %r18;
	setp.lt.s32 	%p7, %r20, 0;
	setp.gt.u32 	%p8, %r17, 13;
	or.pred  	%p9, %p6, %p8;
	or.pred  	%p1, %p7, %p9;
	setp.eq.s32 	%p11, %r1, 0;
	setp.gt.u32 	%p12, %r17, 12;
	or.pred  	%p13, %p6, %p12;
	or.pred  	%p2, %p11, %p13;
	setp.gt.u32 	%p15, %r17, 11;
	setp.gt.u32 	%p16, %r1, 12;
	or.pred  	%p3, %p16, %p12;
	setp.gt.u32 	%p17, %r1, 11;
	or.pred  	%p4, %p17, %p12;
	or.pred  	%p5, %p17, %p15;
	add.s64 	%rd3, %rd1, 8;
	cvt.u64.u32 	%rd4, %r17;
	mul.wide.u32 	%rd21, %r1, 104;
	mul.wide.u32 	%rd22, %r17, 8;
	add.s64 	%rd23, %rd21, %rd22;
	add.s64 	%rd24, %rd23, %rd1;
	add.s64 	%rd5, %rd24, 112;
	add.s64 	%rd6, %rd20, 32;
	mov.b32 	%r30, 0;
	add.s32 	%r22, %r2, 12;
	mad.lo.s32 	%r4, %r1, 13, -13;
$L__BB27_1:
	mul.wide.u32 	%rd25, %r22, 8;
	add.s64 	%rd37, %rd1, %rd25;
	mul.wide.u32 	%rd26, %r2, 8;
	add.s64 	%rd35, %rd1, %rd26;
	add.s32 	%r33, %r2, -13;
	mul.lo.s32 	%r31, %r30, 576;
	mov.b32 	%r34, 0;
	mov.f64 	%fd52, 0d0000000000000000;
	mov.u64 	%rd36, %rd5;
	mov.u32 	%r32, %r4;
$L__BB27_2:
	cvt.s64.s32 	%rd27, %r32;
	add.s64 	%rd28, %rd4, %rd27;
	shl.b64 	%rd29, %rd28, 3;
	add.s64 	%rd12, %rd3, %rd29;
	mul.wide.s32 	%rd30, %r31, 8;
	add.s64 	%rd13, %rd6, %rd30;
	mov.f64 	%fd54, 0d0000000000000000;
	@%p1 bra 	$L__BB27_4;
	ld.global.f64 	%fd33, [%rd12+-16];
	ld.global.f64 	%fd34, [%rd13+-32];
	fma.rn.f64 	%fd54, %fd33, %fd34, 0d0000000000000000;
$L__BB27_4:
	@%p2 bra 	$L__BB27_6;
	mul.wide.s32 	%rd31, %r33, 8;
	add.s64 	%rd32, %rd1, %rd31;
	ld.global.f64 	%fd35, [%rd32];
	ld.global.f64 	%fd36, [%rd13+-24];
	fma.rn.f64 	%fd54, %fd35, %fd36, %fd54;
$L__BB27_6:
	setp.ne.s32 	%p18, %r1, 0;
	@%p18 bra 	$L__BB27_8;
	add.f64 	%fd55, %fd54, 0d0000000000000000;
	bra.uni 	$L__BB27_11;
$L__BB27_8:
	setp.gt.u32 	%p19, %r1, 13;
	mov.u32 	%r23, %ctaid.x;
	setp.gt.u32 	%p20, %r23, 11;
	or.pred  	%p21, %p19, %p20;
	@%p21 bra 	$L__BB27_10;
	ld.global.f64 	%fd37, [%rd12];
	ld.global.f64 	%fd38, [%rd13+-16];
	fma.rn.f64 	%fd55, %fd37, %fd38, %fd54;
	bra.uni 	$L__BB27_11;
$L__BB27_10:
	add.f64 	%fd55, %fd54, 0d0000000000000000;
$L__BB27_11:
	cvt.u32.u64 	%r24, %rd4;
	setp.ne.s32 	%p22, %r24, 0;
	@%p22 bra 	$L__BB27_13;
	add.f64 	%fd56, %fd55, 0d0000000000000000;
	bra.uni 	$L__BB27_16;
$L__BB27_13:
	setp.gt.u32 	%p23, %r1, 12;
	mov.u32 	%r25, %ctaid.x;
	setp.gt.u32 	%p24, %r25, 13;
	or.pred  	%p25, %p23, %p24;
	@%p25 bra 	$L__BB27_15;
	ld.global.f64 	%fd39, [%rd36+-120];
	ld.global.f64 	%fd40, [%rd13+-8];
	fma.rn.f64 	%fd56, %fd39, %fd40, %fd55;
	bra.uni 	$L__BB27_16;
$L__BB27_15:
	add.f64 	%fd56, %fd55, 0d0000000000000000;
$L__BB27_16:
	@%p3 bra 	$L__BB27_18;
	ld.global.f64 	%fd41, [%rd35];
	ld.global.f64 	%fd42, [%rd13];
	fma.rn.f64 	%fd57, %fd41, %fd42, %fd56;
	bra.uni 	$L__BB27_19;
$L__BB27_18:
	add.f64 	%fd57, %fd56, 0d0000000000000000;
$L__BB27_19:
	setp.gt.u32 	%p26, %r1, 12;
	mov.u32 	%r26, %ctaid.x;
	setp.gt.u32 	%p27, %r26, 11;
	or.pred  	%p28, %p26, %p27;
	@%p28 bra 	$L__BB27_21;
	ld.global.f64 	%fd43, [%rd36+-104];
	ld.global.f64 	%fd44, [%rd13+8];
	fma.rn.f64 	%fd19, %fd43, %fd44, %fd57;
	bra.uni 	$L__BB27_22;
$L__BB27_21:
	add.f64 	%fd19, %fd57, 0d0000000000000000;
$L__BB27_22:
	cvt.u32.u64 	%r27, %rd4;
	setp.ne.s32 	%p29, %r27, 0;
	@%p29 bra 	$L__BB27_24;
	add.f64 	%fd59, %fd19, 0d0000000000000000;
	bra.uni 	$L__BB27_27;
$L__BB27_24:
	setp.gt.u32 	%p30, %r1, 11;
	mov.u32 	%r28, %ctaid.x;
	setp.gt.u32 	%p31, %r28, 13;
	or.pred  	%p32, %p30, %p31;
	@%p32 bra 	$L__BB27_26;
	ld.global.f64 	%fd45, [%rd37];
	ld.global.f64 	%fd46, [%rd13+16];
	fma.rn.f64 	%fd59, %fd45, %fd46, %fd19;
	bra.uni 	$L__BB27_27;
$L__BB27_26:
	add.f64 	%fd59, %fd19, 0d0000000000000000;
$L__BB27_27:
	@%p4 bra 	$L__BB27_29;
	ld.global.f64 	%fd47, [%rd36+-8];
	ld.global.f64 	%fd48, [%rd13+24];
	fma.rn.f64 	%fd60, %fd47, %fd48, %fd59;
	bra.uni 	$L__BB27_30;
$L__BB27_29:
	add.f64 	%fd60, %fd59, 0d0000000000000000;
$L__BB27_30:
	@%p5 bra 	$L__BB27_32;
	ld.global.f64 	%fd49, [%rd36];
	ld.global.f64 	%fd50, [%rd13+32];
	fma.rn.f64 	%fd61, %fd49, %fd50, %fd60;
	bra.uni 	$L__BB27_33;
$L__BB27_32:
	add.f64 	%fd61, %fd60, 0d0000000000000000;
$L__BB27_33:
	add.f64 	%fd52, %fd52, %fd61;
	add.s32 	%r34, %r34, 1;
	add.s32 	%r33, %r33, 169;
	add.s32 	%r32, %r32, 169;
	add.s64 	%rd37, %rd37, 1352;
	add.s64 	%rd36, %rd36, 1352;
	add.s64 	%rd35, %rd35, 1352;
	add.s32 	%r31, %r31, 9;
	setp.ne.s32 	%p33, %r34, 64;
	@%p33 bra 	$L__BB27_2;
	setp.lt.f64 	%p34, %fd52, 0d0000000000000000;
	selp.f64 	%fd51, 0d0000000000000000, %fd52, %p34;
	mad.lo.s32 	%r29, %r30, 169, %r2;
	mul.wide.u32 	%rd33, %r29, 8;
	add.s64 	%rd34, %rd2, %rd33;
	st.global.f64 	[%rd34], %fd51;
	add.s32 	%r30, %r30, 1;
	setp.ne.s32 	%p35, %r30, 256;
	@%p35 bra 	$L__BB27_1;
	bar.sync 	0;
	ret;

}
	// .globl	_Z17ExecuteTenthLayerPdS_S_
.visible .entry _Z17ExecuteTenthLayerPdS_S_(
	.param .u64 .ptr .align 1 _Z17ExecuteTenthLayerPdS_S__param_0,
	.param .u64 .ptr .align 1 _Z17ExecuteTenthLayerPdS_S__param_1,
	.param .u64 .ptr .align 1 _Z17ExecuteTenthLayerPdS_S__param_2
)
{
	.reg .pred 	%p<13>;
	.reg .b32 	%r<18>;
	.reg .b64 	%rd<18>;
	.reg .b64 	%fd<53>;

	ld.param.u64 	%rd7, [_Z17ExecuteTenthLayerPdS_S__param_0];
	ld.param.u64 	%rd8, [_Z17ExecuteTenthLayerPdS_S__param_1];
	ld.param.u64 	%rd9, [_Z17ExecuteTenthLayerPdS_S__param_2];
	mov.u32 	%r1, %tid.x;
	mov.pred 	%p12, 0;
	mov.u32 	%r2, %ctaid.x;
	setp.eq.s32 	%p4, %r1, 0;
	@%p4 bra 	$L__BB28_3;
	setp.eq.s32 	%p5, %r1, 14;
	@%p5 bra 	$L__BB28_3;
	setp.ne.s32 	%p12, %r2, 0;
$L__BB28_3:
	setp.eq.s32 	%p6, %r2, 14;
	not.pred 	%p7, %p12;
	or.pred  	%p8, %p6, %p7;
	@%p8 bra 	$L__BB28_8;
	mad.lo.s32 	%r3, %r1, 15, %r2;
	cvta.to.global.u64 	%rd10, %rd8;
	add.s64 	%rd1, %rd10, 10816;
	mad.lo.s32 	%r12, %r1, 13, %r2;
	add.s32 	%r4, %r12, -14;
	cvta.to.global.u64 	%rd11, %rd7;
	add.s64 	%rd2, %rd11, 64;
	cvta.to.global.u64 	%rd3, %rd9;
	mov.b32 	%r15, 0;
$L__BB28_5:
	mul.wide.u32 	%rd12, %r15, 4096;
	add.s64 	%rd17, %rd2, %rd12;
	mov.f64 	%fd52, 0d0000000000000000;
	mov.b32 	%r17, 0;
	mov.u32 	%r16, %r4;
$L__BB28_6:
	mul.wide.s32 	%rd13, %r16, 8;
	add.s64 	%rd14, %rd1, %rd13;
	ld.global.f64 	%fd4, [%rd14+-10816];
	ld.global.f64 	%fd5, [%rd17+-64];
	fma.rn.f64 	%fd6, %fd4, %fd5, %fd52;
	ld.global.f64 	%fd7, [%rd14+-9464];
	ld.global.f64 	%fd8, [%rd17+-56];
	fma.rn.f64 	%fd9, %fd7, %fd8, %fd6;
	ld.global.f64 	%fd10, [%rd14+-8112];
	ld.global.f64 	%fd11, [%rd17+-48];
	fma.rn.f64 	%fd12, %fd10, %fd11, %fd9;
	ld.global.f64 	%fd13, [%rd14+-6760];
	ld.global.f64 	%fd14, [%rd17+-40];
	fma.rn.f64 	%fd15, %fd13, %fd14, %fd12;
	ld.global.f64 	%fd16, [%rd14+-5408];
	ld.global.f64 	%fd17, [%rd17+-32];
	fma.rn.f64 	%fd18, %fd16, %fd17, %fd15;
	ld.global.f64 	%fd19, [%rd14+-4056];
	ld.global.f64 	%fd20, [%rd17+-24];
	fma.rn.f64 	%fd21, %fd19, %fd20, %fd18;
	ld.global.f64 	%fd22, [%rd14+-2704];
	ld.global.f64 	%fd23, [%rd17+-16];
	fma.rn.f64 	%fd24, %fd22, %fd23, %fd21;
	ld.global.f64 	%fd25, [%rd14+-1352];
	ld.global.f64 	%fd26, [%rd17+-8];
	fma.rn.f64 	%fd27, %fd25, %fd26, %fd24;
	ld.global.f64 	%fd28, [%rd14];
	ld.global.f64 	%fd29, [%rd17];
	fma.rn.f64 	%fd30, %fd28, %fd29, %fd27;
	ld.global.f64 	%fd31, [%rd14+1352];
	ld.global.f64 	%fd32, [%rd17+8];
	fma.rn.f64 	%fd33, %fd31, %fd32, %fd30;
	ld.global.f64 	%fd34, [%rd14+2704];
	ld.global.f64 	%fd35, [%rd17+16];
	fma.rn.f64 	%fd36, %fd34, %fd35, %fd33;
	ld.global.f64 	%fd37, [%rd14+4056];
	ld.global.f64 	%fd38, [%rd17+24];
	fma.rn.f64 	%fd39, %fd37, %fd38, %fd36;
	ld.global.f64 	%fd40, [%rd14+5408];
	ld.global.f64 	%fd41, [%rd17+32];
	fma.rn.f64 	%fd42, %fd40, %fd41, %fd39;
	ld.global.f64 	%fd43, [%rd14+6760];
	ld.global.f64 	%fd44, [%rd17+40];
	fma.rn.f64 	%fd45, %fd43, %fd44, %fd42;
	ld.global.f64 	%fd46, [%rd14+8112];
	ld.global.f64 	%fd47, [%rd17+48];
	fma.rn.f64 	%fd48, %fd46, %fd47, %fd45;
	ld.global.f64 	%fd49, [%rd14+9464];
	ld.global.f64 	%fd50, [%rd17+56];
	fma.rn.f64 	%fd52, %fd49, %fd50, %fd48;
	add.s32 	%r17, %r17, 16;
	add.s32 	%r16, %r16, 2704;
	add.s64 	%rd17, %rd17, 128;
	setp.ne.s32 	%p9, %r17, 512;
	@%p9 bra 	$L__BB28_6;
	setp.lt.f64 	%p10, %fd52, 0d0000000000000000;
	selp.f64 	%fd51, 0d0000000000000000, %fd52, %p10;
	mad.lo.s32 	%r14, %r15, 225, %r3;
	mul.wide.u32 	%rd15, %r14, 8;
	add.s64 	%rd16, %rd3, %rd15;
	st.global.f64 	[%rd16], %fd51;
	add.s32 	%r15, %r15, 1;
	setp.ne.s32 	%p11, %r15, 1000;
	@%p11 bra 	$L__BB28_5;
$L__BB28_8:
	bar.sync 	0;
	ret;

}
	// .globl	_Z14global_poolingPdS_
.visible .entry _Z14global_poolingPdS_(
	.param .u64 .ptr .align 1 _Z14global_poolingPdS__param_0,
	.param .u64 .ptr .align 1 _Z14global_poolingPdS__param_1
)
{
	.reg .pred 	%p<2>;
	.reg .b32 	%r<6>;
	.reg .b64 	%rd<13>;
	.reg .b64 	%fd<68>;

	ld.param.u64 	%rd5, [_Z14global_poolingPdS__param_0];
	ld.param.u64 	%rd4, [_Z14global_poolingPdS__param_1];
	cvta.to.global.u64 	%rd6, %rd5;
	mov.u32 	%r1, %tid.x;
	mul.wide.u32 	%rd7, %r1, 1800;
	add.s64 	%rd8, %rd7, %rd6;
	add.s64 	%rd12, %rd8, 120;
	mov.f64 	%fd67, 0d0000000000000000;
	mov.b32 	%r5, 0;
$L__BB29_1:
	ld.global.f64 	%fd6, [%rd12+-120];
	add.f64 	%fd7, %fd67, %fd6;
	ld.global.f64 	%fd8, [%rd12+-112];
	add.f64 	%fd9, %fd7, %fd8;
	ld.global.f64 	%fd10, [%rd12+-104];
	add.f64 	%fd11, %fd9, %fd10;
	ld.global.f64 	%fd12, [%rd12+-96];
	add.f64 	%fd13, %fd11, %fd12;
	ld.global.f64 	%fd14, [%rd12+-88];
	add.f64 	%fd15, %fd13, %fd14;
	ld.global.f64 	%fd16, [%rd12+-80];
	add.f64 	%fd17, %fd15, %fd16;
	ld.global.f64 	%fd18, [%rd12+-72];
	add.f64 	%fd19, %fd17, %fd18;
	ld.global.f64 	%fd20, [%rd12+-64];
	add.f64 	%fd21, %fd19, %fd20;
	ld.global.f64 	%fd22, [%rd12+-56];
	add.f64 	%fd23, %fd21, %fd22;
	ld.global.f64 	%fd24, [%rd12+-48];
	add.f64 	%fd25, %fd23, %fd24;
	ld.global.f64 	%fd26, [%rd12+-40];
	add.f64 	%fd27, %fd25, %fd26;
	ld.global.f64 	%fd28, [%rd12+-32];
	add.f64 	%fd29, %fd27, %fd28;
	ld.global.f64 	%fd30, [%rd12+-24];
	add.f64 	%fd31, %fd29, %fd30;
	ld.global.f64 	%fd32, [%rd12+-16];
	add.f64 	%fd33, %fd31, %fd32;
	ld.global.f64 	%fd34, [%rd12+-8];
	add.f64 	%fd35, %fd33, %fd34;
	ld.global.f64 	%fd2, [%rd12];
	add.f64 	%fd3, %fd35, %fd2;
	setp.eq.s32 	%p1, %r5, 14;
	@%p1 bra 	$L__BB29_3;
	add.f64 	%fd36, %fd3, %fd2;
	ld.global.f64 	%fd37, [%rd12+8];
	add.f64 	%fd38, %fd36, %fd37;
	ld.global.f64 	%fd39, [%rd12+16];
	add.f64 	%fd40, %fd38, %fd39;
	ld.global.f64 	%fd41, [%rd12+24];
	add.f64 	%fd42, %fd40, %fd41;
	ld.global.f64 	%fd43, [%rd12+32];
	add.f64 	%fd44, %fd42, %fd43;
	ld.global.f64 	%fd45, [%rd12+40];
	add.f64 	%fd46, %fd44, %fd45;
	ld.global.f64 	%fd47, [%rd12+48];
	add.f64 	%fd48, %fd46, %fd47;
	ld.global.f64 	%fd49, [%rd12+56];
	add.f64 	%fd50, %fd48, %fd49;
	ld.global.f64 	%fd51, [%rd12+64];
	add.f64 	%fd52, %fd50, %fd51;
	ld.global.f64 	%fd53, [%rd12+72];
	add.f64 	%fd54, %fd52, %fd53;
	ld.global.f64 	%fd55, [%rd12+80];
	add.f64 	%fd56, %fd54, %fd55;
	ld.global.f64 	%fd57, [%rd12+88];
	add.f64 	%fd58, %fd56, %fd57;
	ld.global.f64 	%fd59, [%rd12+96];
	add.f64 	%fd60, %fd58, %fd59;
	ld.global.f64 	%fd61, [%rd12+104];
	add.f64 	%fd62, %fd60, %fd61;
	ld.global.f64 	%fd63, [%rd12+112];
	add.f64 	%fd64, %fd62, %fd63;
	ld.global.f64 	%fd65, [%rd12+120];
	add.f64 	%fd67, %fd64, %fd65;
	add.s32 	%r5, %r5, 2;
	add.s64 	%rd12, %rd12, 240;
	bra.uni 	$L__BB29_1;
$L__BB29_3:
	cvta.to.global.u64 	%rd9, %rd4;
	div.rn.f64 	%fd66, %fd3, 0d406C200000000000;
	mul.wide.u32 	%rd10, %r1, 8;
	add.s64 	%rd11, %rd9, %rd10;
	st.global.f64 	[%rd11], %fd66;
	bar.sync 	0;
	ret;

}


// ===== COMPILED SASS (sm_100) =====

	.target	sm_100

	.elftype	@"ET_EXEC"


//--------------------- .note.nv.tkinfo           --------------------------
	.section	.note.nv.tkinfo,"",@"SHT_NOTE"
	.sectionflags	@"SHF_NOTE_NV_TKINFO"
	.tkinfo
        /*0018*/ 	.word	0x00000002
        /*0030*/ 	.string	""
        /*0030*/ 	.string	"ptxas"
        /*0030*/ 	.string	"Cuda compilation tools, release 13.0, V13.0.88"
        /*0030*/ 	.string	"Build cuda_13.0.r13.0/compiler.36424714_0"
        /*0030*/ 	.string	"-arch sm_100 -m 64 "



//--------------------- .note.nv.cuinfo           --------------------------
	.section	.note.nv.cuinfo,"",@"SHT_NOTE"
	.sectionflags	@"SHF_NOTE_NV_CUINFO"
        /*0018*/ 	.short	0x0002
        /*001a*/ 	.short	0x0064
        /*001c*/ 	.short	0x0082
	.zero		2


//--------------------- .nv.info                  --------------------------
	.section	.nv.info,"",@"SHT_CUDA_INFO"
	.align	4


	//----- nvinfo : EIATTR_REGCOUNT
	.align		4
        /*0000*/ 	.byte	0x04, 0x2f
        /*0002*/ 	.short	(.L_1 - .L_0)
	.align		4
.L_0:
        /*0004*/ 	.word	index@(_Z17ExecuteFirstLayerPdPiS0_S0_S_)
        /*0008*/ 	.word	0x00000020


	//----- nvinfo : EIATTR_FRAME_SIZE
	.align		4
.L_1:
        /*000c*/ 	.byte	0x04, 0x11
        /*000e*/ 	.short	(.L_3 - .L_2)
	.align		4
.L_2:
        /*0010*/ 	.word	index@(_Z17ExecuteFirstLayerPdPiS0_S0_S_)
        /*0014*/ 	.word	0x00000000


	//----- nvinfo : EIATTR_REGCOUNT
	.align		4
.L_3:
        /*0018*/ 	.byte	0x04, 0x2f
        /*001a*/ 	.short	(.L_5 - .L_4)
	.align		4
.L_4:
        /*001c*/ 	.word	index@(_Z8pooling1PdS_)
        /*0020*/ 	.word	0x00000020


	//----- nvinfo : EIATTR_FRAME_SIZE
	.align		4
.L_5:
        /*0024*/ 	.byte	0x04, 0x11
        /*0026*/ 	.short	(.L_7 - .L_6)
	.align		4
.L_6:
        /*0028*/ 	.word	index@(_Z8pooling1PdS_)
        /*002c*/ 	.word	0x00000000


	//----- nvinfo : EIATTR_REGCOUNT
	.align		4
.L_7:
        /*0030*/ 	.byte	0x04, 0x2f
        /*0032*/ 	.short	(.L_9 - .L_8)
	.align		4
.L_8:
        /*0034*/ 	.word	index@(_Z22Executefire2squeeze1x1PdS_S_i)
        /*0038*/ 	.word	0x00000028


	//----- nvinfo : EIATTR_FRAME_SIZE
	.align		4
.L_9:
        /*003c*/ 	.byte	0x04, 0x11
        /*003e*/ 	.short	(.L_11 - .L_10)
	.align		4
.L_10:
        /*0040*/ 	.word	index@(_Z22Executefire2squeeze1x1PdS_S_i)
        /*0044*/ 	.word	0x00000000


	//----- nvinfo : EIATTR_REGCOUNT
	.align		4
.L_11:
        /*0048*/ 	.byte	0x04, 0x2f
        /*004a*/ 	.short	(.L_13 - .L_12)
	.align		4
.L_12:
        /*004c*/ 	.word	index@(_Z21Executefire2expand1x1PdS_S_i)
        /*0050*/ 	.word	0x0000001c


	//----- nvinfo : EIATTR_FRAME_SIZE
	.align		4
.L_13:
        /*0054*/ 	.byte	0x04, 0x11
        /*0056*/ 	.short	(.L_15 - .L_14)
	.align		4
.L_14:
        /*0058*/ 	.word	index@(_Z21Executefire2expand1x1PdS_S_i)
        /*005c*/ 	.word	0x00000000


	//----- nvinfo : EIATTR_REGCOUNT
	.align		4
.L_15:
        /*0060*/ 	.byte	0x04, 0x2f
        /*0062*/ 	.short	(.L_17 - .L_16)
	.align		4
.L_16:
        /*0064*/ 	.word	index@(_Z21Executefire2expand3x3PdS_S_)
        /*0068*/ 	.word	0x00000020


	//----- nvinfo : EIATTR_FRAME_SIZE
	.align		4
.L_17:
        /*006c*/ 	.byte	0x04, 0x11
        /*006e*/ 	.short	(.L_19 - .L_18)
	.align		4
.L_18:
        /*0070*/ 	.word	index@(_Z21Executefire2expand3x3PdS_S_)
        /*0074*/ 	.word	0x00000000


	//----- nvinfo : EIATTR_REGCOUNT
	.align		4
.L_19:
        /*0078*/ 	.byte	0x04, 0x2f
        /*007a*/ 	.short	(.L_21 - .L_20)
	.align		4
.L_20:
        /*007c*/ 	.word	index@(_Z22Executefire3squeeze1x1PdS_S_)
        /*0080*/ 	.word	0x00000028


	//----- nvinfo : EIATTR_FRAME_SIZE
	.align		4
.L_21:
        /*0084*/ 	.byte	0x04, 0x11
        /*0086*/ 	.short	(.L_23 - .L_22)
	.align		4
.L_22:
        /*0088*/ 	.word	index@(_Z22Executefire3squeeze1x1PdS_S_)
        /*008c*/ 	.word	0x00000000


	//----- nvinfo : EIATTR_REGCOUNT
	.align		4
.L_23:
        /*0090*/ 	.byte	0x04, 0x2f
        /*0092*/ 	.short	(.L_25 - .L_24)
	.align		4
.L_24:
        /*0094*/ 	.word	index@(_Z21Executefire3expand1x1PdS_S_)
        /*0098*/ 	.word	0x0000001c


	//----- nvinfo : EIATTR_FRAME_SIZE
	.align		4
.L_25:
        /*009c*/ 	.byte	0x04, 0x11
        /*009e*/ 	.short	(.L_27 - .L_26)
	.align		4
.L_26:
        /*00a0*/ 	.word	index@(_Z21Executefire3expand1x1PdS_S_)
        /*00a4*/ 	.word	0x00000000


	//----- nvinfo : EIATTR_REGCOUNT
	.align		4
.L_27:
        /*00a8*/ 	.byte	0x04, 0x2f
        /*00aa*/ 	.short	(.L_29 - .L_28)
	.align		4
.L_28:
        /*00ac*/ 	.word	index@(_Z21Executefire3expand3x3PdS_S_)
        /*00b0*/ 	.word	0x00000020


	//----- nvinfo : EIATTR_FRAME_SIZE
	.align		4
.L_29:
        /*00b4*/ 	.byte	0x04, 0x11
        /*00b6*/ 	.short	(.L_31 - .L_30)
	.align		4
.L_30:
        /*00b8*/ 	.word	index@(_Z21Executefire3expand3x3PdS_S_)
        /*00bc*/ 	.word	0x00000000


	//----- nvinfo : EIATTR_REGCOUNT
	.align		4
.L_31:
        /*00c0*/ 	.byte	0x04, 0x2f
        /*00c2*/ 	.short	(.L_33 - .L_32)
	.align		4
.L_32:
        /*00c4*/ 	.word	index@(_Z22Executefire4squeeze1x1PdS_S_)
        /*00c8*/ 	.word	0x00000028


	//----- nvinfo : EIATTR_FRAME_SIZE
	.align		4
.L_33:
        /*00cc*/ 	.byte	0x04, 0x11
        /*00ce*/ 	.short	(.L_35 - .L_34)
	.align		4
.L_34:
        /*00d0*/ 	.word	index@(_Z22Executefire4squeeze1x1PdS_S_)
        /*00d4*/ 	.word	0x00000000


	//----- nvinfo : EIATTR_REGCOUNT
	.align		4
.L_35:
        /*00d8*/ 	.byte	0x04, 0x2f
        /*00da*/ 	.short	(.L_37 - .L_36)
	.align		4
.L_36:
        /*00dc*/ 	.word	index@(_Z21Executefire4expand1x1PdS_S_)
        /*00e0*/ 	.word	0x0000001c


	//----- nvinfo : EIATTR_FRAME_SIZE
	.align		4
.L_37:
        /*00e4*/ 	.byte	0x04, 0x11
        /*00e6*/ 	.short	(.L_39 - .L_38)
	.align		4
.L_38:
        /*00e8*/ 	.word	index@(_Z21Executefire4expand1x1PdS_S_)
        /*00ec*/ 	.word	0x00000000


	//----- nvinfo : EIATTR_REGCOUNT
	.align		4
.L_39:
        /*00f0*/ 	.byte	0x04, 0x2f
        /*00f2*/ 	.short	(.L_41 - .L_40)
	.align		4
.L_40:
        /*00f4*/ 	.word	index@(_Z21Executefire4expand3x3PdS_S_)
        /*00f8*/ 	.word	0x00000020


	//----- nvinfo : EIATTR_FRAME_SIZE
	.align		4
.L_41:
        /*00fc*/ 	.byte	0x04, 0x11
        /*00fe*/ 	.short	(.L_43 - .L_42)
	.align		4
.L_42:
        /*0100*/ 	.word	index@(_Z21Executefire4expand3x3PdS_S_)
        /*0104*/ 	.word	0x00000000


	//----- nvinfo : EIATTR_REGCOUNT
	.align		4
.L_43:
        /*0108*/ 	.byte	0x04, 0x2f
        /*010a*/ 	.short	(.L_45 - .L_44)
	.align		4
.L_44:
        /*010c*/ 	.word	index@(_Z8pooling4PdS_iiiiiii)
        /*0110*/ 	.word	0x00000020


	//----- nvinfo : EIATTR_FRAME_SIZE
	.align		4
.L_45:
        /*0114*/ 	.byte	0x04, 0x11
        /*0116*/ 	.short	(.L_47 - .L_46)
	.align		4
.L_46:
        /*0118*/ 	.word	index@(_Z8pooling4PdS_iiiiiii)
        /*011c*/ 	.word	0x00000000


	//----- nvinfo : EIATTR_REGCOUNT
	.align		4
.L_47:
        /*0120*/ 	.byte	0x04, 0x2f
        /*0122*/ 	.short	(.L_49 - .L_48)
	.align		4
.L_48:
        /*0124*/ 	.word	index@(_Z22Executefire5squeeze1x1PdS_S_)
        /*0128*/ 	.word	0x00000028


	//----- nvinfo : EIATTR_FRAME_SIZE
	.align		4
.L_49:
        /*012c*/ 	.byte	0x04, 0x11
        /*012e*/ 	.short	(.L_51 - .L_50)
	.align		4
.L_50:
        /*0130*/ 	.word	index@(_Z22Executefire5squeeze1x1PdS_S_)
        /*0134*/ 	.word	0x00000000


	//----- nvinfo : EIATTR_REGCOUNT
	.align		4
.L_51:
        /*0138*/ 	.byte	0x04, 0x2f
        /*013a*/ 	.short	(.L_53 - .L_52)
	.align		4
.L_52:
        /*013c*/ 	.word	index@(_Z21Executefire5expand1x1PdS_S_)
        /*0140*/ 	.word	0x0000001c


	//----- nvinfo : EIATTR_FRAME_SIZE
	.align		4
.L_53:
        /*0144*/ 	.byte	0x04, 0x11
        /*0146*/ 	.short	(.L_55 - .L_54)
	.align		4
.L_54:
        /*0148*/ 	.word	index@(_Z21Executefire5expand1x1PdS_S_)
        /*014c*/ 	.word	0x00000000


	//----- nvinfo : EIATTR_REGCOUNT
	.align		4
.L_55:
        /*0150*/ 	.byte	0x04, 0x2f
        /*0152*/ 	.short	(.L_57 - .L_56)
	.align		4
.L_56:
        /*0154*/ 	.word	index@(_Z21Executefire5expand3x3PdS_S_)
        /*0158*/ 	.word	0x00000020


	//----- nvinfo : EIATTR_FRAME_SIZE
	.align		4
.L_57:
        /*015c*/ 	.byte	0x04, 0x11
        /*015e*/ 	.short	(.L_59 - .L_58)
	.align		4
.L_58:
        /*0160*/ 	.word	index@(_Z21Executefire5expand3x3PdS_S_)
        /*0164*/ 	.word	0x00000000


	//----- nvinfo : EIATTR_REGCOUNT
	.align		4
.L_59:
        /*0168*/ 	.byte	0x04, 0x2f
        /*016a*/ 	.short	(.L_61 - .L_60)
	.align		4
.L_60:
        /*016c*/ 	.word	index@(_Z22Executefire6squeeze1x1PdS_S_)
        /*0170*/ 	.word	0x00000028


	//----- nvinfo : EIATTR_FRAME_SIZE
	.align		4
.L_61:
        /*0174*/ 	.byte	0x04, 0x11
        /*0176*/ 	.short	(.L_63 - .L_62)
	.align		4
.L_62:
        /*0178*/ 	.word	index@(_Z22Executefire6squeeze1x1PdS_S_)
        /*017c*/ 	.word	0x00000000


	//----- nvinfo : EIATTR_REGCOUNT
	.align		4
.L_63:
        /*0180*/ 	.byte	0x04, 0x2f
        /*0182*/ 	.short	(.L_65 - .L_64)
	.align		4
.L_64:
        /*0184*/ 	.word	index@(_Z21Executefire6expand1x1PdS_S_)
        /*0188*/ 	.word	0x0000001c


	//----- nvinfo : EIATTR_FRAME_SIZE
	.align		4
.L_65:
        /*018c*/ 	.byte	0x04, 0x11
        /*018e*/ 	.short	(.L_67 - .L_66)
	.align		4
.L_66:
        /*0190*/ 	.word	index@(_Z21Executefire6expand1x1PdS_S_)
        /*0194*/ 	.word	0x00000000


	//----- nvinfo : EIATTR_REGCOUNT
	.align		4
.L_67:
        /*0198*/ 	.byte	0x04, 0x2f
        /*019a*/ 	.short	(.L_69 - .L_68)
	.align		4
.L_68:
        /*019c*/ 	.word	index@(_Z21Executefire6expand3x3PdS_S_)
        /*01a0*/ 	.word	0x00000020


	//----- nvinfo : EIATTR_FRAME_SIZE
	.align		4
.L_69:
        /*01a4*/ 	.byte	0x04, 0x11
        /*01a6*/ 	.short	(.L_71 - .L_70)
	.align		4
.L_70:
        /*01a8*/ 	.word	index@(_Z21Executefire6expand3x3PdS_S_)
        /*01ac*/ 	.word	0x00000000


	//----- nvinfo : EIATTR_REGCOUNT
	.align		4
.L_71:
        /*01b0*/ 	.byte	0x04, 0x2f
        /*01b2*/ 	.short	(.L_73 - .L_72)
	.align		4
.L_72:
        /*01b4*/ 	.word	index@(_Z22Executefire7squeeze1x1PdS_S_)
        /*01b8*/ 	.word	0x00000028


	//----- nvinfo : EIATTR_FRAME_SIZE
	.align		4
.L_73:
        /*01bc*/ 	.byte	0x04, 0x11
        /*01be*/ 	.short	(.L_75 - .L_74)
	.align		4
.L_74:
        /*01c0*/ 	.word	index@(_Z22Executefire7squeeze1x1PdS_S_)
        /*01c4*/ 	.word	0x00000000


	//----- nvinfo : EIATTR_REGCOUNT
	.align		4
.L_75:
        /*01c8*/ 	.byte	0x04, 0x2f
        /*01ca*/ 	.short	(.L_77 - .L_76)
	.align		4
.L_76:
        /*01cc*/ 	.word	index@(_Z21Executefire7expand1x1PdS_S_)
        /*01d0*/ 	.word	0x0000001c


	//----- nvinfo : EIATTR_FRAME_SIZE
	.align		4
.L_77:
        /*01d4*/ 	.byte	0x04, 0x11
        /*01d6*/ 	.short	(.L_79 - .L_78)
	.align		4
.L_78:
        /*01d8*/ 	.word	index@(_Z21Executefire7expand1x1PdS_S_)
        /*01dc*/ 	.word	0x00000000


	//----- nvinfo : EIATTR_REGCOUNT
	.align		4
.L_79:
        /*01e0*/ 	.byte	0x04, 0x2f
        /*01e2*/ 	.short	(.L_81 - .L_80)
	.align		4
.L_80:
        /*01e4*/ 	.word	index@(_Z21Executefire7expand3x3PdS_S_)
        /*01e8*/ 	.word	0x00000020


	//----- nvinfo : EIATTR_FRAME_SIZE
	.align		4
.L_81:
        /*01ec*/ 	.byte	0x04, 0x11
        /*01ee*/ 	.short	(.L_83 - .L_82)
	.align		4
.L_82:
        /*01f0*/ 	.word	index@(_Z21Executefire7expand3x3PdS_S_)
        /*01f4*/ 	.word	0x00000000


	//----- nvinfo : EIATTR_REGCOUNT
	.align		4
.L_83:
        /*01f8*/ 	.byte	0x04, 0x2f
        /*01fa*/ 	.short	(.L_85 - .L_84)
	.align		4
.L_84:
        /*01fc*/ 	.word	index@(_Z22Executefire8squeeze1x1PdS_S_)
        /*0200*/ 	.word	0x00000028


	//----- nvinfo : EIATTR_FRAME_SIZE
	.align		4
.L_85:
        /*0204*/ 	.byte	0x04, 0x11
        /*0206*/ 	.short	(.L_87 - .L_86)
	.align		4
.L_86:
        /*0208*/ 	.word	index@(_Z22Executefire8squeeze1x1PdS_S_)
        /*020c*/ 	.word	0x00000000


	//----- nvinfo : EIATTR_REGCOUNT
	.align		4
.L_87:
        /*0210*/ 	.byte	0x04, 0x2f
        /*0212*/ 	.short	(.L_89 - .L_88)
	.align		4
.L_88:
        /*0214*/ 	.word	index@(_Z21Executefire8expand1x1PdS_S_)
        /*0218*/ 	.word	0x00000040


	//----- nvinfo : EIATTR_FRAME_SIZE
	.align		4
.L_89:
        /*021c*/ 	.byte	0x04, 0x11
        /*021e*/ 	.short	(.L_91 - .L_90)
	.align		4
.L_90:
        /*0220*/ 	.word	index@(_Z21Executefire8expand1x1PdS_S_)
        /*0224*/ 	.word	0x00000000


	//----- nvinfo : EIATTR_REGCOUNT
	.align		4
.L_91:
        /*0228*/ 	.byte	0x04, 0x2f
        /*022a*/ 	.short	(.L_93 - .L_92)
	.align		4
.L_92:
        /*022c*/ 	.word	index@(_Z21Executefire8expand3x3PdS_S_)
        /*0230*/ 	.word	0x00000020


	//----- nvinfo : EIATTR_FRAME_SIZE
	.align		4
.L_93:
        /*0234*/ 	.byte	0x04, 0x11
        /*0236*/ 	.short	(.L_95 - .L_94)
	.align		4
.L_94:
        /*0238*/ 	.word	index@(_Z21Executefire8expand3x3PdS_S_)
        /*023c*/ 	.word	0x00000000


	//----- nvinfo : EIATTR_REGCOUNT
	.align		4
.L_95:
        /*0240*/ 	.byte	0x04, 0x2f
        /*0242*/ 	.short	(.L_97 - .L_96)
	.align		4
.L_96:
        /*0244*/ 	.word	index@(_Z8pooling8PdS_iiiiiii)
        /*0248*/ 	.word	0x00000020


	//----- nvinfo : EIATTR_FRAME_SIZE
	.align		4
.L_97:
        /*024c*/ 	.byte	0x04, 0x11
        /*024e*/ 	.short	(.L_99 - .L_98)
	.align		4
.L_98:
        /*0250*/ 	.word	index@(_Z8pooling8PdS_iiiiiii)
        /*0254*/ 	.word	0x00000000


	//----- nvinfo : EIATTR_REGCOUNT
	.align		4
.L_99:
        /*0258*/ 	.byte	0x04, 0x2f
        /*025a*/ 	.short	(.L_101 - .L_100)
	.align		4
.L_100:
        /*025c*/ 	.word	index@(_Z22Executefire9squeeze1x1PdS_S_)
        /*0260*/ 	.word	0x00000028


	//----- nvinfo : EIATTR_FRAME_SIZE
	.align		4
.L_101:
        /*0264*/ 	.byte	0x04, 0x11
        /*0266*/ 	.short	(.L_103 - .L_102)
	.align		4
.L_102:
        /*0268*/ 	.word	index@(_Z22Executefire9squeeze1x1PdS_S_)
        /*026c*/ 	.word	0x00000000


	//----- nvinfo : EIATTR_REGCOUNT
	.align		4
.L_103:
        /*0270*/ 	.byte	0x04, 0x2f
        /*0272*/ 	.short	(.L_105 - .L_104)
	.align		4
.L_104:
        /*0274*/ 	.word	index@(_Z21Executefire9expand1x1PdS_S_)
        /*0278*/ 	.word	0x00000040


	//----- nvinfo : EIATTR_FRAME_SIZE
	.align		4
.L_105:
        /*027c*/ 	.byte	0x04, 0x11
        /*027e*/ 	.short	(.L_107 - .L_106)
	.align		4
.L_106:
        /*0280*/ 	.word	index@(_Z21Executefire9expand1x1PdS_S_)
        /*0284*/ 	.word	0x00000000


	//----- nvinfo : EIATTR_REGCOUNT
	.align		4
.L_107:
        /*0288*/ 	.byte	0x04, 0x2f
        /*028a*/ 	.short	(.L_109 - .L_108)
	.align		4
.L_108:
        /*028c*/ 	.word	index@(_Z21Executefire9expand3x3PdS_S_)
        /*0290*/ 	.word	0x00000020


	//----- nvinfo : EIATTR_FRAME_SIZE
	.align		4
.L_109:
        /*0294*/ 	.byte	0x04, 0x11
        /*0296*/ 	.short	(.L_111 - .L_110)
	.align		4
.L_110:
        /*0298*/ 	.word	index@(_Z21Executefire9expand3x3PdS_S_)
        /*029c*/ 	.word	0x00000000


	//----- nvinfo : EIATTR_REGCOUNT
	.align		4
.L_111:
        /*02a0*/ 	.byte	0x04, 0x2f
        /*02a2*/ 	.short	(.L_113 - .L_112)
	.align		4
.L_112:
        /*02a4*/ 	.word	index@(_Z17ExecuteTenthLayerPdS_S_)
        /*02a8*/ 	.word	0x0000001d


	//----- nvinfo : EIATTR_FRAME_SIZE
	.align		4
.L_113:
        /*02ac*/ 	.byte	0x04, 0x11
        /*02ae*/ 	.short	(.L_115 - .L_114)
	.align		4
.L_114:
        /*02b0*/ 	.word	index@(_Z17ExecuteTenthLayerPdS_S_)
        /*02b4*/ 	.word	0x00000000


	//----- nvinfo : EIATTR_REGCOUNT
	.align		4
.L_115:
        /*02b8*/ 	.byte	0x04, 0x2f
        /*02ba*/ 	.short	(.L_117 - .L_116)
	.align		4
.L_116:
        /*02bc*/ 	.word	index@(_Z14global_poolingPdS_)
        /*02c0*/ 	.word	0x0000001e


	//----- nvinfo : EIATTR_FRAME_SIZE
	.align		4
.L_117:
        /*02c4*/ 	.byte	0x04, 0x11
        /*02c6*/ 	.short	(.L_119 - .L_118)
	.align		4
.L_118:
        /*02c8*/ 	.word	index@($__internal_0_$__cuda_sm20_div_rn_f64_full)
        /*02cc*/ 	.word	0x00000000


	//----- nvinfo : EIATTR_FRAME_SIZE
	.align		4
.L_119:
        /*02d0*/ 	.byte	0x04, 0x11
        /*02d2*/ 	.short	(.L_121 - .L_120)
	.align		4
.L_120:
        /*02d4*/ 	.word	index@(_Z14global_poolingPdS_)
        /*02d8*/ 	.word	0x00000000


	//----- nvinfo : EIATTR_MIN_STACK_SIZE
	.align		4
.L_121:
        /*02dc*/ 	.byte	0x04, 0x12
        /*02de*/ 	.short	(.L_123 - .L_122)
	.align		4
.L_122:
        /*02e0*/ 	.word	index@(_Z14global_poolingPdS_)
        /*02e4*/ 	.word	0x00000000


	//----- nvinfo : EIATTR_MIN_STACK_SIZE
	.align		4
.L_123:
        /*02e8*/ 	.byte	0x04, 0x12
        /*02ea*/ 	.short	(.L_125 - .L_124)
	.align		4
.L_124:
        /*02ec*/ 	.word	index@(_Z17ExecuteTenthLayerPdS_S_)
        /*02f0*/ 	.word	0x00000000


	//----- nvinfo : EIATTR_MIN_STACK_SIZE
	.align		4
.L_125:
        /*02f4*/ 	.byte	0x04, 0x12
        /*02f6*/ 	.short	(.L_127 - .L_126)
	.align		4
.L_126:
        /*02f8*/ 	.word	index@(_Z21Executefire9expand3x3PdS_S_)
        /*02fc*/ 	.word	0x00000000


	//----- nvinfo : EIATTR_MIN_STACK_SIZE
	.align		4
.L_127:
        /*0300*/ 	.byte	0x04, 0x12
        /*0302*/ 	.short	(.L_129 - .L_128)
	.align		4
.L_128:
        /*0304*/ 	.word	index@(_Z21Executefire9expand1x1PdS_S_)
        /*0308*/ 	.word	0x00000000


	//----- nvinfo : EIATTR_MIN_STACK_SIZE
	.align		4
.L_129:
        /*030c*/ 	.byte	0x04, 0x12
        /*030e*/ 	.short	(.L_131 - .L_130)
	.align		4
.L_130:
        /*0310*/ 	.word	index@(_Z22Executefire9squeeze1x1PdS_S_)
        /*0314*/ 	.word	0x00000000


	//----- nvinfo : EIATTR_MIN_STACK_SIZE
	.align		4
.L_131:
        /*0318*/ 	.byte	0x04, 0x12
        /*031a*/ 	.short	(.L_133 - .L_132)
	.align		4
.L_132:
        /*031c*/ 	.word	index@(_Z8pooling8PdS_iiiiiii)
        /*0320*/ 	.word	0x00000000


	//----- nvinfo : EIATTR_MIN_STACK_SIZE
	.align		4
.L_133:
        /*0324*/ 	.byte	0x04, 0x12
        /*0326*/ 	.short	(.L_135 - .L_134)
	.align		4
.L_134:
        /*0328*/ 	.word	index@(_Z21Executefire8expand3x3PdS_S_)
        /*032c*/ 	.word	0x00000000


	//----- nvinfo : EIATTR_MIN_STACK_SIZE
	.align		4
.L_135:
        /*0330*/ 	.byte	0x04, 0x12
        /*0332*/ 	.short	(.L_137 - .L_136)
	.align		4
.L_136:
        /*0334*/ 	.word	index@(_Z21Executefire8expand1x1PdS_S_)
        /*0338*/ 	.word	0x00000000


	//----- nvinfo : EIATTR_MIN_STACK_SIZE
	.align		4
.L_137:
        /*033c*/ 	.byte	0x04, 0x12
        /*033e*/ 	.short	(.L_139 - .L_138)
	.align		4
.L_138:
        /*0340*/ 	.word	index@(_Z22Executefire8squeeze1x1PdS_S_)
        /*0344*/ 	.word	0x00000000


	//----- nvinfo : EIATTR_MIN_STACK_SIZE
	.align		4
.L_139:
        /*0348*/ 	.byte	0x04, 0x12
        /*034a*/ 	.short	(.L_141 - .L_140)
	.align		4
.L_140:
        /*034c*/ 	.word	index@(_Z21Executefire7expand3x3PdS_S_)
        /*0350*/ 	.word	0x00000000


	//----- nvinfo : EIATTR_MIN_STACK_SIZE
	.align		4
.L_141:
        /*0354*/ 	.byte	0x04, 0x12
        /*0356*/ 	.short	(.L_143 - .L_142)
	.align		4
.L_142:
        /*0358*/ 	.word	index@(_Z21Executefire7expand1x1PdS_S_)
        /*035c*/ 	.word	0x00000000


	//----- nvinfo : EIATTR_MIN_STACK_SIZE
	.align		4
.L_143:
        /*0360*/ 	.byte	0x04, 0x12
        /*0362*/ 	.short	(.L_145 - .L_144)
	.align		4
.L_144:
        /*0364*/ 	.word	index@(_Z22Executefire7squeeze1x1PdS_S_)
        /*0368*/ 	.word	0x00000000


	//----- nvinfo : EIATTR_MIN_STACK_SIZE
	.align		4
.L_145:
        /*036c*/ 	.byte	0x04, 0x12
        /*036e*/ 	.short	(.L_147 - .L_146)
	.align		4
.L_146:
        /*0370*/ 	.word	index@(_Z21Executefire6expand3x3PdS_S_)
        /*0374*/ 	.word	0x00000000


	//----- nvinfo : EIATTR_MIN_STACK_SIZE
	.align		4
.L_147:
        /*0378*/ 	.byte	0x04, 0x12
        /*037a*/ 	.short	(.L_149 - .L_148)
	.align		4
.L_148:
        /*037c*/ 	.word	index@(_Z21Executefire6expand1x1PdS_S_)
        /*0380*/ 	.word	0x00000000


	//----- nvinfo : EIATTR_MIN_STACK_SIZE
	.align		4
.L_149:
        /*0384*/ 	.byte	0x04, 0x12
        /*0386*/ 	.short	(.L_151 - .L_150)
	.align		4
.L_150:
        /*0388*/ 	.word	index@(_Z22Executefire6squeeze1x1PdS_S_)
        /*038c*/ 	.word	0x00000000


	//----- nvinfo : EIATTR_MIN_STACK_SIZE
	.align		4
.L_151:
        /*0390*/ 	.byte	0x04, 0x12
        /*0392*/ 	.short	(.L_153 - .L_152)
	.align		4
.L_152:
        /*0394*/ 	.word	index@(_Z21Executefire5expand3x3PdS_S_)
        /*0398*/ 	.word	0x00000000


	//----- nvinfo : EIATTR_MIN_STACK_SIZE
	.align		4
.L_153:
        /*039c*/ 	.byte	0x04, 0x12
        /*039e*/ 	.short	(.L_155 - .L_154)
	.align		4
.L_154:
        /*03a0*/ 	.word	index@(_Z21Executefire5expand1x1PdS_S_)
        /*03a4*/ 	.word	0x00000000


	//----- nvinfo : EIATTR_MIN_STACK_SIZE
	.align		4
.L_155:
        /*03a8*/ 	.byte	0x04, 0x12
        /*03aa*/ 	.short	(.L_157 - .L_156)
	.align		4
.L_156:
        /*03ac*/ 	.word	index@(_Z22Executefire5squeeze1x1PdS_S_)
        /*03b0*/ 	.word	0x00000000


	//----- nvinfo : EIATTR_MIN_STACK_SIZE
	.align		4
.L_157:
        /*03b4*/ 	.byte	0x04, 0x12
        /*03b6*/ 	.short	(.L_159 - .L_158)
	.align		4
.L_158:
        /*03b8*/ 	.word	index@(_Z8pooling4PdS_iiiiiii)
        /*03bc*/ 	.word	0x00000000


	//----- nvinfo : EIATTR_MIN_STACK_SIZE
	.align		4
.L_159:
        /*03c0*/ 	.byte	0x04, 0x12
        /*03c2*/ 	.short	(.L_161 - .L_160)
	.align		4
.L_160:
        /*03c4*/ 	.word	index@(_Z21Executefire4expand3x3PdS_S_)
        /*03c8*/ 	.word	0x00000000


	//----- nvinfo : EIATTR_MIN_STACK_SIZE
	.align		4
.L_161:
        /*03cc*/ 	.byte	0x04, 0x12
        /*03ce*/ 	.short	(.L_163 - .L_162)
	.align		4
.L_162:
        /*03d0*/ 	.word	index@(_Z21Executefire4expand1x1PdS_S_)
        /*03d4*/ 	.word	0x00000000


	//----- nvinfo : EIATTR_MIN_STACK_SIZE
	.align		4
.L_163:
        /*03d8*/ 	.byte	0x04, 0x12
        /*03da*/ 	.short	(.L_165 - .L_164)
	.align		4
.L_164:
        /*03dc*/ 	.word	index@(_Z22Executefire4squeeze1x1PdS_S_)
        /*03e0*/ 	.word	0x00000000


	//----- nvinfo : EIATTR_MIN_STACK_SIZE
	.align		4
.L_165:
        /*03e4*/ 	.byte	0x04, 0x12
        /*03e6*/ 	.short	(.L_167 - .L_166)
	.align		4
.L_166:
        /*03e8*/ 	.word	index@(_Z21Executefire3expand3x3PdS_S_)
        /*03ec*/ 	.word	0x00000000


	//----- nvinfo : EIATTR_MIN_STACK_SIZE
	.align		4
.L_167:
        /*03f0*/ 	.byte	0x04, 0x12
        /*03f2*/ 	.short	(.L_169 - .L_168)
	.align		4
.L_168:
        /*03f4*/ 	.word	index@(_Z21Executefire3expand1x1PdS_S_)
        /*03f8*/ 	.word	0x00000000


	//----- nvinfo : EIATTR_MIN_STACK_SIZE
	.align		4
.L_169:
        /*03fc*/ 	.byte	0x04, 0x12
        /*03fe*/ 	.short	(.L_171 - .L_170)
	.align		4
.L_170:
        /*0400*/ 	.word	index@(_Z22Executefire3squeeze1x1PdS_S_)
        /*0404*/ 	.word	0x00000000


	//----- nvinfo : EIATTR_MIN_STACK_SIZE
	.align		4
.L_171:
        /*0408*/ 	.byte	0x04, 0x12
        /*040a*/ 	.short	(.L_173 - .L_172)
	.align		4
.L_172:
        /*040c*/ 	.word	index@(_Z21Executefire2expand3x3PdS_S_)
        /*0410*/ 	.word	0x00000000


	//----- nvinfo : EIATTR_MIN_STACK_SIZE
	.align		4
.L_173:
        /*0414*/ 	.byte	0x04, 0x12
        /*0416*/ 	.short	(.L_175 - .L_174)
	.align		4
.L_174:
        /*0418*/ 	.word	index@(_Z21Executefire2expand1x1PdS_S_i)
        /*041c*/ 	.word	0x00000000


	//----- nvinfo : EIATTR_MIN_STACK_SIZE
	.align		4
.L_175:
        /*0420*/ 	.byte	0x04, 0x12
        /*0422*/ 	.short	(.L_177 - .L_176)
	.align		4
.L_176:
        /*0424*/ 	.word	index@(_Z22Executefire2squeeze1x1PdS_S_i)
        /*0428*/ 	.word	0x00000000


	//----- nvinfo : EIATTR_MIN_STACK_SIZE
	.align		4
.L_177:
        /*042c*/ 	.byte	0x04, 0x12
        /*042e*/ 	.short	(.L_179 - .L_178)
	.align		4
.L_178:
        /*0430*/ 	.word	index@(_Z8pooling1PdS_)
        /*0434*/ 	.word	0x00000000


	//----- nvinfo : EIATTR_MIN_STACK_SIZE
	.align		4
.L_179:
        /*0438*/ 	.byte	0x04, 0x12
        /*043a*/ 	.short	(.L_181 - .L_180)
	.align		4
.L_180:
        /*043c*/ 	.word	index@(_Z17ExecuteFirstLayerPdPiS0_S0_S_)
        /*0440*/ 	.word	0x00000000
.L_181:


//--------------------- .nv.compat                --------------------------
	.section	.nv.compat,"",@"SHT_CUDA_COMPAT_INFO"
	.align	4
        /*0000*/ 	.byte	0x02, 0x09, 0x00, 0x00, 0x02, 0x02, 0x01, 0x00, 0x02, 0x05, 0x05, 0x00, 0x03, 0x07, 0x01, 0x01
        /*0010*/ 	.byte	0x02, 0x03, 0x00, 0x00, 0x02, 0x06, 0x01, 0x00, 0x04, 0x0b, 0x08, 0x00, 0x01, 0x00, 0x00, 0x00
        /*0020*/ 	.byte	0x00, 0x00, 0x00, 0x00


//--------------------- .nv.info._Z14global_poolingPdS_ --------------------------
	.section	.nv.info._Z14global_poolingPdS_,"",@"SHT_CUDA_INFO"
	.sectionflags	@""
	.align	4


	//----- nvinfo : EIATTR_CUDA_API_VERSION
	.align		4
        /*0000*/ 	.byte	0x04, 0x37
        /*0002*/ 	.short	(.L_183 - .L_182)
.L_182:
        /*0004*/ 	.word	0x00000082


	//----- nvinfo : EIATTR_KPARAM_INFO
	.align		4
.L_183:
        /*0008*/ 	.byte	0x04, 0x17
        /*000a*/ 	.short	(.L_185 - .L_184)
.L_184:
        /*000c*/ 	.word	0x00000000
        /*0010*/ 	.short	0x0001
        /*0012*/ 	.short	0x0008
        /*0014*/ 	.byte	0x00, 0xf5, 0x21, 0x00


	//----- nvinfo : EIATTR_KPARAM_INFO
	.align		4
.L_185:
        /*0018*/ 	.byte	0x04, 0x17
        /*001a*/ 	.short	(.L_187 - .L_186)
.L_186:
        /*001c*/ 	.word	0x00000000
        /*0020*/ 	.short	0x0000
        /*0022*/ 	.short	0x0000
        /*0024*/ 	.byte	0x00, 0xf5, 0x21, 0x00


	//----- nvinfo : EIATTR_SPARSE_MMA_MASK
	.align		4
.L_187:
        /*0028*/ 	.byte	0x03, 0x50
        /*002a*/ 	.short	0x0000


	//----- nvinfo : EIATTR_MAXREG_COUNT
	.align		4
        /*002c*/ 	.byte	0x03, 0x1b
        /*002e*/ 	.short	0x00ff


	//----- nvinfo : EIATTR_NUM_BARRIERS
	.align		4
        /*0030*/ 	.byte	0x02, 0x4c
        /*0032*/ 	.byte	0x01
	.zero		1


	//----- nvinfo : EIATTR_MERCURY_ISA_VERSION
	.align		4
        /*0034*/ 	.byte	0x03, 0x5f
        /*0036*/ 	.short	0x0101


	//----- nvinfo : EIATTR_VRC_CTA_INIT_COUNT
	.align		4
        /*0038*/ 	.byte	0x02, 0x4a
	.zero		1
	.zero		1


	//----- nvinfo : EIATTR_EXIT_INSTR_OFFSETS
	.align		4
        /*003c*/ 	.byte	0x04, 0x1c
        /*003e*/ 	.short	(.L_189 - .L_188)


	//   ....[0]....
.L_188:
        /*0040*/ 	.word	0x00000830


	//----- nvinfo : EIATTR_CRS_STACK_SIZE
	.align		4
.L_189:
        /*0044*/ 	.byte	0x04, 0x1e
        /*0046*/ 	.short	(.L_191 - .L_190)
.L_190:
        /*0048*/ 	.word	0x00000000


	//----- nvinfo : EIATTR_CBANK_PARAM_SIZE
	.align		4
.L_191:
        /*004c*/ 	.byte	0x03, 0x19
        /*004e*/ 	.short	0x0010


	//----- nvinfo : EIATTR_PARAM_CBANK
	.align		4
        /*0050*/ 	.byte	0x04, 0x0a
        /*0052*/ 	.short	(.L_193 - .L_192)
	.align		4
.L_192:
        /*0054*/ 	.word	index@(.nv.constant0._Z14global_poolingPdS_)
        /*0058*/ 	.short	0x0380
        /*005a*/ 	.short	0x0010


	//----- nvinfo : EIATTR_SW_WAR
	.align		4
.L_193:
        /*005c*/ 	.byte	0x04, 0x36
        /*005e*/ 	.short	(.L_195 - .L_194)
.L_194:
        /*0060*/ 	.word	0x00000008
.L_195:


//--------------------- .nv.info._Z17ExecuteTenthLayerPdS_S_ --------------------------
	.section	.nv.info._Z17ExecuteTenthLayerPdS_S_,"",@"SHT_CUDA_INFO"
	.sectionflags	@""
	.align	4


	//----- nvinfo : EIATTR_CUDA_API_VERSION
	.align		4
        /*0000*/ 	.byte	0x04, 0x37
        /*0002*/ 	.short	(.L_197 - .L_196)
.L_196:
        /*0004*/ 	.word	0x00000082


	//----- nvinfo : EIATTR_KPARAM_INFO
	.align		4
.L_197:
        /*0008*/ 	.byte	0x04, 0x17
        /*000a*/ 	.short	(.L_199 - .L_198)
.L_198:
        /*000c*/ 	.word	0x00000000
        /*0010*/ 	.short	0x0002
        /*0012*/ 	.short	0x0010
        /*0014*/ 	.byte	0x00, 0xf5, 0x21, 0x00


	//----- nvinfo : EIATTR_KPARAM_INFO
	.align		4
.L_199:
        /*0018*/ 	.byte	0x04, 0x17
        /*001a*/ 	.short	(.L_201 - .L_200)
.L_200:
        /*001c*/ 	.word	0x00000000
        /*0020*/ 	.short	0x0001
        /*0022*/ 	.short	0x0008
        /*0024*/ 	.byte	0x00, 0xf5, 0x21, 0x00


	//----- nvinfo : EIATTR_KPARAM_INFO
	.align		4
.L_201:
        /*0028*/ 	.byte	0x04, 0x17
        /*002a*/ 	.short	(.L_203 - .L_202)
.L_202:
        /*002c*/ 	.word	0x00000000
        /*0030*/ 	.short	0x0000
        /*0032*/ 	.short	0x0000
        /*0034*/ 	.byte	0x00, 0xf5, 0x21, 0x00


	//----- nvinfo : EIATTR_SPARSE_MMA_MASK
	.align		4
.L_203:
        /*0038*/ 	.byte	0x03, 0x50
        /*003a*/ 	.short	0x0000


	//----- nvinfo : EIATTR_MAXREG_COUNT
	.align		4
        /*003c*/ 	.byte	0x03, 0x1b
        /*003e*/ 	.short	0x00ff


	//----- nvinfo : EIATTR_NUM_BARRIERS
	.align		4
        /*0040*/ 	.byte	0x02, 0x4c
        /*0042*/ 	.byte	0x01
	.zero		1


	//----- nvinfo : EIATTR_MERCURY_ISA_VERSION
	.align		4
        /*0044*/ 	.byte	0x03, 0x5f
        /*0046*/ 	.short	0x0101


	//----- nvinfo : EIATTR_VRC_CTA_INIT_COUNT
	.align		4
        /*0048*/ 	.byte	0x02, 0x4a
	.zero		1
	.zero		1


	//----- nvinfo : EIATTR_EXIT_INSTR_OFFSETS
	.align		4
        /*004c*/ 	.byte	0x04, 0x1c
        /*004e*/ 	.short	(.L_205 - .L_204)


	//   ....[0]....
.L_204:
        /*0050*/ 	.word	0x00000620


	//----- nvinfo : EIATTR_CRS_STACK_SIZE
	.align		4
.L_205:
        /*0054*/ 	.byte	0x04, 0x1e
        /*0056*/ 	.short	(.L_207 - .L_206)
.L_206:
        /*0058*/ 	.word	0x00000000


	//----- nvinfo : EIATTR_CBANK_PARAM_SIZE
	.align		4
.L_207:
        /*005c*/ 	.byte	0x03, 0x19
        /*005e*/ 	.short	0x0018


	//----- nvinfo : EIATTR_PARAM_CBANK
	.align		4
        /*0060*/ 	.byte	0x04, 0x0a
        /*0062*/ 	.short	(.L_209 - .L_208)
	.align		4
.L_208:
        /*0064*/ 	.word	index@(.nv.constant0._Z17ExecuteTenthLayerPdS_S_)
        /*0068*/ 	.short	0x0380
        /*006a*/ 	.short	0x0018


	//----- nvinfo : EIATTR_SW_WAR
	.align		4
.L_209:
        /*006c*/ 	.byte	0x04, 0x36
        /*006e*/ 	.short	(.L_211 - .L_210)
.L_210:
        /*0070*/ 	.word	0x00000008
.L_211:


//--------------------- .nv.info._Z21Executefire9expand3x3PdS_S_ --------------------------
	.section	.nv.info._Z21Executefire9expand3x3PdS_S_,"",@"SHT_CUDA_INFO"
	.sectionflags	@""
	.align	4


	//----- nvinfo : EIATTR_CUDA_API_VERSION
	.align		4
        /*0000*/ 	.byte	0x04, 0x37
        /*0002*/ 	.short	(.L_213 - .L_212)
.L_212:
        /*0004*/ 	.word	0x00000082


	//----- nvinfo : EIATTR_KPARAM_INFO
	.align		4
.L_213:
        /*0008*/ 	.byte	0x04, 0x17
        /*000a*/ 	.short	(.L_215 - .L_214)
.L_214:
        /*000c*/ 	.word	0x00000000
        /*0010*/ 	.short	0x0002
        /*0012*/ 	.short	0x0010
        /*0014*/ 	.byte	0x00, 0xf5, 0x21, 0x00


	//----- nvinfo : EIATTR_KPARAM_INFO
	.align		4
.L_215:
        /*0018*/ 	.byte	0x04, 0x17
        /*001a*/ 	.short	(.L_217 - .L_216)
.L_216:
        /*001c*/ 	.word	0x00000000
        /*0020*/ 	.short	0x0001
        /*0022*/ 	.short	0x0008
        /*0024*/ 	.byte	0x00, 0xf5, 0x21, 0x00


	//----- nvinfo : EIATTR_KPARAM_INFO
	.align		4
.L_217:
        /*0028*/ 	.byte	0x04, 0x17
        /*002a*/ 	.short	(.L_219 - .L_218)
.L_218:
        /*002c*/ 	.word	0x00000000
        /*0030*/ 	.short	0x0000
        /*0032*/ 	.short	0x0000
        /*0034*/ 	.byte	0x00, 0xf5, 0x21, 0x00


	//----- nvinfo : EIATTR_SPARSE_MMA_MASK
	.align		4
.L_219:
        /*0038*/ 	.byte	0x03, 0x50
        /*003a*/ 	.short	0x0000


	//----- nvinfo : EIATTR_MAXREG_COUNT
	.align		4
        /*003c*/ 	.byte	0x03, 0x1b
        /*003e*/ 	.short	0x00ff


	//----- nvinfo : EIATTR_NUM_BARRIERS
	.align		4
        /*0040*/ 	.byte	0x02, 0x4c
        /*0042*/ 	.byte	0x01
	.zero		1


	//----- nvinfo : EIATTR_MERCURY_ISA_VERSION
	.align		4
        /*0044*/ 	.byte	0x03, 0x5f
        /*0046*/ 	.short	0x0101


	//----- nvinfo : EIATTR_VRC_CTA_INIT_COUNT
	.align		4
        /*0048*/ 	.byte	0x02, 0x4a
	.zero		1
	.zero		1


	//----- nvinfo : EIATTR_EXIT_INSTR_OFFSETS
	.align		4
        /*004c*/ 	.byte	0x04, 0x1c
        /*004e*/ 	.short	(.L_221 - .L_220)


	//   ....[0]....
.L_220:
        /*0050*/ 	.word	0x000009b0


	//----- nvinfo : EIATTR_CRS_STACK_SIZE
	.align		4
.L_221:
        /*0054*/ 	.byte	0x04, 0x1e
        /*0056*/ 	.short	(.L_223 - .L_222)
.L_222:
        /*0058*/ 	.word	0x00000000


	//----- nvinfo : EIATTR_CBANK_PARAM_SIZE
	.align		4
.L_223:
        /*005c*/ 	.byte	0x03, 0x19
        /*005e*/ 	.short	0x0018


	//----- nvinfo : EIATTR_PARAM_CBANK
	.align		4
        /*0060*/ 	.byte	0x04, 0x0a
        /*0062*/ 	.short	(.L_225 - .L_224)
	.align		4
.L_224:
        /*0064*/ 	.word	index@(.nv.constant0._Z21Executefire9expand3x3PdS_S_)
        /*0068*/ 	.short	0x0380
        /*006a*/ 	.short	0x0018


	//----- nvinfo : EIATTR_SW_WAR
	.align		4
.L_225:
        /*006c*/ 	.byte	0x04, 0x36
        /*006e*/ 	.short	(.L_227 - .L_226)
.L_226:
        /*0070*/ 	.word	0x00000008
.L_227:


//--------------------- .nv.info._Z21Executefire9expand1x1PdS_S_ --------------------------
	.section	.nv.info._Z21Executefire9expand1x1PdS_S_,"",@"SHT_CUDA_INFO"
	.sectionflags	@""
	.align	4


	//----- nvinfo : EIATTR_CUDA_API_VERSION
	.align		4
        /*0000*/ 	.byte	0x04, 0x37
        /*0002*/ 	.short	(.L_229 - .L_228)
.L_228:
        /*0004*/ 	.word	0x00000082


	//----- nvinfo : EIATTR_KPARAM_INFO
	.align		4
.L_229:
        /*0008*/ 	.byte	0x04, 0x17
        /*000a*/ 	.short	(.L_231 - .L_230)
.L_230:
        /*000c*/ 	.word	0x00000000
        /*0010*/ 	.short	0x0002
        /*0012*/ 	.short	0x0010
        /*0014*/ 	.byte	0x00, 0xf5, 0x21, 0x00


	//----- nvinfo : EIATTR_KPARAM_INFO
	.align		4
.L_231:
        /*0018*/ 	.byte	0x04, 0x17
        /*001a*/ 	.short	(.L_233 - .L_232)
.L_232:
        /*001c*/ 	.word	0x00000000
        /*0020*/ 	.short	0x0001
        /*0022*/ 	.short	0x0008
        /*0024*/ 	.byte	0x00, 0xf5, 0x21, 0x00


	//----- nvinfo : EIATTR_KPARAM_INFO
	.align		4
.L_233:
        /*0028*/ 	.byte	0x04, 0x17
        /*002a*/ 	.short	(.L_235 - .L_234)
.L_234:
        /*002c*/ 	.word	0x00000000
        /*0030*/ 	.short	0x0000
        /*0032*/ 	.short	0x0000
        /*0034*/ 	.byte	0x00, 0xf5, 0x21, 0x00


	//----- nvinfo : EIATTR_SPARSE_MMA_MASK
	.align		4
.L_235:
        /*0038*/ 	.byte	0x03, 0x50
        /*003a*/ 	.short	0x0000


	//----- nvinfo : EIATTR_MAXREG_COUNT
	.align		4
        /*003c*/ 	.byte	0x03, 0x1b
        /*003e*/ 	.short	0x00ff


	//----- nvinfo : EIATTR_NUM_BARRIERS
	.align		4
        /*0040*/ 	.byte	0x02, 0x4c
        /*0042*/ 	.byte	0x01
	.zero		1


	//----- nvinfo : EIATTR_MERCURY_ISA_VERSION
	.align		4
        /*0044*/ 	.byte	0x03, 0x5f
        /*0046*/ 	.short	0x0101


	//----- nvinfo : EIATTR_VRC_CTA_INIT_COUNT
	.align		4
        /*0048*/ 	.byte	0x02, 0x4a
	.zero		1
	.zero		1


	//----- nvinfo : EIATTR_EXIT_INSTR_OFFSETS
	.align		4
        /*004c*/ 	.byte	0x04, 0x1c
        /*004e*/ 	.short	(.L_237 - .L_236)


	//   ....[0]....
.L_236:
        /*0050*/ 	.word	0x000010c0


	//----- nvinfo : EIATTR_CBANK_PARAM_SIZE
	.align		4
.L_237:
        /*0054*/ 	.byte	0x03, 0x19
        /*0056*/ 	.short	0x0018


	//----- nvinfo : EIATTR_PARAM_CBANK
	.align		4
        /*0058*/ 	.byte	0x04, 0x0a
        /*005a*/ 	.short	(.L_239 - .L_238)
	.align		4
.L_238:
        /*005c*/ 	.word	index@(.nv.constant0._Z21Executefire9expand1x1PdS_S_)
        /*0060*/ 	.short	0x0380
        /*0062*/ 	.short	0x0018


	//----- nvinfo : EIATTR_SW_WAR
	.align		4
.L_239:
        /*0064*/ 	.byte	0x04, 0x36
        /*0066*/ 	.short	(.L_241 - .L_240)
.L_240:
        /*0068*/ 	.word	0x00000008
.L_241:


//--------------------- .nv.info._Z22Executefire9squeeze1x1PdS_S_ --------------------------
	.section	.nv.info._Z22Executefire9squeeze1x1PdS_S_,"",@"SHT_CUDA_INFO"
	.sectionflags	@""
	.align	4


	//----- nvinfo : EIATTR_CUDA_API_VERSION
	.align		4
        /*0000*/ 	.byte	0x04, 0x37
        /*0002*/ 	.short	(.L_243 - .L_242)
.L_242:
        /*0004*/ 	.word	0x00000082


	//----- nvinfo : EIATTR_KPARAM_INFO
	.align		4
.L_243:
        /*0008*/ 	.byte	0x04, 0x17
        /*000a*/ 	.short	(.L_245 - .L_244)
.L_244:
        /*000c*/ 	.word	0x00000000
        /*0010*/ 	.short	0x0002
        /*0012*/ 	.short	0x0010
        /*0014*/ 	.byte	0x00, 0xf5, 0x21, 0x00


	//----- nvinfo : EIATTR_KPARAM_INFO
	.align		4
.L_245:
        /*0018*/ 	.byte	0x04, 0x17
        /*001a*/ 	.short	(.L_247 - .L_246)
.L_246:
        /*001c*/ 	.word	0x00000000
        /*0020*/ 	.short	0x0001
        /*0022*/ 	.short	0x0008
        /*0024*/ 	.byte	0x00, 0xf5, 0x21, 0x00


	//----- nvinfo : EIATTR_KPARAM_INFO
	.align		4
.L_247:
        /*0028*/ 	.byte	0x04, 0x17
        /*002a*/ 	.short	(.L_249 - .L_248)
.L_248:
        /*002c*/ 	.word	0x00000000
        /*0030*/ 	.short	0x0000
        /*0032*/ 	.short	0x0000
        /*0034*/ 	.byte	0x00, 0xf5, 0x21, 0x00


	//----- nvinfo : EIATTR_SPARSE_MMA_MASK
	.align		4
.L_249:
        /*0038*/ 	.byte	0x03, 0x50
        /*003a*/ 	.short	0x0000


	//----- nvinfo : EIATTR_MAXREG_COUNT
	.align		4
        /*003c*/ 	.byte	0x03, 0x1b
        /*003e*/ 	.short	0x00ff


	//----- nvinfo : EIATTR_NUM_BARRIERS
	.align		4
        /*0040*/ 	.byte	0x02, 0x4c
        /*0042*/ 	.byte	0x01
	.zero		1


	//----- nvinfo : EIATTR_MERCURY_ISA_VERSION
	.align		4
        /*0044*/ 	.byte	0x03, 0x5f
        /*0046*/ 	.short	0x0101


	//----- nvinfo : EIATTR_VRC_CTA_INIT_COUNT
	.align		4
        /*0048*/ 	.byte	0x02, 0x4a
	.zero		1
	.zero		1


	//----- nvinfo : EIATTR_EXIT_INSTR_OFFSETS
	.align		4
        /*004c*/ 	.byte	0x04, 0x1c
        /*004e*/ 	.short	(.L_251 - .L_250)


	//   ....[0]....
.L_250:
        /*0050*/ 	.word	0x00000760


	//----- nvinfo : EIATTR_CBANK_PARAM_SIZE
	.align		4
.L_251:
        /*0054*/ 	.byte	0x03, 0x19
        /*0056*/ 	.short	0x0018


	//----- nvinfo : EIATTR_PARAM_CBANK
	.align		4
        /*0058*/ 	.byte	0x04, 0x0a
        /*005a*/ 	.short	(.L_253 - .L_252)
	.align		4
.L_252:
        /*005c*/ 	.word	index@(.nv.constant0._Z22Executefire9squeeze1x1PdS_S_)
        /*0060*/ 	.short	0x0380
        /*0062*/ 	.short	0x0018


	//----- nvinfo : EIATTR_SW_WAR
	.align		4
.L_253:
        /*0064*/ 	.byte	0x04, 0x36
        /*0066*/ 	.short	(.L_255 - .L_254)
.L_254:
        /*0068*/ 	.word	0x00000008
.L_255:


//--------------------- .nv.info._Z8pooling8PdS_iiiiiii --------------------------
	.section	.nv.info._Z8pooling8PdS_iiiiiii,"",@"SHT_CUDA_INFO"
	.sectionflags	@""
	.align	4


	//----- nvinfo : EIATTR_CUDA_API_VERSION
	.align		4
        /*0000*/ 	.byte	0x04, 0x37
        /*0002*/ 	.short	(.L_257 - .L_256)
.L_256:
        /*0004*/ 	.word	0x00000082


	//----- nvinfo : EIATTR_KPARAM_INFO
	.align		4
.L_257:
        /*0008*/ 	.byte	0x04, 0x17
        /*000a*/ 	.short	(.L_259 - .L_258)
.L_258:
        /*000c*/ 	.word	0x00000000
        /*0010*/ 	.short	0x0008
        /*0012*/ 	.short	0x0028
        /*0014*/ 	.byte	0x00, 0xf0, 0x11, 0x00


	//----- nvinfo : EIATTR_KPARAM_INFO
	.align		4
.L_259:
        /*0018*/ 	.byte	0x04, 0x17
        /*001a*/ 	.short	(.L_261 - .L_260)
.L_260:
        /*001c*/ 	.word	0x00000000
        /*0020*/ 	.short	0x0007
        /*0022*/ 	.short	0x0024
        /*0024*/ 	.byte	0x00, 0xf0, 0x11, 0x00


	//----- nvinfo : EIATTR_KPARAM_INFO
	.align		4
.L_261:
        /*0028*/ 	.byte	0x04, 0x17
        /*002a*/ 	.short	(.L_263 - .L_262)
.L_262:
        /*002c*/ 	.word	0x00000000
        /*0030*/ 	.short	0x0006
        /*0032*/ 	.short	0x0020
        /*0034*/ 	.byte	0x00, 0xf0, 0x11, 0x00


	//----- nvinfo : EIATTR_KPARAM_INFO
	.align		4
.L_263:
        /*0038*/ 	.byte	0x04, 0x17
        /*003a*/ 	.short	(.L_265 - .L_264)
.L_264:
        /*003c*/ 	.word	0x00000000
        /*0040*/ 	.short	0x0005
        /*0042*/ 	.short	0x001c
        /*0044*/ 	.byte	0x00, 0xf0, 0x11, 0x00


	//----- nvinfo : EIATTR_KPARAM_INFO
	.align		4
.L_265:
        /*0048*/ 	.byte	0x04, 0x17
        /*004a*/ 	.short	(.L_267 - .L_266)
.L_266:
        /*004c*/ 	.word	0x00000000
        /*0050*/ 	.short	0x0004
        /*0052*/ 	.short	0x0018
        /*0054*/ 	.byte	0x00, 0xf0, 0x11, 0x00


	//----- nvinfo : EIATTR_KPARAM_INFO
	.align		4
.L_267:
        /*0058*/ 	.byte	0x04, 0x17
        /*005a*/ 	.short	(.L_269 - .L_268)
.L_268:
        /*005c*/ 	.word	0x00000000
        /*0060*/ 	.short	0x0003
        /*0062*/ 	.short	0x0014
        /*0064*/ 	.byte	0x00, 0xf0, 0x11, 0x00


	//----- nvinfo : EIATTR_KPARAM_INFO
	.align		4
.L_269:
        /*0068*/ 	.byte	0x04, 0x17
        /*006a*/ 	.short	(.L_271 - .L_270)
.L_270:
        /*006c*/ 	.word	0x00000000
        /*0070*/ 	.short	0x0002
        /*0072*/ 	.short	0x0010
        /*0074*/ 	.byte	0x00, 0xf0, 0x11, 0x00


	//----- nvinfo : EIATTR_KPARAM_INFO
	.align		4
.L_271:
        /*0078*/ 	.byte	0x04, 0x17
        /*007a*/ 	.short	(.L_273 - .L_272)
.L_272:
        /*007c*/ 	.word	0x00000000
        /*0080*/ 	.short	0x0001
        /*0082*/ 	.short	0x0008
        /*0084*/ 	.byte	0x00, 0xf5, 0x21, 0x00


	//----- nvinfo : EIATTR_KPARAM_INFO
	.align		4
.L_273:
        /*0088*/ 	.byte	0x04, 0x17
        /*008a*/ 	.short	(.L_275 - .L_274)
.L_274:
        /*008c*/ 	.word	0x00000000
        /*0090*/ 	.short	0x0000
        /*0092*/ 	.short	0x0000
        /*0094*/ 	.byte	0x00, 0xf5, 0x21, 0x00


	//----- nvinfo : EIATTR_SPARSE_MMA_MASK
	.align		4
.L_275:
        /*0098*/ 	.byte	0x03, 0x50
        /*009a*/ 	.short	0x0000


	//----- nvinfo : EIATTR_MAXREG_COUNT
	.align		4
        /*009c*/ 	.byte	0x03, 0x1b
        /*009e*/ 	.short	0x00ff


	//----- nvinfo : EIATTR_NUM_BARRIERS
	.align		4
        /*00a0*/ 	.byte	0x02, 0x4c
        /*00a2*/ 	.byte	0x01
	.zero		1


	//----- nvinfo : EIATTR_MERCURY_ISA_VERSION
	.align		4
        /*00a4*/ 	.byte	0x03, 0x5f
        /*00a6*/ 	.short	0x0101


	//----- nvinfo : EIATTR_VRC_CTA_INIT_COUNT
	.align		4
        /*00a8*/ 	.byte	0x02, 0x4a
	.zero		1
	.zero		1


	//----- nvinfo : EIATTR_EXIT_INSTR_OFFSETS
	.align		4
        /*00ac*/ 	.byte	0x04, 0x1c
        /*00ae*/ 	.short	(.L_277 - .L_276)


	//   ....[0]....
.L_276:
        /*00b0*/ 	.word	0x00000e00


	//----- nvinfo : EIATTR_CRS_STACK_SIZE
	.align		4
.L_277:
        /*00b4*/ 	.byte	0x04, 0x1e
        /*00b6*/ 	.short	(.L_279 - .L_278)
.L_278:
        /*00b8*/ 	.word	0x00000000


	//----- nvinfo : EIATTR_CBANK_PARAM_SIZE
	.align		4
.L_279:
        /*00bc*/ 	.byte	0x03, 0x19
        /*00be*/ 	.short	0x002c


	//----- nvinfo : EIATTR_PARAM_CBANK
	.align		4
        /*00c0*/ 	.byte	0x04, 0x0a
        /*00c2*/ 	.short	(.L_281 - .L_280)
	.align		4
.L_280:
        /*00c4*/ 	.word	index@(.nv.constant0._Z8pooling8PdS_iiiiiii)
        /*00c8*/ 	.short	0x0380
        /*00ca*/ 	.short	0x002c


	//----- nvinfo : EIATTR_SW_WAR
	.align		4
.L_281:
        /*00cc*/ 	.byte	0x04, 0x36
        /*00ce*/ 	.short	(.L_283 - .L_282)
.L_282:
        /*00d0*/ 	.word	0x00000008
.L_283:


//--------------------- .nv.info._Z21Executefire8expand3x3PdS_S_ --------------------------
	.section	.nv.info._Z21Executefire8expand3x3PdS_S_,"",@"SHT_CUDA_INFO"
	.sectionflags	@""
	.align	4


	//----- nvinfo : EIATTR_CUDA_API_VERSION
	.align		4
        /*0000*/ 	.byte	0x04, 0x37
        /*0002*/ 	.short	(.L_285 - .L_284)
.L_284:
        /*0004*/ 	.word	0x00000082


	//----- nvinfo : EIATTR_KPARAM_INFO
	.align		4
.L_285:
        /*0008*/ 	.byte	0x04, 0x17
        /*000a*/ 	.short	(.L_287 - .L_286)
.L_286:
        /*000c*/ 	.word	0x00000000
        /*0010*/ 	.short	0x0002
        /*0012*/ 	.short	0x0010
        /*0014*/ 	.byte	0x00, 0xf5, 0x21, 0x00


	//----- nvinfo : EIATTR_KPARAM_INFO
	.align		4
.L_287:
        /*0018*/ 	.byte	0x04, 0x17
        /*001a*/ 	.short	(.L_289 - .L_288)
.L_288:
        /*001c*/ 	.word	0x00000000
        /*0020*/ 	.short	0x0001
        /*0022*/ 	.short	0x0008
        /*0024*/ 	.byte	0x00, 0xf5, 0x21, 0x00


	//----- nvinfo : EIATTR_KPARAM_INFO
	.align		4
.L_289:
        /*0028*/ 	.byte	0x04, 0x17
        /*002a*/ 	.short	(.L_291 - .L_290)
.L_290:
        /*002c*/ 	.word	0x00000000
        /*0030*/ 	.short	0x0000
        /*0032*/ 	.short	0x0000
        /*0034*/ 	.byte	0x00, 0xf5, 0x21, 0x00


	//----- nvinfo : EIATTR_SPARSE_MMA_MASK
	.align		4
.L_291:
        /*0038*/ 	.byte	0x03, 0x50
        /*003a*/ 	.short	0x0000


	//----- nvinfo : EIATTR_MAXREG_COUNT
	.align		4
        /*003c*/ 	.byte	0x03, 0x1b
        /*003e*/ 	.short	0x00ff


	//----- nvinfo : EIATTR_NUM_BARRIERS
	.align		4
        /*0040*/ 	.byte	0x02, 0x4c
        /*0042*/ 	.byte	0x01
	.zero		1


	//----- nvinfo : EIATTR_MERCURY_ISA_VERSION
	.align		4
        /*0044*/ 	.byte	0x03, 0x5f
        /*0046*/ 	.short	0x0101


	//----- nvinfo : EIATTR_VRC_CTA_INIT_COUNT
	.align		4
        /*0048*/ 	.byte	0x02, 0x4a
	.zero		1
	.zero		1


	//----- nvinfo : EIATTR_EXIT_INSTR_OFFSETS
	.align		4
        /*004c*/ 	.byte	0x04, 0x1c
        /*004e*/ 	.short	(.L_293 - .L_292)


	//   ....[0]....
.L_292:
        /*0050*/ 	.word	0x000009b0


	//----- nvinfo : EIATTR_CRS_STACK_SIZE
	.align		4
.L_293:
        /*0054*/ 	.byte	0x04, 0x1e
        /*0056*/ 	.short	(.L_295 - .L_294)
.L_294:
        /*0058*/ 	.word	0x00000000


	//----- nvinfo : EIATTR_CBANK_PARAM_SIZE
	.align		4
.L_295:
        /*005c*/ 	.byte	0x03, 0x19
        /*005e*/ 	.short	0x0018


	//----- nvinfo : EIATTR_PARAM_CBANK
	.align		4
        /*0060*/ 	.byte	0x04, 0x0a
        /*0062*/ 	.short	(.L_297 - .L_296)
	.align		4
.L_296:
        /*0064*/ 	.word	index@(.nv.constant0._Z21Executefire8expand3x3PdS_S_)
        /*0068*/ 	.short	0x0380
        /*006a*/ 	.short	0x0018


	//----- nvinfo : EIATTR_SW_WAR
	.align		4
.L_297:
        /*006c*/ 	.byte	0x04, 0x36
        /*006e*/ 	.short	(.L_299 - .L_298)
.L_298:
        /*0070*/ 	.word	0x00000008
.L_299:


//--------------------- .nv.info._Z21Executefire8expand1x1PdS_S_ --------------------------
	.section	.nv.info._Z21Executefire8expand1x1PdS_S_,"",@"SHT_CUDA_INFO"
	.sectionflags	@""
	.align	4


	//----- nvinfo : EIATTR_CUDA_API_VERSION
	.align		4
        /*0000*/ 	.byte	0x04, 0x37
        /*0002*/ 	.short	(.L_301 - .L_300)
.L_300:
        /*0004*/ 	.word	0x00000082


	//----- nvinfo : EIATTR_KPARAM_INFO
	.align		4
.L_301:
        /*0008*/ 	.byte	0x04, 0x17
        /*000a*/ 	.short	(.L_303 - .L_302)
.L_302:
        /*000c*/ 	.word	0x00000000
        /*0010*/ 	.short	0x0002
        /*0012*/ 	.short	0x0010
        /*0014*/ 	.byte	0x00, 0xf5, 0x21, 0x00


	//----- nvinfo : EIATTR_KPARAM_INFO
	.align		4
.L_303:
        /*0018*/ 	.byte	0x04, 0x17
        /*001a*/ 	.short	(.L_305 - .L_304)
.L_304:
        /*001c*/ 	.word	0x00000000
        /*0020*/ 	.short	0x0001
        /*0022*/ 	.short	0x0008
        /*0024*/ 	.byte	0x00, 0xf5, 0x21, 0x00


	//----- nvinfo : EIATTR_KPARAM_INFO
	.align		4
.L_305:
        /*0028*/ 	.byte	0x04, 0x17
        /*002a*/ 	.short	(.L_307 - .L_306)
.L_306:
        /*002c*/ 	.word	0x00000000
        /*0030*/ 	.short	0x0000
        /*0032*/ 	.short	0x0000
        /*0034*/ 	.byte	0x00, 0xf5, 0x21, 0x00


	//----- nvinfo : EIATTR_SPARSE_MMA_MASK
	.align		4
.L_307:
        /*0038*/ 	.byte	0x03, 0x50
        /*003a*/ 	.short	0x0000


	//----- nvinfo : EIATTR_MAXREG_COUNT
	.align		4
        /*003c*/ 	.byte	0x03, 0x1b
        /*003e*/ 	.short	0x00ff


	//----- nvinfo : EIATTR_NUM_BARRIERS
	.align		4
        /*0040*/ 	.byte	0x02, 0x4c
        /*0042*/ 	.byte	0x01
	.zero		1


	//----- nvinfo : EIATTR_MERCURY_ISA_VERSION
	.align		4
        /*0044*/ 	.byte	0x03, 0x5f
        /*0046*/ 	.short	0x0101


	//----- nvinfo : EIATTR_VRC_CTA_INIT_COUNT
	.align		4
        /*0048*/ 	.byte	0x02, 0x4a
	.zero		1
	.zero		1


	//----- nvinfo : EIATTR_EXIT_INSTR_OFFSETS
	.align		4
        /*004c*/ 	.byte	0x04, 0x1c
        /*004e*/ 	.short	(.L_309 - .L_308)


	//   ....[0]....
.L_308:
        /*0050*/ 	.word	0x000010c0


	//----- nvinfo : EIATTR_CBANK_PARAM_SIZE
	.align		4
.L_309:
        /*0054*/ 	.byte	0x03, 0x19
        /*0056*/ 	.short	0x0018


	//----- nvinfo : EIATTR_PARAM_CBANK
	.align		4
        /*0058*/ 	.byte	0x04, 0x0a
        /*005a*/ 	.short	(.L_311 - .L_310)
	.align		4
.L_310:
        /*005c*/ 	.word	index@(.nv.constant0._Z21Executefire8expand1x1PdS_S_)
        /*0060*/ 	.short	0x0380
        /*0062*/ 	.short	0x0018


	//----- nvinfo : EIATTR_SW_WAR
	.align		4
.L_311:
        /*0064*/ 	.byte	0x04, 0x36
        /*0066*/ 	.short	(.L_313 - .L_312)
.L_312:
        /*0068*/ 	.word	0x00000008
.L_313:


//--------------------- .nv.info._Z22Executefire8squeeze1x1PdS_S_ --------------------------
	.section	.nv.info._Z22Executefire8squeeze1x1PdS_S_,"",@"SHT_CUDA_INFO"
	.sectionflags	@""
	.align	4


	//----- nvinfo : EIATTR_CUDA_API_VERSION
	.align		4
        /*0000*/ 	.byte	0x04, 0x37
        /*0002*/ 	.short	(.L_315 - .L_314)
.L_314:
        /*0004*/ 	.word	0x00000082


	//----- nvinfo : EIATTR_KPARAM_INFO
	.align		4
.L_315:
        /*0008*/ 	.byte	0x04, 0x17
        /*000a*/ 	.short	(.L_317 - .L_316)
.L_316:
        /*000c*/ 	.word	0x00000000
        /*0010*/ 	.short	0x0002
        /*0012*/ 	.short	0x0010
        /*0014*/ 	.byte	0x00, 0xf5, 0x21, 0x00


	//----- nvinfo : EIATTR_KPARAM_INFO
	.align		4
.L_317:
        /*0018*/ 	.byte	0x04, 0x17
        /*001a*/ 	.short	(.L_319 - .L_318)
.L_318:
        /*001c*/ 	.word	0x00000000
        /*0020*/ 	.short	0x0001
        /*0022*/ 	.short	0x0008
        /*0024*/ 	.byte	0x00, 0xf5, 0x21, 0x00


	//----- nvinfo : EIATTR_KPARAM_INFO
	.align		4
.L_319:
        /*0028*/ 	.byte	0x04, 0x17
        /*002a*/ 	.short	(.L_321 - .L_320)
.L_320:
        /*002c*/ 	.word	0x00000000
        /*0030*/ 	.short	0x0000
        /*0032*/ 	.short	0x0000
        /*0034*/ 	.byte	0x00, 0xf5, 0x21, 0x00


	//----- nvinfo : EIATTR_SPARSE_MMA_MASK
	.align		4
.L_321:
        /*0038*/ 	.byte	0x03, 0x50
        /*003a*/ 	.short	0x0000


	//----- nvinfo : EIATTR_MAXREG_COUNT
	.align		4
        /*003c*/ 	.byte	0x03, 0x1b
        /*003e*/ 	.short	0x00ff


	//----- nvinfo : EIATTR_NUM_BARRIERS
	.align		4
        /*0040*/ 	.byte	0x02, 0x4c
        /*0042*/ 	.byte	0x01
	.zero		1


	//----- nvinfo : EIATTR_MERCURY_ISA_VERSION
	.align		4
        /*0044*/ 	.byte	0x03, 0x5f
        /*0046*/ 	.short	0x0101


	//----- nvinfo : EIATTR_VRC_CTA_INIT_COUNT
	.align		4
        /*0048*/ 	.byte	0x02, 0x4a
	.zero		1
	.zero		1


	//----- nvinfo : EIATTR_EXIT_INSTR_OFFSETS
	.align		4
        /*004c*/ 	.byte	0x04, 0x1c
        /*004e*/ 	.short	(.L_323 - .L_322)


	//   ....[0]....
.L_322:
        /*0050*/ 	.word	0x00000790


	//----- nvinfo : EIATTR_CBANK_PARAM_SIZE
	.align		4
.L_323:
        /*0054*/ 	.byte	0x03, 0x19
        /*0056*/ 	.short	0x0018


	//----- nvinfo : EIATTR_PARAM_CBANK
	.align		4
        /*0058*/ 	.byte	0x04, 0x0a
        /*005a*/ 	.short	(.L_325 - .L_324)
	.align		4
.L_324:
        /*005c*/ 	.word	index@(.nv.constant0._Z22Executefire8squeeze1x1PdS_S_)
        /*0060*/ 	.short	0x0380
        /*0062*/ 	.short	0x0018


	//----- nvinfo : EIATTR_SW_WAR
	.align		4
.L_325:
        /*0064*/ 	.byte	0x04, 0x36
        /*0066*/ 	.short	(.L_327 - .L_326)
.L_326:
        /*0068*/ 	.word	0x00000008
.L_327:


//--------------------- .nv.info._Z21Executefire7expand3x3PdS_S_ --------------------------
	.section	.nv.info._Z21Executefire7expand3x3PdS_S_,"",@"SHT_CUDA_INFO"
	.sectionflags	@""
	.align	4


	//----- nvinfo : EIATTR_CUDA_API_VERSION
	.align		4
        /*0000*/ 	.byte	0x04, 0x37
        /*0002*/ 	.short	(.L_329 - .L_328)
.L_328:
        /*0004*/ 	.word	0x00000082


	//----- nvinfo : EIATTR_KPARAM_INFO
	.align		4
.L_329:
        /*0008*/ 	.byte	0x04, 0x17
        /*000a*/ 	.short	(.L_331 - .L_330)
.L_330:
        /*000c*/ 	.word	0x00000000
        /*0010*/ 	.short	0x0002
        /*0012*/ 	.short	0x0010
        /*0014*/ 	.byte	0x00, 0xf5, 0x21, 0x00


	//----- nvinfo : EIATTR_KPARAM_INFO
	.align		4
.L_331:
        /*0018*/ 	.byte	0x04, 0x17
        /*001a*/ 	.short	(.L_333 - .L_332)
.L_332:
        /*001c*/ 	.word	0x00000000
        /*0020*/ 	.short	0x0001
        /*0022*/ 	.short	0x0008
        /*0024*/ 	.byte	0x00, 0xf5, 0x21, 0x00


	//----- nvinfo : EIATTR_KPARAM_INFO
	.align		4
.L_333:
        /*0028*/ 	.byte	0x04, 0x17
        /*002a*/ 	.short	(.L_335 - .L_334)
.L_334:
        /*002c*/ 	.word	0x00000000
        /*0030*/ 	.short	0x0000
        /*0032*/ 	.short	0x0000
        /*0034*/ 	.byte	0x00, 0xf5, 0x21, 0x00


	//----- nvinfo : EIATTR_SPARSE_MMA_MASK
	.align		4
.L_335:
        /*0038*/ 	.byte	0x03, 0x50
        /*003a*/ 	.short	0x0000


	//----- nvinfo : EIATTR_MAXREG_COUNT
	.align		4
        /*003c*/ 	.byte	0x03, 0x1b
        /*003e*/ 	.short	0x00ff


	//----- nvinfo : EIATTR_NUM_BARRIERS
	.align		4
        /*0040*/ 	.byte	0x02, 0x4c
        /*0042*/ 	.byte	0x01
	.zero		1


	//----- nvinfo : EIATTR_MERCURY_ISA_VERSION
	.align		4
        /*0044*/ 	.byte	0x03, 0x5f
        /*0046*/ 	.short	0x0101


	//----- nvinfo : EIATTR_VRC_CTA_INIT_COUNT
	.align		4
        /*0048*/ 	.byte	0x02, 0x4a
	.zero		1
	.zero		1


	//----- nvinfo : EIATTR_EXIT_INSTR_OFFSETS
	.align		4
        /*004c*/ 	.byte	0x04, 0x1c
        /*004e*/ 	.short	(.L_337 - .L_336)


	//   ....[0]....
.L_336:
        /*0050*/ 	.word	0x000009b0


	//----- nvinfo : EIATTR_CRS_STACK_SIZE
	.align		4
.L_337:
        /*0054*/ 	.byte	0x04, 0x1e
        /*0056*/ 	.short	(.L_339 - .L_338)
.L_338:
        /*0058*/ 	.word	0x00000000


	//----- nvinfo : EIATTR_CBANK_PARAM_SIZE
	.align		4
.L_339:
        /*005c*/ 	.byte	0x03, 0x19
        /*005e*/ 	.short	0x0018


	//----- nvinfo : EIATTR_PARAM_CBANK
	.align		4
        /*0060*/ 	.byte	0x04, 0x0a
        /*0062*/ 	.short	(.L_341 - .L_340)
	.align		4
.L_340:
        /*0064*/ 	.word	index@(.nv.constant0._Z21Executefire7expand3x3PdS_S_)
        /*0068*/ 	.short	0x0380
        /*006a*/ 	.short	0x0018


	//----- nvinfo : EIATTR_SW_WAR
	.align		4
.L_341:
        /*006c*/ 	.byte	0x04, 0x36
        /*006e*/ 	.short	(.L_343 - .L_342)
.L_342:
        /*0070*/ 	.word	0x00000008
.L_343:


//--------------------- .nv.info._Z21Executefire7expand1x1PdS_S_ --------------------------
	.section	.nv.info._Z21Executefire7expand1x1PdS_S_,"",@"SHT_CUDA_INFO"
	.sectionflags	@""
	.align	4


	//----- nvinfo : EIATTR_CUDA_API_VERSION
	.align		4
        /*0000*/ 	.byte	0x04, 0x37
        /*0002*/ 	.short	(.L_345 - .L_344)
.L_344:
        /*0004*/ 	.word	0x00000082


	//----- nvinfo : EIATTR_KPARAM_INFO
	.align		4
.L_345:
        /*0008*/ 	.byte	0x04, 0x17
        /*000a*/ 	.short	(.L_347 - .L_346)
.L_346:
        /*000c*/ 	.word	0x00000000
        /*0010*/ 	.short	0x0002
        /*0012*/ 	.short	0x0010
        /*0014*/ 	.byte	0x00, 0xf5, 0x21, 0x00


	//----- nvinfo : EIATTR_KPARAM_INFO
	.align		4
.L_347:
        /*0018*/ 	.byte	0x04, 0x17
        /*001a*/ 	.short	(.L_349 - .L_348)
.L_348:
        /*001c*/ 	.word	0x00000000
        /*0020*/ 	.short	0x0001
        /*0022*/ 	.short	0x0008
        /*0024*/ 	.byte	0x00, 0xf5, 0x21, 0x00


	//----- nvinfo : EIATTR_KPARAM_INFO
	.align		4
.L_349:
        /*0028*/ 	.byte	0x04, 0x17
        /*002a*/ 	.short	(.L_351 - .L_350)
.L_350:
        /*002c*/ 	.word	0x00000000
        /*0030*/ 	.short	0x0000
        /*0032*/ 	.short	0x0000
        /*0034*/ 	.byte	0x00, 0xf5, 0x21, 0x00


	//----- nvinfo : EIATTR_SPARSE_MMA_MASK
	.align		4
.L_351:
        /*0038*/ 	.byte	0x03, 0x50
        /*003a*/ 	.short	0x0000


	//----- nvinfo : EIATTR_MAXREG_COUNT
	.align		4
        /*003c*/ 	.byte	0x03, 0x1b
        /*003e*/ 	.short	0x00ff


	//----- nvinfo : EIATTR_NUM_BARRIERS
	.align		4
        /*0040*/ 	.byte	0x02, 0x4c
        /*0042*/ 	.byte	0x01
	.zero		1


	//----- nvinfo : EIATTR_MERCURY_ISA_VERSION
	.align		4
        /*0044*/ 	.byte	0x03, 0x5f
        /*0046*/ 	.short	0x0101


	//----- nvinfo : EIATTR_VRC_CTA_INIT_COUNT
	.align		4
        /*0048*/ 	.byte	0x02, 0x4a
	.zero		1
	.zero		1


	//----- nvinfo : EIATTR_EXIT_INSTR_OFFSETS
	.align		4
        /*004c*/ 	.byte	0x04, 0x1c
        /*004e*/ 	.short	(.L_353 - .L_352)


	//   ....[0]....
.L_352:
        /*0050*/ 	.word	0x00000ad0


	//----- nvinfo : EIATTR_CBANK_PARAM_SIZE
	.align		4
.L_353:
        /*0054*/ 	.byte	0x03, 0x19
        /*0056*/ 	.short	0x0018


	//----- nvinfo : EIATTR_PARAM_CBANK
	.align		4
        /*0058*/ 	.byte	0x04, 0x0a
        /*005a*/ 	.short	(.L_355 - .L_354)
	.align		4
.L_354:
        /*005c*/ 	.word	index@(.nv.constant0._Z21Executefire7expand1x1PdS_S_)
        /*0060*/ 	.short	0x0380
        /*0062*/ 	.short	0x0018


	//----- nvinfo : EIATTR_SW_WAR
	.align		4
.L_355:
        /*0064*/ 	.byte	0x04, 0x36
        /*0066*/ 	.short	(.L_357 - .L_356)
.L_356:
        /*0068*/ 	.word	0x00000008
.L_357:


//--------------------- .nv.info._Z22Executefire7squeeze1x1PdS_S_ --------------------------
	.section	.nv.info._Z22Executefire7squeeze1x1PdS_S_,"",@"SHT_CUDA_INFO"
	.sectionflags	@""
	.align	4


	//----- nvinfo : EIATTR_CUDA_API_VERSION
	.align		4
        /*0000*/ 	.byte	0x04, 0x37
        /*0002*/ 	.short	(.L_359 - .L_358)
.L_358:
        /*0004*/ 	.word	0x00000082


	//----- nvinfo : EIATTR_KPARAM_INFO
	.align		4
.L_359:
        /*0008*/ 	.byte	0x04, 0x17
        /*000a*/ 	.short	(.L_361 - .L_360)
.L_360:
        /*000c*/ 	.word	0x00000000
        /*0010*/ 	.short	0x0002
        /*0012*/ 	.short	0x0010
        /*0014*/ 	.byte	0x00, 0xf5, 0x21, 0x00


	//----- nvinfo : EIATTR_KPARAM_INFO
	.align		4
.L_361:
        /*0018*/ 	.byte	0x04, 0x17
        /*001a*/ 	.short	(.L_363 - .L_362)
.L_362:
        /*001c*/ 	.word	0x00000000
        /*0020*/ 	.short	0x0001
        /*0022*/ 	.short	0x0008
        /*0024*/ 	.byte	0x00, 0xf5, 0x21, 0x00


	//----- nvinfo : EIATTR_KPARAM_INFO
	.align		4
.L_363:
        /*0028*/ 	.byte	0x04, 0x17
        /*002a*/ 	.short	(.L_365 - .L_364)
.L_364:
        /*002c*/ 	.word	0x00000000
        /*0030*/ 	.short	0x0000
        /*0032*/ 	.short	0x0000
        /*0034*/ 	.byte	0x00, 0xf5, 0x21, 0x00


	//----- nvinfo : EIATTR_SPARSE_MMA_MASK
	.align		4
.L_365:
        /*0038*/ 	.byte	0x03, 0x50
        /*003a*/ 	.short	0x0000


	//----- nvinfo : EIATTR_MAXREG_COUNT
	.align		4
        /*003c*/ 	.byte	0x03, 0x1b
        /*003e*/ 	.short	0x00ff


	//----- nvinfo : EIATTR_NUM_BARRIERS
	.align		4
        /*0040*/ 	.byte	0x02, 0x4c
        /*0042*/ 	.byte	0x01
	.zero		1


	//----- nvinfo : EIATTR_MERCURY_ISA_VERSION
	.align		4
        /*0044*/ 	.byte	0x03, 0x5f
        /*0046*/ 	.short	0x0101


	//----- nvinfo : EIATTR_VRC_CTA_INIT_COUNT
	.align		4
        /*0048*/ 	.byte	0x02, 0x4a
	.zero		1
	.zero		1


	//----- nvinfo : EIATTR_EXIT_INSTR_OFFSETS
	.align		4
        /*004c*/ 	.byte	0x04, 0x1c
        /*004e*/ 	.short	(.L_367 - .L_366)


	//   ....[0]....
.L_366:
        /*0050*/ 	.word	0x00000760


	//----- nvinfo : EIATTR_CBANK_PARAM_SIZE
	.align		4
.L_367:
        /*0054*/ 	.byte	0x03, 0x19
        /*0056*/ 	.short	0x0018


	//----- nvinfo : EIATTR_PARAM_CBANK
	.align		4
        /*0058*/ 	.byte	0x04, 0x0a
        /*005a*/ 	.short	(.L_369 - .L_368)
	.align		4
.L_368:
        /*005c*/ 	.word	index@(.nv.constant0._Z22Executefire7squeeze1x1PdS_S_)
        /*0060*/ 	.short	0x0380
        /*0062*/ 	.short	0x0018


	//----- nvinfo : EIATTR_SW_WAR
	.align		4
.L_369:
        /*0064*/ 	.byte	0x04, 0x36
        /*0066*/ 	.short	(.L_371 - .L_370)
.L_370:
        /*0068*/ 	.word	0x00000008
.L_371:


//--------------------- .nv.info._Z21Executefire6expand3x3PdS_S_ --------------------------
	.section	.nv.info._Z21Executefire6expand3x3PdS_S_,"",@"SHT_CUDA_INFO"
	.sectionflags	@""
	.align	4


	//----- nvinfo : EIATTR_CUDA_API_VERSION
	.align		4
        /*0000*/ 	.byte	0x04, 0x37
        /*0002*/ 	.short	(.L_373 - .L_372)
.L_372:
        /*0004*/ 	.word	0x00000082


	//----- nvinfo : EIATTR_KPARAM_INFO
	.align		4
.L_373:
        /*0008*/ 	.byte	0x04, 0x17
        /*000a*/ 	.short	(.L_375 - .L_374)
.L_374:
        /*000c*/ 	.word	0x00000000
        /*0010*/ 	.short	0x0002
        /*0012*/ 	.short	0x0010
        /*0014*/ 	.byte	0x00, 0xf5, 0x21, 0x00


	//----- nvinfo : EIATTR_KPARAM_INFO
	.align		4
.L_375:
        /*0018*/ 	.byte	0x04, 0x17
        /*001a*/ 	.short	(.L_377 - .L_376)
.L_376:
        /*001c*/ 	.word	0x00000000
        /*0020*/ 	.short	0x0001
        /*0022*/ 	.short	0x0008
        /*0024*/ 	.byte	0x00, 0xf5, 0x21, 0x00


	//----- nvinfo : EIATTR_KPARAM_INFO
	.align		4
.L_377:
        /*0028*/ 	.byte	0x04, 0x17
        /*002a*/ 	.short	(.L_379 - .L_378)
.L_378:
        /*002c*/ 	.word	0x00000000
        /*0030*/ 	.short	0x0000
        /*0032*/ 	.short	0x0000
        /*0034*/ 	.byte	0x00, 0xf5, 0x21, 0x00


	//----- nvinfo : EIATTR_SPARSE_MMA_MASK
	.align		4
.L_379:
        /*0038*/ 	.byte	0x03, 0x50
        /*003a*/ 	.short	0x0000


	//----- nvinfo : EIATTR_MAXREG_COUNT
	.align		4
        /*003c*/ 	.byte	0x03, 0x1b
        /*003e*/ 	.short	0x00ff


	//----- nvinfo : EIATTR_NUM_BARRIERS
	.align		4
        /*0040*/ 	.byte	0x02, 0x4c
        /*0042*/ 	.byte	0x01
	.zero		1


	//----- nvinfo : EIATTR_MERCURY_ISA_VERSION
	.align		4
        /*0044*/ 	.byte	0x03, 0x5f
        /*0046*/ 	.short	0x0101


	//----- nvinfo : EIATTR_VRC_CTA_INIT_COUNT
	.align		4
        /*0048*/ 	.byte	0x02, 0x4a
	.zero		1
	.zero		1


	//----- nvinfo : EIATTR_EXIT_INSTR_OFFSETS
	.align		4
        /*004c*/ 	.byte	0x04, 0x1c
        /*004e*/ 	.short	(.L_381 - .L_380)


	//   ....[0]....
.L_380:
        /*0050*/ 	.word	0x000009b0


	//----- nvinfo : EIATTR_CRS_STACK_SIZE
	.align		4
.L_381:
        /*0054*/ 	.byte	0x04, 0x1e
        /*0056*/ 	.short	(.L_383 - .L_382)
.L_382:
        /*0058*/ 	.word	0x00000000


	//----- nvinfo : EIATTR_CBANK_PARAM_SIZE
	.align		4
.L_383:
        /*005c*/ 	.byte	0x03, 0x19
        /*005e*/ 	.short	0x0018


	//----- nvinfo : EIATTR_PARAM_CBANK
	.align		4
        /*0060*/ 	.byte	0x04, 0x0a
        /*0062*/ 	.short	(.L_385 - .L_384)
	.align		4
.L_384:
        /*0064*/ 	.word	index@(.nv.constant0._Z21Executefire6expand3x3PdS_S_)
        /*0068*/ 	.short	0x0380
        /*006a*/ 	.short	0x0018


	//----- nvinfo : EIATTR_SW_WAR
	.align		4
.L_385:
        /*006c*/ 	.byte	0x04, 0x36
        /*006e*/ 	.short	(.L_387 - .L_386)
.L_386:
        /*0070*/ 	.word	0x00000008
.L_387:


//--------------------- .nv.info._Z21Executefire6expand1x1PdS_S_ --------------------------
	.section	.nv.info._Z21Executefire6expand1x1PdS_S_,"",@"SHT_CUDA_INFO"
	.sectionflags	@""
	.align	4


	//----- nvinfo : EIATTR_CUDA_API_VERSION
	.align		4
        /*0000*/ 	.byte	0x04, 0x37
        /*0002*/ 	.short	(.L_389 - .L_388)
.L_388:
        /*0004*/ 	.word	0x00000082


	//----- nvinfo : EIATTR_KPARAM_INFO
	.align		4
.L_389:
        /*0008*/ 	.byte	0x04, 0x17
        /*000a*/ 	.short	(.L_391 - .L_390)
.L_390:
        /*000c*/ 	.word	0x00000000
        /*0010*/ 	.short	0x0002
        /*0012*/ 	.short	0x0010
        /*0014*/ 	.byte	0x00, 0xf5, 0x21, 0x00


	//----- nvinfo : EIATTR_KPARAM_INFO
	.align		4
.L_391:
        /*0018*/ 	.byte	0x04, 0x17
        /*001a*/ 	.short	(.L_393 - .L_392)
.L_392:
        /*001c*/ 	.word	0x00000000
        /*0020*/ 	.short	0x0001
        /*0022*/ 	.short	0x0008
        /*0024*/ 	.byte	0x00, 0xf5, 0x21, 0x00


	//----- nvinfo : EIATTR_KPARAM_INFO
	.align		4
.L_393:
        /*0028*/ 	.byte	0x04, 0x17
        /*002a*/ 	.short	(.L_395 - .L_394)
.L_394:
        /*002c*/ 	.word	0x00000000
        /*0030*/ 	.short	0x0000
        /*0032*/ 	.short	0x0000
        /*0034*/ 	.byte	0x00, 0xf5, 0x21, 0x00


	//----- nvinfo : EIATTR_SPARSE_MMA_MASK
	.align		4
.L_395:
        /*0038*/ 	.byte	0x03, 0x50
        /*003a*/ 	.short	0x0000


	//----- nvinfo : EIATTR_MAXREG_COUNT
	.align		4
        /*003c*/ 	.byte	0x03, 0x1b
        /*003e*/ 	.short	0x00ff


	//----- nvinfo : EIATTR_NUM_BARRIERS
	.align		4
        /*0040*/ 	.byte	0x02, 0x4c
        /*0042*/ 	.byte	0x01
	.zero		1


	//----- nvinfo : EIATTR_MERCURY_ISA_VERSION
	.align		4
        /*0044*/ 	.byte	0x03, 0x5f
        /*0046*/ 	.short	0x0101


	//----- nvinfo : EIATTR_VRC_CTA_INIT_COUNT
	.align		4
        /*0048*/ 	.byte	0x02, 0x4a
	.zero		1
	.zero		1


	//----- nvinfo : EIATTR_EXIT_INSTR_OFFSETS
	.align		4
        /*004c*/ 	.byte	0x04, 0x1c
        /*004e*/ 	.short	(.L_397 - .L_396)


	//   ....[0]....
.L_396:
        /*0050*/ 	.word	0x00000ad0


	//----- nvinfo : EIATTR_CBANK_PARAM_SIZE
	.align		4
.L_397:
        /*0054*/ 	.byte	0x03, 0x19
        /*0056*/ 	.short	0x0018


	//----- nvinfo : EIATTR_PARAM_CBANK
	.align		4
        /*0058*/ 	.byte	0x04, 0x0a
        /*005a*/ 	.short	(.L_399 - .L_398)
	.align		4
.L_398:
        /*005c*/ 	.word	index@(.nv.constant0._Z21Executefire6expand1x1PdS_S_)
        /*0060*/ 	.short	0x0380
        /*0062*/ 	.short	0x0018


	//----- nvinfo : EIATTR_SW_WAR
	.align		4
.L_399:
        /*0064*/ 	.byte	0x04, 0x36
        /*0066*/ 	.short	(.L_401 - .L_400)
.L_400:
        /*0068*/ 	.word	0x00000008
.L_401:


//--------------------- .nv.info._Z22Executefire6squeeze1x1PdS_S_ --------------------------
	.section	.nv.info._Z22Executefire6squeeze1x1PdS_S_,"",@"SHT_CUDA_INFO"
	.sectionflags	@""
	.align	4


	//----- nvinfo : EIATTR_CUDA_API_VERSION
	.align		4
        /*0000*/ 	.byte	0x04, 0x37
        /*0002*/ 	.short	(.L_403 - .L_402)
.L_402:
        /*0004*/ 	.word	0x00000082


	//----- nvinfo : EIATTR_KPARAM_INFO
	.align		4
.L_403:
        /*0008*/ 	.byte	0x04, 0x17
        /*000a*/ 	.short	(.L_405 - .L_404)
.L_404:
        /*000c*/ 	.word	0x00000000
        /*0010*/ 	.short	0x0002
        /*0012*/ 	.short	0x0010
        /*0014*/ 	.byte	0x00, 0xf5, 0x21, 0x00


	//----- nvinfo : EIATTR_KPARAM_INFO
	.align		4
.L_405:
        /*0018*/ 	.byte	0x04, 0x17
        /*001a*/ 	.short	(.L_407 - .L_406)
.L_406:
        /*001c*/ 	.word	0x00000000
        /*0020*/ 	.short	0x0001
        /*0022*/ 	.short	0x0008
        /*0024*/ 	.byte	0x00, 0xf5, 0x21, 0x00


	//----- nvinfo : EIATTR_KPARAM_INFO
	.align		4
.L_407:
        /*0028*/ 	.byte	0x04, 0x17
        /*002a*/ 	.short	(.L_409 - .L_408)
.L_408:
        /*002c*/ 	.word	0x00000000
        /*0030*/ 	.short	0x0000
        /*0032*/ 	.short	0x0000
        /*0034*/ 	.byte	0x00, 0xf5, 0x21, 0x00


	//----- nvinfo : EIATTR_SPARSE_MMA_MASK
	.align		4
.L_409:
        /*0038*/ 	.byte	0x03, 0x50
        /*003a*/ 	.short	0x0000


	//----- nvinfo : EIATTR_MAXREG_COUNT
	.align		4
        /*003c*/ 	.byte	0x03, 0x1b
        /*003e*/ 	.short	0x00ff


	//----- nvinfo : EIATTR_NUM_BARRIERS
	.align		4
        /*0040*/ 	.byte	0x02, 0x4c
        /*0042*/ 	.byte	0x01
	.zero		1


	//----- nvinfo : EIATTR_MERCURY_ISA_VERSION
	.align		4
        /*0044*/ 	.byte	0x03, 0x5f
        /*0046*/ 	.short	0x0101


	//----- nvinfo : EIATTR_VRC_CTA_INIT_COUNT
	.align		4
        /*0048*/ 	.byte	0x02, 0x4a
	.zero		1
	.zero		1


	//----- nvinfo : EIATTR_EXIT_INSTR_OFFSETS
	.align		4
        /*004c*/ 	.byte	0x04, 0x1c
        /*004e*/ 	.short	(.L_411 - .L_410)


	//   ....[0]....
.L_410:
        /*0050*/ 	.word	0x00000760


	//----- nvinfo : EIATTR_CBANK_PARAM_SIZE
	.align		4
.L_411:
        /*0054*/ 	.byte	0x03, 0x19
        /*0056*/ 	.short	0x0018


	//----- nvinfo : EIATTR_PARAM_CBANK
	.align		4
        /*0058*/ 	.byte	0x04, 0x0a
        /*005a*/ 	.short	(.L_413 - .L_412)
	.align		4
.L_412:
        /*005c*/ 	.word	index@(.nv.constant0._Z22Executefire6squeeze1x1PdS_S_)
        /*0060*/ 	.short	0x0380
        /*0062*/ 	.short	0x0018


	//----- nvinfo : EIATTR_SW_WAR
	.align		4
.L_413:
        /*0064*/ 	.byte	0x04, 0x36
        /*0066*/ 	.short	(.L_415 - .L_414)
.L_414:
        /*0068*/ 	.word	0x00000008
.L_415:


//--------------------- .nv.info._Z21Executefire5expand3x3PdS_S_ --------------------------
	.section	.nv.info._Z21Executefire5expand3x3PdS_S_,"",@"SHT_CUDA_INFO"
	.sectionflags	@""
	.align	4


	//----- nvinfo : EIATTR_CUDA_API_VERSION
	.align		4
        /*0000*/ 	.byte	0x04, 0x37
        /*0002*/ 	.short	(.L_417 - .L_416)
.L_416:
        /*0004*/ 	.word	0x00000082


	//----- nvinfo : EIATTR_KPARAM_INFO
	.align		4
.L_417:
        /*0008*/ 	.byte	0x04, 0x17
        /*000a*/ 	.short	(.L_419 - .L_418)
.L_418:
        /*000c*/ 	.word	0x00000000
        /*0010*/ 	.short	0x0002
        /*0012*/ 	.short	0x0010
        /*0014*/ 	.byte	0x00, 0xf5, 0x21, 0x00


	//----- nvinfo : EIATTR_KPARAM_INFO
	.align		4
.L_419:
        /*0018*/ 	.byte	0x04, 0x17
        /*001a*/ 	.short	(.L_421 - .L_420)
.L_420:
        /*001c*/ 	.word	0x00000000
        /*0020*/ 	.short	0x0001
        /*0022*/ 	.short	0x0008
        /*0024*/ 	.byte	0x00, 0xf5, 0x21, 0x00


	//----- nvinfo : EIATTR_KPARAM_INFO
	.align		4
.L_421:
        /*0028*/ 	.byte	0x04, 0x17
        /*002a*/ 	.short	(.L_423 - .L_422)
.L_422:
        /*002c*/ 	.word	0x00000000
        /*0030*/ 	.short	0x0000
        /*0032*/ 	.short	0x0000
        /*0034*/ 	.byte	0x00, 0xf5, 0x21, 0x00


	//----- nvinfo : EIATTR_SPARSE_MMA_MASK
	.align		4
.L_423:
        /*0038*/ 	.byte	0x03, 0x50
        /*003a*/ 	.short	0x0000


	//----- nvinfo : EIATTR_MAXREG_COUNT
	.align		4
        /*003c*/ 	.byte	0x03, 0x1b
        /*003e*/ 	.short	0x00ff


	//----- nvinfo : EIATTR_NUM_BARRIERS
	.align		4
        /*0040*/ 	.byte	0x02, 0x4c
        /*0042*/ 	.byte	0x01
	.zero		1


	//----- nvinfo : EIATTR_MERCURY_ISA_VERSION
	.align		4
        /*0044*/ 	.byte	0x03, 0x5f
        /*0046*/ 	.short	0x0101


	//----- nvinfo : EIATTR_VRC_CTA_INIT_COUNT
	.align		4
        /*0048*/ 	.byte	0x02, 0x4a
	.zero		1
	.zero		1


	//----- nvinfo : EIATTR_EXIT_INSTR_OFFSETS
	.align		4
        /*004c*/ 	.byte	0x04, 0x1c
        /*004e*/ 	.short	(.L_425 - .L_424)


	//   ....[0]....
.L_424:
        /*0050*/ 	.word	0x000009b0


	//----- nvinfo : EIATTR_CRS_STACK_SIZE
	.align		4
.L_425:
        /*0054*/ 	.byte	0x04, 0x1e
        /*0056*/ 	.short	(.L_427 - .L_426)
.L_426:
        /*0058*/ 	.word	0x00000000


	//----- nvinfo : EIATTR_CBANK_PARAM_SIZE
	.align		4
.L_427:
        /*005c*/ 	.byte	0x03, 0x19
        /*005e*/ 	.short	0x0018


	//----- nvinfo : EIATTR_PARAM_CBANK
	.align		4
        /*0060*/ 	.byte	0x04, 0x0a
        /*0062*/ 	.short	(.L_429 - .L_428)
	.align		4
.L_428:
        /*0064*/ 	.word	index@(.nv.constant0._Z21Executefire5expand3x3PdS_S_)
        /*0068*/ 	.short	0x0380
        /*006a*/ 	.short	0x0018


	//----- nvinfo : EIATTR_SW_WAR
	.align		4
.L_429:
        /*006c*/ 	.byte	0x04, 0x36
        /*006e*/ 	.short	(.L_431 - .L_430)
.L_430:
        /*0070*/ 	.word	0x00000008
.L_431:


//--------------------- .nv.info._Z21Executefire5expand1x1PdS_S_ --------------------------
	.section	.nv.info._Z21Executefire5expand1x1PdS_S_,"",@"SHT_CUDA_INFO"
	.sectionflags	@""
	.align	4


	//----- nvinfo : EIATTR_CUDA_API_VERSION
	.align		4
        /*0000*/ 	.byte	0x04, 0x37
        /*0002*/ 	.short	(.L_433 - .L_432)
.L_432:
        /*0004*/ 	.word	0x00000082


	//----- nvinfo : EIATTR_KPARAM_INFO
	.align		4
.L_433:
        /*0008*/ 	.byte	0x04, 0x17
        /*000a*/ 	.short	(.L_435 - .L_434)
.L_434:
        /*000c*/ 	.word	0x00000000
        /*0010*/ 	.short	0x0002
        /*0012*/ 	.short	0x0010
        /*0014*/ 	.byte	0x00, 0xf5, 0x21, 0x00


	//----- nvinfo : EIATTR_KPARAM_INFO
	.align		4
.L_435:
        /*0018*/ 	.byte	0x04, 0x17
        /*001a*/ 	.short	(.L_437 - .L_436)
.L_436:
        /*001c*/ 	.word	0x00000000
        /*0020*/ 	.short	0x0001
        /*0022*/ 	.short	0x0008
        /*0024*/ 	.byte	0x00, 0xf5, 0x21, 0x00


	//----- nvinfo : EIATTR_KPARAM_INFO
	.align		4
.L_437:
        /*0028*/ 	.byte	0x04, 0x17
        /*002a*/ 	.short	(.L_439 - .L_438)
.L_438:
        /*002c*/ 	.word	0x00000000
        /*0030*/ 	.short	0x0000
        /*0032*/ 	.short	0x0000
        /*0034*/ 	.byte	0x00, 0xf5, 0x21, 0x00


	//----- nvinfo : EIATTR_SPARSE_MMA_MASK
	.align		4
.L_439:
        /*0038*/ 	.byte	0x03, 0x50
        /*003a*/ 	.short	0x0000


	//----- nvinfo : EIATTR_MAXREG_COUNT
	.align		4
        /*003c*/ 	.byte	0x03, 0x1b
        /*003e*/ 	.short	0x00ff


	//----- nvinfo : EIATTR_NUM_BARRIERS
	.align		4
        /*0040*/ 	.byte	0x02, 0x4c
        /*0042*/ 	.byte	0x01
	.zero		1


	//----- nvinfo : EIATTR_MERCURY_ISA_VERSION
	.align		4
        /*0044*/ 	.byte	0x03, 0x5f
        /*0046*/ 	.short	0x0101


	//----- nvinfo : EIATTR_VRC_CTA_INIT_COUNT
	.align		4
        /*0048*/ 	.byte	0x02, 0x4a
	.zero		1
	.zero		1


	//----- nvinfo : EIATTR_EXIT_INSTR_OFFSETS
	.align		4
        /*004c*/ 	.byte	0x04, 0x1c
        /*004e*/ 	.short	(.L_441 - .L_440)


	//   ....[0]....
.L_440:
        /*0050*/ 	.word	0x000007d0


	//----- nvinfo : EIATTR_CBANK_PARAM_SIZE
	.align		4
.L_441:
        /*0054*/ 	.byte	0x03, 0x19
        /*0056*/ 	.short	0x0018


	//----- nvinfo : EIATTR_PARAM_CBANK
	.align		4
        /*0058*/ 	.byte	0x04, 0x0a
        /*005a*/ 	.short	(.L_443 - .L_442)
	.align		4
.L_442:
        /*005c*/ 	.word	index@(.nv.constant0._Z21Executefire5expand1x1PdS_S_)
        /*0060*/ 	.short	0x0380
        /*0062*/ 	.short	0x0018


	//----- nvinfo : EIATTR_SW_WAR
	.align		4
.L_443:
        /*0064*/ 	.byte	0x04, 0x36
        /*0066*/ 	.short	(.L_445 - .L_444)
.L_444:
        /*0068*/ 	.word	0x00000008
.L_445:


//--------------------- .nv.info._Z22Executefire5squeeze1x1PdS_S_ --------------------------
	.section	.nv.info._Z22Executefire5squeeze1x1PdS_S_,"",@"SHT_CUDA_INFO"
	.sectionflags	@""
	.align	4


	//----- nvinfo : EIATTR_CUDA_API_VERSION
	.align		4
        /*0000*/ 	.byte	0x04, 0x37
        /*0002*/ 	.short	(.L_447 - .L_446)
.L_446:
        /*0004*/ 	.word	0x00000082


	//----- nvinfo : EIATTR_KPARAM_INFO
	.align		4
.L_447:
        /*0008*/ 	.byte	0x04, 0x17
        /*000a*/ 	.short	(.L_449 - .L_448)
.L_448:
        /*000c*/ 	.word	0x00000000
        /*0010*/ 	.short	0x0002
        /*0012*/ 	.short	0x0010
        /*0014*/ 	.byte	0x00, 0xf5, 0x21, 0x00


	//----- nvinfo : EIATTR_KPARAM_INFO
	.align		4
.L_449:
        /*0018*/ 	.byte	0x04, 0x17
        /*001a*/ 	.short	(.L_451 - .L_450)
.L_450:
        /*001c*/ 	.word	0x00000000
        /*0020*/ 	.short	0x0001
        /*0022*/ 	.short	0x0008
        /*0024*/ 	.byte	0x00, 0xf5, 0x21, 0x00


	//----- nvinfo : EIATTR_KPARAM_INFO
	.align		4
.L_451:
        /*0028*/ 	.byte	0x04, 0x17
        /*002a*/ 	.short	(.L_453 - .L_452)
.L_452:
        /*002c*/ 	.word	0x00000000
        /*0030*/ 	.short	0x0000
        /*0032*/ 	.short	0x0000
        /*0034*/ 	.byte	0x00, 0xf5, 0x21, 0x00


	//----- nvinfo : EIATTR_SPARSE_MMA_MASK
	.align		4
.L_453:
        /*0038*/ 	.byte	0x03, 0x50
        /*003a*/ 	.short	0x0000


	//----- nvinfo : EIATTR_MAXREG_COUNT
	.align		4
        /*003c*/ 	.byte	0x03, 0x1b
        /*003e*/ 	.short	0x00ff


	//----- nvinfo : EIATTR_NUM_BARRIERS
	.align		4
        /*0040*/ 	.byte	0x02, 0x4c
        /*0042*/ 	.byte	0x01
	.zero		1


	//----- nvinfo : EIATTR_MERCURY_ISA_VERSION
	.align		4
        /*0044*/ 	.byte	0x03, 0x5f
        /*0046*/ 	.short	0x0101


	//----- nvinfo : EIATTR_VRC_CTA_INIT_COUNT
	.align		4
        /*0048*/ 	.byte	0x02, 0x4a
	.zero		1
	.zero		1


	//----- nvinfo : EIATTR_EXIT_INSTR_OFFSETS
	.align		4
        /*004c*/ 	.byte	0x04, 0x1c
        /*004e*/ 	.short	(.L_455 - .L_454)


	//   ....[0]....
.L_454:
        /*0050*/ 	.word	0x00000760


	//----- nvinfo : EIATTR_CBANK_PARAM_SIZE
	.align		4
.L_455:
        /*0054*/ 	.byte	0x03, 0x19
        /*0056*/ 	.short	0x0018


	//----- nvinfo : EIATTR_PARAM_CBANK
	.align		4
        /*0058*/ 	.byte	0x04, 0x0a
        /*005a*/ 	.short	(.L_457 - .L_456)
	.align		4
.L_456:
        /*005c*/ 	.word	index@(.nv.constant0._Z22Executefire5squeeze1x1PdS_S_)
        /*0060*/ 	.short	0x0380
        /*0062*/ 	.short	0x0018


	//----- nvinfo : EIATTR_SW_WAR
	.align		4
.L_457:
        /*0064*/ 	.byte	0x04, 0x36
        /*0066*/ 	.short	(.L_459 - .L_458)
.L_458:
        /*0068*/ 	.word	0x00000008
.L_459:


//--------------------- .nv.info._Z8pooling4PdS_iiiiiii --------------------------
	.section	.nv.info._Z8pooling4PdS_iiiiiii,"",@"SHT_CUDA_INFO"
	.sectionflags	@""
	.align	4


	//----- nvinfo : EIATTR_CUDA_API_VERSION
	.align		4
        /*0000*/ 	.byte	0x04, 0x37
        /*0002*/ 	.short	(.L_461 - .L_460)
.L_460:
        /*0004*/ 	.word	0x00000082


	//----- nvinfo : EIATTR_KPARAM_INFO
	.align		4
.L_461:
        /*0008*/ 	.byte	0x04, 0x17
        /*000a*/ 	.short	(.L_463 - .L_462)
.L_462:
        /*000c*/ 	.word	0x00000000
        /*0010*/ 	.short	0x0008
        /*0012*/ 	.short	0x0028
        /*0014*/ 	.byte	0x00, 0xf0, 0x11, 0x00


	//----- nvinfo : EIATTR_KPARAM_INFO
	.align		4
.L_463:
        /*0018*/ 	.byte	0x04, 0x17
        /*001a*/ 	.short	(.L_465 - .L_464)
.L_464:
        /*001c*/ 	.word	0x00000000
        /*0020*/ 	.short	0x0007
        /*0022*/ 	.short	0x0024
        /*0024*/ 	.byte	0x00, 0xf0, 0x11, 0x00


	//----- nvinfo : EIATTR_KPARAM_INFO
	.align		4
.L_465:
        /*0028*/ 	.byte	0x04, 0x17
        /*002a*/ 	.short	(.L_467 - .L_466)
.L_466:
        /*002c*/ 	.word	0x00000000
        /*0030*/ 	.short	0x0006
        /*0032*/ 	.short	0x0020
        /*0034*/ 	.byte	0x00, 0xf0, 0x11, 0x00


	//----- nvinfo : EIATTR_KPARAM_INFO
	.align		4
.L_467:
        /*0038*/ 	.byte	0x04, 0x17
        /*003a*/ 	.short	(.L_469 - .L_468)
.L_468:
        /*003c*/ 	.word	0x00000000
        /*0040*/ 	.short	0x0005
        /*0042*/ 	.short	0x001c
        /*0044*/ 	.byte	0x00, 0xf0, 0x11, 0x00


	//----- nvinfo : EIATTR_KPARAM_INFO
	.align		4
.L_469:
        /*0048*/ 	.byte	0x04, 0x17
        /*004a*/ 	.short	(.L_471 - .L_470)
.L_470:
        /*004c*/ 	.word	0x00000000
        /*0050*/ 	.short	0x0004
        /*0052*/ 	.short	0x0018
        /*0054*/ 	.byte	0x00, 0xf0, 0x11, 0x00


	//----- nvinfo : EIATTR_KPARAM_INFO
	.align		4
.L_471:
        /*0058*/ 	.byte	0x04, 0x17
        /*005a*/ 	.short	(.L_473 - .L_472)
.L_472:
        /*005c*/ 	.word	0x00000000
        /*0060*/ 	.short	0x0003
        /*0062*/ 	.short	0x0014
        /*0064*/ 	.byte	0x00, 0xf0, 0x11, 0x00


	//----- nvinfo : EIATTR_KPARAM_INFO
	.align		4
.L_473:
        /*0068*/ 	.byte	0x04, 0x17
        /*006a*/ 	.short	(.L_475 - .L_474)
.L_474:
        /*006c*/ 	.word	0x00000000
        /*0070*/ 	.short	0x0002
        /*0072*/ 	.short	0x0010
        /*0074*/ 	.byte	0x00, 0xf0, 0x11, 0x00


	//----- nvinfo : EIATTR_KPARAM_INFO
	.align		4
.L_475:
        /*0078*/ 	.byte	0x04, 0x17
        /*007a*/ 	.short	(.L_477 - .L_476)
.L_476:
        /*007c*/ 	.word	0x00000000
        /*0080*/ 	.short	0x0001
        /*0082*/ 	.short	0x0008
        /*0084*/ 	.byte	0x00, 0xf5, 0x21, 0x00


	//----- nvinfo : EIATTR_KPARAM_INFO
	.align		4
.L_477:
        /*0088*/ 	.byte	0x04, 0x17
        /*008a*/ 	.short	(.L_479 - .L_478)
.L_478:
        /*008c*/ 	.word	0x00000000
        /*0090*/ 	.short	0x0000
        /*0092*/ 	.short	0x0000
        /*0094*/ 	.byte	0x00, 0xf5, 0x21, 0x00


	//----- nvinfo : EIATTR_SPARSE_MMA_MASK
	.align		4
.L_479:
        /*0098*/ 	.byte	0x03, 0x50
        /*009a*/ 	.short	0x0000


	//----- nvinfo : EIATTR_MAXREG_COUNT
	.align		4
        /*009c*/ 	.byte	0x03, 0x1b
        /*009e*/ 	.short	0x00ff


	//----- nvinfo : EIATTR_NUM_BARRIERS
	.align		4
        /*00a0*/ 	.byte	0x02, 0x4c
        /*00a2*/ 	.byte	0x01
	.zero		1


	//----- nvinfo : EIATTR_MERCURY_ISA_VERSION
	.align		4
        /*00a4*/ 	.byte	0x03, 0x5f
        /*00a6*/ 	.short	0x0101


	//----- nvinfo : EIATTR_VRC_CTA_INIT_COUNT
	.align		4
        /*00a8*/ 	.byte	0x02, 0x4a
	.zero		1
	.zero		1


	//----- nvinfo : EIATTR_EXIT_INSTR_OFFSETS
	.align		4
        /*00ac*/ 	.byte	0x04, 0x1c
        /*00ae*/ 	.short	(.L_481 - .L_480)


	//   ....[0]....
.L_480:
        /*00b0*/ 	.word	0x00000e00


	//----- nvinfo : EIATTR_CRS_STACK_SIZE
	.align		4
.L_481:
        /*00b4*/ 	.byte	0x04, 0x1e
        /*00b6*/ 	.short	(.L_483 - .L_482)
.L_482:
        /*00b8*/ 	.word	0x00000000


	//----- nvinfo : EIATTR_CBANK_PARAM_SIZE
	.align		4
.L_483:
        /*00bc*/ 	.byte	0x03, 0x19
        /*00be*/ 	.short	0x002c


	//----- nvinfo : EIATTR_PARAM_CBANK
	.align		4
        /*00c0*/ 	.byte	0x04, 0x0a
        /*00c2*/ 	.short	(.L_485 - .L_484)
	.align		4
.L_484:
        /*00c4*/ 	.word	index@(.nv.constant0._Z8pooling4PdS_iiiiiii)
        /*00c8*/ 	.short	0x0380
        /*00ca*/ 	.short	0x002c


	//----- nvinfo : EIATTR_SW_WAR
	.align		4
.L_485:
        /*00cc*/ 	.byte	0x04, 0x36
        /*00ce*/ 	.short	(.L_487 - .L_486)
.L_486:
        /*00d0*/ 	.word	0x00000008
.L_487:


//--------------------- .nv.info._Z21Executefire4expand3x3PdS_S_ --------------------------
	.section	.nv.info._Z21Executefire4expand3x3PdS_S_,"",@"SHT_CUDA_INFO"
	.sectionflags	@""
	.align	4


	//----- nvinfo : EIATTR_CUDA_API_VERSION
	.align		4
        /*0000*/ 	.byte	0x04, 0x37
        /*0002*/ 	.short	(.L_489 - .L_488)
.L_488:
        /*0004*/ 	.word	0x00000082


	//----- nvinfo : EIATTR_KPARAM_INFO
	.align		4
.L_489:
        /*0008*/ 	.byte	0x04, 0x17
        /*000a*/ 	.short	(.L_491 - .L_490)
.L_490:
        /*000c*/ 	.word	0x00000000
        /*0010*/ 	.short	0x0002
        /*0012*/ 	.short	0x0010
        /*0014*/ 	.byte	0x00, 0xf5, 0x21, 0x00


	//----- nvinfo : EIATTR_KPARAM_INFO
	.align		4
.L_491:
        /*0018*/ 	.byte	0x04, 0x17
        /*001a*/ 	.short	(.L_493 - .L_492)
.L_492:
        /*001c*/ 	.word	0x00000000
        /*0020*/ 	.short	0x0001
        /*0022*/ 	.short	0x0008
        /*0024*/ 	.byte	0x00, 0xf5, 0x21, 0x00


	//----- nvinfo : EIATTR_KPARAM_INFO
	.align		4
.L_493:
        /*0028*/ 	.byte	0x04, 0x17
        /*002a*/ 	.short	(.L_495 - .L_494)
.L_494:
        /*002c*/ 	.word	0x00000000
        /*0030*/ 	.short	0x0000
        /*0032*/ 	.short	0x0000
        /*0034*/ 	.byte	0x00, 0xf5, 0x21, 0x00


	//----- nvinfo : EIATTR_SPARSE_MMA_MASK
	.align		4
.L_495:
        /*0038*/ 	.byte	0x03, 0x50
        /*003a*/ 	.short	0x0000


	//----- nvinfo : EIATTR_MAXREG_COUNT
	.align		4
        /*003c*/ 	.byte	0x03, 0x1b
        /*003e*/ 	.short	0x00ff


	//----- nvinfo : EIATTR_NUM_BARRIERS
	.align		4
        /*0040*/ 	.byte	0x02, 0x4c
        /*0042*/ 	.byte	0x01
	.zero		1


	//----- nvinfo : EIATTR_MERCURY_ISA_VERSION
	.align		4
        /*0044*/ 	.byte	0x03, 0x5f
        /*0046*/ 	.short	0x0101


	//----- nvinfo : EIATTR_VRC_CTA_INIT_COUNT
	.align		4
        /*0048*/ 	.byte	0x02, 0x4a
	.zero		1
	.zero		1


	//----- nvinfo : EIATTR_EXIT_INSTR_OFFSETS
	.align		4
        /*004c*/ 	.byte	0x04, 0x1c
        /*004e*/ 	.short	(.L_497 - .L_496)


	//   ....[0]....
.L_496:
        /*0050*/ 	.word	0x000009b0


	//----- nvinfo : EIATTR_CRS_STACK_SIZE
	.align		4
.L_497:
        /*0054*/ 	.byte	0x04, 0x1e
        /*0056*/ 	.short	(.L_499 - .L_498)
.L_498:
        /*0058*/ 	.word	0x00000000


	//----- nvinfo : EIATTR_CBANK_PARAM_SIZE
	.align		4
.L_499:
        /*005c*/ 	.byte	0x03, 0x19
        /*005e*/ 	.short	0x0018


	//----- nvinfo : EIATTR_PARAM_CBANK
	.align		4
        /*0060*/ 	.byte	0x04, 0x0a
        /*0062*/ 	.short	(.L_501 - .L_500)
	.align		4
.L_500:
        /*0064*/ 	.word	index@(.nv.constant0._Z21Executefire4expand3x3PdS_S_)
        /*0068*/ 	.short	0x0380
        /*006a*/ 	.short	0x0018


	//----- nvinfo : EIATTR_SW_WAR
	.align		4
.L_501:
        /*006c*/ 	.byte	0x04, 0x36
        /*006e*/ 	.short	(.L_503 - .L_502)
.L_502:
        /*0070*/ 	.word	0x00000008
.L_503:


//--------------------- .nv.info._Z21Executefire4expand1x1PdS_S_ --------------------------
	.section	.nv.info._Z21Executefire4expand1x1PdS_S_,"",@"SHT_CUDA_INFO"
	.sectionflags	@""
	.align	4


	//----- nvinfo : EIATTR_CUDA_API_VERSION
	.align		4
        /*0000*/ 	.byte	0x04, 0x37
        /*0002*/ 	.short	(.L_505 - .L_504)
.L_504:
        /*0004*/ 	.word	0x00000082


	//----- nvinfo : EIATTR_KPARAM_INFO
	.align		4
.L_505:
        /*0008*/ 	.byte	0x04, 0x17
        /*000a*/ 	.short	(.L_507 - .L_506)
.L_506:
        /*000c*/ 	.word	0x00000000
        /*0010*/ 	.short	0x0002
        /*0012*/ 	.short	0x0010
        /*0014*/ 	.byte	0x00, 0xf5, 0x21, 0x00


	//----- nvinfo : EIATTR_KPARAM_INFO
	.align		4
.L_507:
        /*0018*/ 	.byte	0x04, 0x17
        /*001a*/ 	.short	(.L_509 - .L_508)
.L_508:
        /*001c*/ 	.word	0x00000000
        /*0020*/ 	.short	0x0001
        /*0022*/ 	.short	0x0008
        /*0024*/ 	.byte	0x00, 0xf5, 0x21, 0x00


	//----- nvinfo : EIATTR_KPARAM_INFO
	.align		4
.L_509:
        /*0028*/ 	.byte	0x04, 0x17
        /*002a*/ 	.short	(.L_511 - .L_510)
.L_510:
        /*002c*/ 	.word	0x00000000
        /*0030*/ 	.short	0x0000
        /*0032*/ 	.short	0x0000
        /*0034*/ 	.byte	0x00, 0xf5, 0x21, 0x00


	//----- nvinfo : EIATTR_SPARSE_MMA_MASK
	.align		4
.L_511:
        /*0038*/ 	.byte	0x03, 0x50
        /*003a*/ 	.short	0x0000


	//----- nvinfo : EIATTR_MAXREG_COUNT
	.align		4
        /*003c*/ 	.byte	0x03, 0x1b
        /*003e*/ 	.short	0x00ff


	//----- nvinfo : EIATTR_NUM_BARRIERS
	.align		4
        /*0040*/ 	.byte	0x02, 0x4c
        /*0042*/ 	.byte	0x01
	.zero		1


	//----- nvinfo : EIATTR_MERCURY_ISA_VERSION
	.align		4
        /*0044*/ 	.byte	0x03, 0x5f
        /*0046*/ 	.short	0x0101


	//----- nvinfo : EIATTR_VRC_CTA_INIT_COUNT
	.align		4
        /*0048*/ 	.byte	0x02, 0x4a
	.zero		1
	.zero		1


	//----- nvinfo : EIATTR_EXIT_INSTR_OFFSETS
	.align		4
        /*004c*/ 	.byte	0x04, 0x1c
        /*004e*/ 	.short	(.L_513 - .L_512)


	//   ....[0]....
.L_512:
        /*0050*/ 	.word	0x000007d0


	//----- nvinfo : EIATTR_CBANK_PARAM_SIZE
	.align		4
.L_513:
        /*0054*/ 	.byte	0x03, 0x19
        /*0056*/ 	.short	0x0018


	//----- nvinfo : EIATTR_PARAM_CBANK
	.align		4
        /*0058*/ 	.byte	0x04, 0x0a
        /*005a*/ 	.short	(.L_515 - .L_514)
	.align		4
.L_514:
        /*005c*/ 	.word	index@(.nv.constant0._Z21Executefire4expand1x1PdS_S_)
        /*0060*/ 	.short	0x0380
        /*0062*/ 	.short	0x0018


	//----- nvinfo : EIATTR_SW_WAR
	.align		4
.L_515:
        /*0064*/ 	.byte	0x04, 0x36
        /*0066*/ 	.short	(.L_517 - .L_516)
.L_516:
        /*0068*/ 	.word	0x00000008
.L_517:


//--------------------- .nv.info._Z22Executefire4squeeze1x1PdS_S_ --------------------------
	.section	.nv.info._Z22Executefire4squeeze1x1PdS_S_,"",@"SHT_CUDA_INFO"
	.sectionflags	@""
	.align	4


	//----- nvinfo : EIATTR_CUDA_API_VERSION
	.align		4
        /*0000*/ 	.byte	0x04, 0x37
        /*0002*/ 	.short	(.L_519 - .L_518)
.L_518:
        /*0004*/ 	.word	0x00000082


	//----- nvinfo : EIATTR_KPARAM_INFO
	.align		4
.L_519:
        /*0008*/ 	.byte	0x04, 0x17
        /*000a*/ 	.short	(.L_521 - .L_520)
.L_520:
        /*000c*/ 	.word	0x00000000
        /*0010*/ 	.short	0x0002
        /*0012*/ 	.short	0x0010
        /*0014*/ 	.byte	0x00, 0xf5, 0x21, 0x00


	//----- nvinfo : EIATTR_KPARAM_INFO
	.align		4
.L_521:
        /*0018*/ 	.byte	0x04, 0x17
        /*001a*/ 	.short	(.L_523 - .L_522)
.L_522:
        /*001c*/ 	.word	0x00000000
        /*0020*/ 	.short	0x0001
        /*0022*/ 	.short	0x0008
        /*0024*/ 	.byte	0x00, 0xf5, 0x21, 0x00


	//----- nvinfo : EIATTR_KPARAM_INFO
	.align		4
.L_523:
        /*0028*/ 	.byte	0x04, 0x17
        /*002a*/ 	.short	(.L_525 - .L_524)
.L_524:
        /*002c*/ 	.word	0x00000000
        /*0030*/ 	.short	0x0000
        /*0032*/ 	.short	0x0000
        /*0034*/ 	.byte	0x00, 0xf5, 0x21, 0x00


	//----- nvinfo : EIATTR_SPARSE_MMA_MASK
	.align		4
.L_525:
        /*0038*/ 	.byte	0x03, 0x50
        /*003a*/ 	.short	0x0000


	//----- nvinfo : EIATTR_MAXREG_COUNT
	.align		4
        /*003c*/ 	.byte	0x03, 0x1b
        /*003e*/ 	.short	0x00ff


	//----- nvinfo : EIATTR_NUM_BARRIERS
	.align		4
        /*0040*/ 	.byte	0x02, 0x4c
        /*0042*/ 	.byte	0x01
	.zero		1


	//----- nvinfo : EIATTR_MERCURY_ISA_VERSION
	.align		4
        /*0044*/ 	.byte	0x03, 0x5f
        /*0046*/ 	.short	0x0101


	//----- nvinfo : EIATTR_VRC_CTA_INIT_COUNT
	.align		4
        /*0048*/ 	.byte	0x02, 0x4a
	.zero		1
	.zero		1


	//----- nvinfo : EIATTR_EXIT_INSTR_OFFSETS
	.align		4
        /*004c*/ 	.byte	0x04, 0x1c
        /*004e*/ 	.short	(.L_527 - .L_526)


	//   ....[0]....
.L_526:
        /*0050*/ 	.word	0x00000760


	//----- nvinfo : EIATTR_CBANK_PARAM_SIZE
	.align		4
.L_527:
        /*0054*/ 	.byte	0x03, 0x19
        /*0056*/ 	.short	0x0018


	//----- nvinfo : EIATTR_PARAM_CBANK
	.align		4
        /*0058*/ 	.byte	0x04, 0x0a
        /*005a*/ 	.short	(.L_529 - .L_528)
	.align		4
.L_528:
        /*005c*/ 	.word	index@(.nv.constant0._Z22Executefire4squeeze1x1PdS_S_)
        /*0060*/ 	.short	0x0380
        /*0062*/ 	.short	0x0018


	//----- nvinfo : EIATTR_SW_WAR
	.align		4
.L_529:
        /*0064*/ 	.byte	0x04, 0x36
        /*0066*/ 	.short	(.L_531 - .L_530)
.L_530:
        /*0068*/ 	.word	0x00000008
.L_531:


//--------------------- .nv.info._Z21Executefire3expand3x3PdS_S_ --------------------------
	.section	.nv.info._Z21Executefire3expand3x3PdS_S_,"",@"SHT_CUDA_INFO"
	.sectionflags	@""
	.align	4


	//----- nvinfo : EIATTR_CUDA_API_VERSION
	.align		4
        /*0000*/ 	.byte	0x04, 0x37
        /*0002*/ 	.short	(.L_533 - .L_532)
.L_532:
        /*0004*/ 	.word	0x00000082


	//----- nvinfo : EIATTR_KPARAM_INFO
	.align		4
.L_533:
        /*0008*/ 	.byte	0x04, 0x17
        /*000a*/ 	.short	(.L_535 - .L_534)
.L_534:
        /*000c*/ 	.word	0x00000000
        /*0010*/ 	.short	0x0002
        /*0012*/ 	.short	0x0010
        /*0014*/ 	.byte	0x00, 0xf5, 0x21, 0x00


	//----- nvinfo : EIATTR_KPARAM_INFO
	.align		4
.L_535:
        /*0018*/ 	.byte	0x04, 0x17
        /*001a*/ 	.short	(.L_537 - .L_536)
.L_536:
        /*001c*/ 	.word	0x00000000
        /*0020*/ 	.short	0x0001
        /*0022*/ 	.short	0x0008
        /*0024*/ 	.byte	0x00, 0xf5, 0x21, 0x00


	//----- nvinfo : EIATTR_KPARAM_INFO
	.align		4
.L_537:
        /*0028*/ 	.byte	0x04, 0x17
        /*002a*/ 	.short	(.L_539 - .L_538)
.L_538:
        /*002c*/ 	.word	0x00000000
        /*0030*/ 	.short	0x0000
        /*0032*/ 	.short	0x0000
        /*0034*/ 	.byte	0x00, 0xf5, 0x21, 0x00


	//----- nvinfo : EIATTR_SPARSE_MMA_MASK
	.align		4
.L_539:
        /*0038*/ 	.byte	0x03, 0x50
        /*003a*/ 	.short	0x0000


	//----- nvinfo : EIATTR_MAXREG_COUNT
	.align		4
        /*003c*/ 	.byte	0x03, 0x1b
        /*003e*/ 	.short	0x00ff


	//----- nvinfo : EIATTR_NUM_BARRIERS
	.align		4
        /*0040*/ 	.byte	0x02, 0x4c
        /*0042*/ 	.byte	0x01
	.zero		1


	//----- nvinfo : EIATTR_MERCURY_ISA_VERSION
	.align		4
        /*0044*/ 	.byte	0x03, 0x5f
        /*0046*/ 	.short	0x0101


	//----- nvinfo : EIATTR_VRC_CTA_INIT_COUNT
	.align		4
        /*0048*/ 	.byte	0x02, 0x4a
	.zero		1
	.zero		1


	//----- nvinfo : EIATTR_EXIT_INSTR_OFFSETS
	.align		4
        /*004c*/ 	.byte	0x04, 0x1c
        /*004e*/ 	.short	(.L_541 - .L_540)


	//   ....[0]....
.L_540:
        /*0050*/ 	.word	0x000009b0


	//----- nvinfo : EIATTR_CRS_STACK_SIZE
	.align		4
.L_541:
        /*0054*/ 	.byte	0x04, 0x1e
        /*0056*/ 	.short	(.L_543 - .L_542)
.L_542:
        /*0058*/ 	.word	0x00000000


	//----- nvinfo : EIATTR_CBANK_PARAM_SIZE
	.align		4
.L_543:
        /*005c*/ 	.byte	0x03, 0x19
        /*005e*/ 	.short	0x0018


	//----- nvinfo : EIATTR_PARAM_CBANK
	.align		4
        /*0060*/ 	.byte	0x04, 0x0a
        /*0062*/ 	.short	(.L_545 - .L_544)
	.align		4
.L_544:
        /*0064*/ 	.word	index@(.nv.constant0._Z21Executefire3expand3x3PdS_S_)
        /*0068*/ 	.short	0x0380
        /*006a*/ 	.short	0x0018


	//----- nvinfo : EIATTR_SW_WAR
	.align		4
.L_545:
        /*006c*/ 	.byte	0x04, 0x36
        /*006e*/ 	.short	(.L_547 - .L_546)
.L_546:
        /*0070*/ 	.word	0x00000008
.L_547:


//--------------------- .nv.info._Z21Executefire3expand1x1PdS_S_ --------------------------
	.section	.nv.info._Z21Executefire3expand1x1PdS_S_,"",@"SHT_CUDA_INFO"
	.sectionflags	@""
	.align	4


	//----- nvinfo : EIATTR_CUDA_API_VERSION
	.align		4
        /*0000*/ 	.byte	0x04, 0x37
        /*0002*/ 	.short	(.L_549 - .L_548)
.L_548:
        /*0004*/ 	.word	0x00000082


	//----- nvinfo : EIATTR_KPARAM_INFO
	.align		4
.L_549:
        /*0008*/ 	.byte	0x04, 0x17
        /*000a*/ 	.short	(.L_551 - .L_550)
.L_550:
        /*000c*/ 	.word	0x00000000
        /*0010*/ 	.short	0x0002
        /*0012*/ 	.short	0x0010
        /*0014*/ 	.byte	0x00, 0xf5, 0x21, 0x00


	//----- nvinfo : EIATTR_KPARAM_INFO
	.align		4
.L_551:
        /*0018*/ 	.byte	0x04, 0x17
        /*001a*/ 	.short	(.L_553 - .L_552)
.L_552:
        /*001c*/ 	.word	0x00000000
        /*0020*/ 	.short	0x0001
        /*0022*/ 	.short	0x0008
        /*0024*/ 	.byte	0x00, 0xf5, 0x21, 0x00


	//----- nvinfo : EIATTR_KPARAM_INFO
	.align		4
.L_553:
        /*0028*/ 	.byte	0x04, 0x17
        /*002a*/ 	.short	(.L_555 - .L_554)
.L_554:
        /*002c*/ 	.word	0x00000000
        /*0030*/ 	.short	0x0000
        /*0032*/ 	.short	0x0000
        /*0034*/ 	.byte	0x00, 0xf5, 0x21, 0x00


	//----- nvinfo : EIATTR_SPARSE_MMA_MASK
	.align		4
.L_555:
        /*0038*/ 	.byte	0x03, 0x50
        /*003a*/ 	.short	0x0000


	//----- nvinfo : EIATTR_MAXREG_COUNT
	.align		4
        /*003c*/ 	.byte	0x03, 0x1b
        /*003e*/ 	.short	0x00ff


	//----- nvinfo : EIATTR_NUM_BARRIERS
	.align		4
        /*0040*/ 	.byte	0x02, 0x4c
        /*0042*/ 	.byte	0x01
	.zero		1


	//----- nvinfo : EIATTR_MERCURY_ISA_VERSION
	.align		4
        /*0044*/ 	.byte	0x03, 0x5f
        /*0046*/ 	.short	0x0101


	//----- nvinfo : EIATTR_VRC_CTA_INIT_COUNT
	.align		4
        /*0048*/ 	.byte	0x02, 0x4a
	.zero		1
	.zero		1


	//----- nvinfo : EIATTR_EXIT_INSTR_OFFSETS
	.align		4
        /*004c*/ 	.byte	0x04, 0x1c
        /*004e*/ 	.short	(.L_557 - .L_556)


	//   ....[0]....
.L_556:
        /*0050*/ 	.word	0x000004f0


	//----- nvinfo : EIATTR_CBANK_PARAM_SIZE
	.align		4
.L_557:
        /*0054*/ 	.byte	0x03, 0x19
        /*0056*/ 	.short	0x0018


	//----- nvinfo : EIATTR_PARAM_CBANK
	.align		4
        /*0058*/ 	.byte	0x04, 0x0a
        /*005a*/ 	.short	(.L_559 - .L_558)
	.align		4
.L_558:
        /*005c*/ 	.word	index@(.nv.constant0._Z21Executefire3expand1x1PdS_S_)
        /*0060*/ 	.short	0x0380
        /*0062*/ 	.short	0x0018


	//----- nvinfo : EIATTR_SW_WAR
	.align		4
.L_559:
        /*0064*/ 	.byte	0x04, 0x36
        /*0066*/ 	.short	(.L_561 - .L_560)
.L_560:
        /*0068*/ 	.word	0x00000008
.L_561:


//--------------------- .nv.info._Z22Executefire3squeeze1x1PdS_S_ --------------------------
	.section	.nv.info._Z22Executefire3squeeze1x1PdS_S_,"",@"SHT_CUDA_INFO"
	.sectionflags	@""
	.align	4


	//----- nvinfo : EIATTR_CUDA_API_VERSION
	.align		4
        /*0000*/ 	.byte	0x04, 0x37
        /*0002*/ 	.short	(.L_563 - .L_562)
.L_562:
        /*0004*/ 	.word	0x00000082


	//----- nvinfo : EIATTR_KPARAM_INFO
	.align		4
.L_563:
        /*0008*/ 	.byte	0x04, 0x17
        /*000a*/ 	.short	(.L_565 - .L_564)
.L_564:
        /*000c*/ 	.word	0x00000000
        /*0010*/ 	.short	0x0002
        /*0012*/ 	.short	0x0010
        /*0014*/ 	.byte	0x00, 0xf5, 0x21, 0x00


	//----- nvinfo : EIATTR_KPARAM_INFO
	.align		4
.L_565:
        /*0018*/ 	.byte	0x04, 0x17
        /*001a*/ 	.short	(.L_567 - .L_566)
.L_566:
        /*001c*/ 	.word	0x00000000
        /*0020*/ 	.short	0x0001
        /*0022*/ 	.short	0x0008
        /*0024*/ 	.byte	0x00, 0xf5, 0x21, 0x00


	//----- nvinfo : EIATTR_KPARAM_INFO
	.align		4
.L_567:
        /*0028*/ 	.byte	0x04, 0x17
        /*002a*/ 	.short	(.L_569 - .L_568)
.L_568:
        /*002c*/ 	.word	0x00000000
        /*0030*/ 	.short	0x0000
        /*0032*/ 	.short	0x0000
        /*0034*/ 	.byte	0x00, 0xf5, 0x21, 0x00


	//----- nvinfo : EIATTR_SPARSE_MMA_MASK
	.align		4
.L_569:
        /*0038*/ 	.byte	0x03, 0x50
        /*003a*/ 	.short	0x0000


	//----- nvinfo : EIATTR_MAXREG_COUNT
	.align		4
        /*003c*/ 	.byte	0x03, 0x1b
        /*003e*/ 	.short	0x00ff


	//----- nvinfo : EIATTR_NUM_BARRIERS
	.align		4
        /*0040*/ 	.byte	0x02, 0x4c
        /*0042*/ 	.byte	0x01
	.zero		1


	//----- nvinfo : EIATTR_MERCURY_ISA_VERSION
	.align		4
        /*0044*/ 	.byte	0x03, 0x5f
        /*0046*/ 	.short	0x0101


	//----- nvinfo : EIATTR_VRC_CTA_INIT_COUNT
	.align		4
        /*0048*/ 	.byte	0x02, 0x4a
	.zero		1
	.zero		1


	//----- nvinfo : EIATTR_EXIT_INSTR_OFFSETS
	.align		4
        /*004c*/ 	.byte	0x04, 0x1c
        /*004e*/ 	.short	(.L_571 - .L_570)


	//   ....[0]....
.L_570:
        /*0050*/ 	.word	0x00000760


	//----- nvinfo : EIATTR_CBANK_PARAM_SIZE
	.align		4
.L_571:
        /*0054*/ 	.byte	0x03, 0x19
        /*0056*/ 	.short	0x0018


	//----- nvinfo : EIATTR_PARAM_CBANK
	.align		4
        /*0058*/ 	.byte	0x04, 0x0a
        /*005a*/ 	.short	(.L_573 - .L_572)
	.align		4
.L_572:
        /*005c*/ 	.word	index@(.nv.constant0._Z22Executefire3squeeze1x1PdS_S_)
        /*0060*/ 	.short	0x0380
        /*0062*/ 	.short	0x0018


	//----- nvinfo : EIATTR_SW_WAR
	.align		4
.L_573:
        /*0064*/ 	.byte	0x04, 0x36
        /*0066*/ 	.short	(.L_575 - .L_574)
.L_574:
        /*0068*/ 	.word	0x00000008
.L_575:


//--------------------- .nv.info._Z21Executefire2expand3x3PdS_S_ --------------------------
	.section	.nv.info._Z21Executefire2expand3x3PdS_S_,"",@"SHT_CUDA_INFO"
	.sectionflags	@""
	.align	4


	//----- nvinfo : EIATTR_CUDA_API_VERSION
	.align		4
        /*0000*/ 	.byte	0x04, 0x37
        /*0002*/ 	.short	(.L_577 - .L_576)
.L_576:
        /*0004*/ 	.word	0x00000082


	//----- nvinfo : EIATTR_KPARAM_INFO
	.align		4
.L_577:
        /*0008*/ 	.byte	0x04, 0x17
        /*000a*/ 	.short	(.L_579 - .L_578)
.L_578:
        /*000c*/ 	.word	0x00000000
        /*0010*/ 	.short	0x0002
        /*0012*/ 	.short	0x0010
        /*0014*/ 	.byte	0x00, 0xf5, 0x21, 0x00


	//----- nvinfo : EIATTR_KPARAM_INFO
	.align		4
.L_579:
        /*0018*/ 	.byte	0x04, 0x17
        /*001a*/ 	.short	(.L_581 - .L_580)
.L_580:
        /*001c*/ 	.word	0x00000000
        /*0020*/ 	.short	0x0001
        /*0022*/ 	.short	0x0008
        /*0024*/ 	.byte	0x00, 0xf5, 0x21, 0x00


	//----- nvinfo : EIATTR_KPARAM_INFO
	.align		4
.L_581:
        /*0028*/ 	.byte	0x04, 0x17
        /*002a*/ 	.short	(.L_583 - .L_582)
.L_582:
        /*002c*/ 	.word	0x00000000
        /*0030*/ 	.short	0x0000
        /*0032*/ 	.short	0x0000
        /*0034*/ 	.byte	0x00, 0xf5, 0x21, 0x00


	//----- nvinfo : EIATTR_SPARSE_MMA_MASK
	.align		4
.L_583:
        /*0038*/ 	.byte	0x03, 0x50
        /*003a*/ 	.short	0x0000


	//----- nvinfo : EIATTR_MAXREG_COUNT
	.align		4
        /*003c*/ 	.byte	0x03, 0x1b
        /*003e*/ 	.short	0x00ff


	//----- nvinfo : EIATTR_MERCURY_ISA_VERSION
	.align		4
        /*0040*/ 	.byte	0x03, 0x5f
        /*0042*/ 	.short	0x0101


	//----- nvinfo : EIATTR_VRC_CTA_INIT_COUNT
	.align		4
        /*0044*/ 	.byte	0x02, 0x4a
	.zero		1
	.zero		1


	//----- nvinfo : EIATTR_EXIT_INSTR_OFFSETS
	.align		4
        /*0048*/ 	.byte	0x04, 0x1c
        /*004a*/ 	.short	(.L_585 - .L_584)


	//   ....[0]....
.L_584:
        /*004c*/ 	.word	0x000009a0


	//----- nvinfo : EIATTR_CRS_STACK_SIZE
	.align		4
.L_585:
        /*0050*/ 	.byte	0x04, 0x1e
        /*0052*/ 	.short	(.L_587 - .L_586)
.L_586:
        /*0054*/ 	.word	0x00000000


	//----- nvinfo : EIATTR_CBANK_PARAM_SIZE
	.align		4
.L_587:
        /*0058*/ 	.byte	0x03, 0x19
        /*005a*/ 	.short	0x0018


	//----- nvinfo : EIATTR_PARAM_CBANK
	.align		4
        /*005c*/ 	.byte	0x04, 0x0a
        /*005e*/ 	.short	(.L_589 - .L_588)
	.align		4
.L_588:
        /*0060*/ 	.word	index@(.nv.constant0._Z21Executefire2expand3x3PdS_S_)
        /*0064*/ 	.short	0x0380
        /*0066*/ 	.short	0x0018


	//----- nvinfo : EIATTR_SW_WAR
	.align		4
.L_589:
        /*0068*/ 	.byte	0x04, 0x36
        /*006a*/ 	.short	(.L_591 - .L_590)
.L_590:
        /*006c*/ 	.word	0x00000008
.L_591:


//--------------------- .nv.info._Z21Executefire2expand1x1PdS_S_i --------------------------
	.section	.nv.info._Z21Executefire2expand1x1PdS_S_i,"",@"SHT_CUDA_INFO"
	.sectionflags	@""
	.align	4


	//----- nvinfo : EIATTR_CUDA_API_VERSION
	.align		4
        /*0000*/ 	.byte	0x04, 0x37
        /*0002*/ 	.short	(.L_593 - .L_592)
.L_592:
        /*0004*/ 	.word	0x00000082


	//----- nvinfo : EIATTR_KPARAM_INFO
	.align		4
.L_593:
        /*0008*/ 	.byte	0x04, 0x17
        /*000a*/ 	.short	(.L_595 - .L_594)
.L_594:
        /*000c*/ 	.word	0x00000000
        /*0010*/ 	.short	0x0003
        /*0012*/ 	.short	0x0018
        /*0014*/ 	.byte	0x00, 0xf0, 0x11, 0x00


	//----- nvinfo : EIATTR_KPARAM_INFO
	.align		4
.L_595:
        /*0018*/ 	.byte	0x04, 0x17
        /*001a*/ 	.short	(.L_597 - .L_596)
.L_596:
        /*001c*/ 	.word	0x00000000
        /*0020*/ 	.short	0x0002
        /*0022*/ 	.short	0x0010
        /*0024*/ 	.byte	0x00, 0xf5, 0x21, 0x00


	//----- nvinfo : EIATTR_KPARAM_INFO
	.align		4
.L_597:
        /*0028*/ 	.byte	0x04, 0x17
        /*002a*/ 	.short	(.L_599 - .L_598)
.L_598:
        /*002c*/ 	.word	0x00000000
        /*0030*/ 	.short	0x0001
        /*0032*/ 	.short	0x0008
        /*0034*/ 	.byte	0x00, 0xf5, 0x21, 0x00


	//----- nvinfo : EIATTR_KPARAM_INFO
	.align		4
.L_599:
        /*0038*/ 	.byte	0x04, 0x17
        /*003a*/ 	.short	(.L_601 - .L_600)
.L_600:
        /*003c*/ 	.word	0x00000000
        /*0040*/ 	.short	0x0000
        /*0042*/ 	.short	0x0000
        /*0044*/ 	.byte	0x00, 0xf5, 0x21, 0x00


	//----- nvinfo : EIATTR_SPARSE_MMA_MASK
	.align		4
.L_601:
        /*0048*/ 	.byte	0x03, 0x50
        /*004a*/ 	.short	0x0000


	//----- nvinfo : EIATTR_MAXREG_COUNT
	.align		4
        /*004c*/ 	.byte	0x03, 0x1b
        /*004e*/ 	.short	0x00ff


	//----- nvinfo : EIATTR_NUM_BARRIERS
	.align		4
        /*0050*/ 	.byte	0x02, 0x4c
        /*0052*/ 	.byte	0x01
	.zero		1


	//----- nvinfo : EIATTR_MERCURY_ISA_VERSION
	.align		4
        /*0054*/ 	.byte	0x03, 0x5f
        /*0056*/ 	.short	0x0101


	//----- nvinfo : EIATTR_VRC_CTA_INIT_COUNT
	.align		4
        /*0058*/ 	.byte	0x02, 0x4a
	.zero		1
	.zero		1


	//----- nvinfo : EIATTR_EXIT_INSTR_OFFSETS
	.align		4
        /*005c*/ 	.byte	0x04, 0x1c
        /*005e*/ 	.short	(.L_603 - .L_602)


	//   ....[0]....
.L_602:
        /*0060*/ 	.word	0x000004d0


	//----- nvinfo : EIATTR_CBANK_PARAM_SIZE
	.align		4
.L_603:
        /*0064*/ 	.byte	0x03, 0x19
        /*0066*/ 	.short	0x001c


	//----- nvinfo : EIATTR_PARAM_CBANK
	.align		4
        /*0068*/ 	.byte	0x04, 0x0a
        /*006a*/ 	.short	(.L_605 - .L_604)
	.align		4
.L_604:
        /*006c*/ 	.word	index@(.nv.constant0._Z21Executefire2expand1x1PdS_S_i)
        /*0070*/ 	.short	0x0380
        /*0072*/ 	.short	0x001c


	//----- nvinfo : EIATTR_SW_WAR
	.align		4
.L_605:
        /*0074*/ 	.byte	0x04, 0x36
        /*0076*/ 	.short	(.L_607 - .L_606)
.L_606:
        /*0078*/ 	.word	0x00000008
.L_607:


//--------------------- .nv.info._Z22Executefire2squeeze1x1PdS_S_i --------------------------
	.section	.nv.info._Z22Executefire2squeeze1x1PdS_S_i,"",@"SHT_CUDA_INFO"
	.sectionflags	@""
	.align	4


	//----- nvinfo : EIATTR_CUDA_API_VERSION
	.align		4
        /*0000*/ 	.byte	0x04, 0x37
        /*0002*/ 	.short	(.L_609 - .L_608)
.L_608:
        /*0004*/ 	.word	0x00000082


	//----- nvinfo : EIATTR_KPARAM_INFO
	.align		4
.L_609:
        /*0008*/ 	.byte	0x04, 0x17
        /*000a*/ 	.short	(.L_611 - .L_610)
.L_610:
        /*000c*/ 	.word	0x00000000
        /*0010*/ 	.short	0x0003
        /*0012*/ 	.short	0x0018
        /*0014*/ 	.byte	0x00, 0xf0, 0x11, 0x00


	//----- nvinfo : EIATTR_KPARAM_INFO
	.align		4
.L_611:
        /*0018*/ 	.byte	0x04, 0x17
        /*001a*/ 	.short	(.L_613 - .L_612)
.L_612:
        /*001c*/ 	.word	0x00000000
        /*0020*/ 	.short	0x0002
        /*0022*/ 	.short	0x0010
        /*0024*/ 	.byte	0x00, 0xf5, 0x21, 0x00


	//----- nvinfo : EIATTR_KPARAM_INFO
	.align		4
.L_613:
        /*0028*/ 	.byte	0x04, 0x17
        /*002a*/ 	.short	(.L_615 - .L_614)
.L_614:
        /*002c*/ 	.word	0x00000000
        /*0030*/ 	.short	0x0001
        /*0032*/ 	.short	0x0008
        /*0034*/ 	.byte	0x00, 0xf5, 0x21, 0x00


	//----- nvinfo : EIATTR_KPARAM_INFO
	.align		4
.L_615:
        /*0038*/ 	.byte	0x04, 0x17
        /*003a*/ 	.short	(.L_617 - .L_616)
.L_616:
        /*003c*/ 	.word	0x00000000
        /*0040*/ 	.short	0x0000
        /*0042*/ 	.short	0x0000
        /*0044*/ 	.byte	0x00, 0xf5, 0x21, 0x00


	//----- nvinfo : EIATTR_SPARSE_MMA_MASK
	.align		4
.L_617:
        /*0048*/ 	.byte	0x03, 0x50
        /*004a*/ 	.short	0x0000


	//----- nvinfo : EIATTR_MAXREG_COUNT
	.align		4
        /*004c*/ 	.byte	0x03, 0x1b
        /*004e*/ 	.short	0x00ff


	//----- nvinfo : EIATTR_NUM_BARRIERS
	.align		4
        /*0050*/ 	.byte	0x02, 0x4c
        /*0052*/ 	.byte	0x01
	.zero		1


	//----- nvinfo : EIATTR_MERCURY_ISA_VERSION
	.align		4
        /*0054*/ 	.byte	0x03, 0x5f
        /*0056*/ 	.short	0x0101


	//----- nvinfo : EIATTR_VRC_CTA_INIT_COUNT
	.align		4
        /*0058*/ 	.byte	0x02, 0x4a
	.zero		1
	.zero		1


	//----- nvinfo : EIATTR_EXIT_INSTR_OFFSETS
	.align		4
        /*005c*/ 	.byte	0x04, 0x1c
        /*005e*/ 	.short	(.L_619 - .L_618)


	//   ....[0]....
.L_618:
        /*0060*/ 	.word	0x000007a0


	//----- nvinfo : EIATTR_CBANK_PARAM_SIZE
	.align		4
.L_619:
        /*0064*/ 	.byte	0x03, 0x19
        /*0066*/ 	.short	0x001c


	//----- nvinfo : EIATTR_PARAM_CBANK
	.align		4
        /*0068*/ 	.byte	0x04, 0x0a
        /*006a*/ 	.short	(.L_621 - .L_620)
	.align		4
.L_620:
        /*006c*/ 	.word	index@(.nv.constant0._Z22Executefire2squeeze1x1PdS_S_i)
        /*0070*/ 	.short	0x0380
        /*0072*/ 	.short	0x001c


	//----- nvinfo : EIATTR_SW_WAR
	.align		4
.L_621:
        /*0074*/ 	.byte	0x04, 0x36
        /*0076*/ 	.short	(.L_623 - .L_622)
.L_622:
        /*0078*/ 	.word	0x00000008
.L_623:


//--------------------- .nv.info._Z8pooling1PdS_  --------------------------
	.section	.nv.info._Z8pooling1PdS_,"",@"SHT_CUDA_INFO"
	.sectionflags	@""
	.align	4


	//----- nvinfo : EIATTR_CUDA_API_VERSION
	.align		4
        /*0000*/ 	.byte	0x04, 0x37
        /*0002*/ 	.short	(.L_625 - .L_624)
.L_624:
        /*0004*/ 	.word	0x00000082


	//----- nvinfo : EIATTR_KPARAM_INFO
	.align		4
.L_625:
        /*0008*/ 	.byte	0x04, 0x17
        /*000a*/ 	.short	(.L_627 - .L_626)
.L_626:
        /*000c*/ 	.word	0x00000000
        /*0010*/ 	.short	0x0001
        /*0012*/ 	.short	0x0008
        /*0014*/ 	.byte	0x00, 0xf5, 0x21, 0x00


	//----- nvinfo : EIATTR_KPARAM_INFO
	.align		4
.L_627:
        /*0018*/ 	.byte	0x04, 0x17
        /*001a*/ 	.short	(.L_629 - .L_628)
.L_628:
        /*001c*/ 	.word	0x00000000
        /*0020*/ 	.short	0x0000
        /*0022*/ 	.short	0x0000
        /*0024*/ 	.byte	0x00, 0xf5, 0x21, 0x00


	//----- nvinfo : EIATTR_SPARSE_MMA_MASK
	.align		4
.L_629:
        /*0028*/ 	.byte	0x03, 0x50
        /*002a*/ 	.short	0x0000


	//----- nvinfo : EIATTR_MAXREG_COUNT
	.align		4
        /*002c*/ 	.byte	0x03, 0x1b
        /*002e*/ 	.short	0x00ff


	//----- nvinfo : EIATTR_NUM_BARRIERS
	.align		4
        /*0030*/ 	.byte	0x02, 0x4c
        /*0032*/ 	.byte	0x01
	.zero		1


	//----- nvinfo : EIATTR_MERCURY_ISA_VERSION
	.align		4
        /*0034*/ 	.byte	0x03, 0x5f
        /*0036*/ 	.short	0x0101


	//----- nvinfo : EIATTR_VRC_CTA_INIT_COUNT
	.align		4
        /*0038*/ 	.byte	0x02, 0x4a
	.zero		1
	.zero		1


	//----- nvinfo : EIATTR_EXIT_INSTR_OFFSETS
	.align		4
        /*003c*/ 	.byte	0x04, 0x1c
        /*003e*/ 	.short	(.L_631 - .L_630)


	//   ....[0]....
.L_630:
        /*0040*/ 	.word	0x00000e00


	//----- nvinfo : EIATTR_CRS_STACK_SIZE
	.align		4
.L_631:
        /*0044*/ 	.byte	0x04, 0x1e
        /*0046*/ 	.short	(.L_633 - .L_632)
.L_632:
        /*0048*/ 	.word	0x00000000


	//----- nvinfo : EIATTR_CBANK_PARAM_SIZE
	.align		4
.L_633:
        /*004c*/ 	.byte	0x03, 0x19
        /*004e*/ 	.short	0x0010


	//----- nvinfo : EIATTR_PARAM_CBANK
	.align		4
        /*0050*/ 	.byte	0x04, 0x0a
        /*0052*/ 	.short	(.L_635 - .L_634)
	.align		4
.L_634:
        /*0054*/ 	.word	index@(.nv.constant0._Z8pooling1PdS_)
        /*0058*/ 	.short	0x0380
        /*005a*/ 	.short	0x0010


	//----- nvinfo : EIATTR_SW_WAR
	.align		4
.L_635:
        /*005c*/ 	.byte	0x04, 0x36
        /*005e*/ 	.short	(.L_637 - .L_636)
.L_636:
        /*0060*/ 	.word	0x00000008
.L_637:


//--------------------- .nv.info._Z17ExecuteFirstLayerPdPiS0_S0_S_ --------------------------
	.section	.nv.info._Z17ExecuteFirstLayerPdPiS0_S0_S_,"",@"SHT_CUDA_INFO"
	.sectionflags	@""
	.align	4


	//----- nvinfo : EIATTR_CUDA_API_VERSION
	.align		4
        /*0000*/ 	.byte	0x04, 0x37
        /*0002*/ 	.short	(.L_639 - .L_638)
.L_638:
        /*0004*/ 	.word	0x00000082


	//----- nvinfo : EIATTR_KPARAM_INFO
	.align		4
.L_639:
        /*0008*/ 	.byte	0x04, 0x17
        /*000a*/ 	.short	(.L_641 - .L_640)
.L_640:
        /*000c*/ 	.word	0x00000000
        /*0010*/ 	.short	0x0004
        /*0012*/ 	.short	0x0020
        /*0014*/ 	.byte	0x00, 0xf5, 0x21, 0x00


	//----- nvinfo : EIATTR_KPARAM_INFO
	.align		4
.L_641:
        /*0018*/ 	.byte	0x04, 0x17
        /*001a*/ 	.short	(.L_643 - .L_642)
.L_642:
        /*001c*/ 	.word	0x00000000
        /*0020*/ 	.short	0x0003
        /*0022*/ 	.short	0x0018
        /*0024*/ 	.byte	0x00, 0xf5, 0x21, 0x00


	//----- nvinfo : EIATTR_KPARAM_INFO
	.align		4
.L_643:
        /*0028*/ 	.byte	0x04, 0x17
        /*002a*/ 	.short	(.L_645 - .L_644)
.L_644:
        /*002c*/ 	.word	0x00000000
        /*0030*/ 	.short	0x0002
        /*0032*/ 	.short	0x0010
        /*0034*/ 	.byte	0x00, 0xf5, 0x21, 0x00


	//----- nvinfo : EIATTR_KPARAM_INFO
	.align		4
.L_645:
        /*0038*/ 	.byte	0x04, 0x17
        /*003a*/ 	.short	(.L_647 - .L_646)
.L_646:
        /*003c*/ 	.word	0x00000000
        /*0040*/ 	.short	0x0001
        /*0042*/ 	.short	0x0008
        /*0044*/ 	.byte	0x00, 0xf5, 0x21, 0x00


	//----- nvinfo : EIATTR_KPARAM_INFO
	.align		4
.L_647:
        /*0048*/ 	.byte	0x04, 0x17
        /*004a*/ 	.short	(.L_649 - .L_648)
.L_648:
        /*004c*/ 	.word	0x00000000
        /*0050*/ 	.short	0x0000
        /*0052*/ 	.short	0x0000
        /*0054*/ 	.byte	0x00, 0xf5, 0x21, 0x00


	//----- nvinfo : EIATTR_SPARSE_MMA_MASK
	.align		4
.L_649:
        /*0058*/ 	.byte	0x03, 0x50
        /*005a*/ 	.short	0x0000


	//----- nvinfo : EIATTR_MAXREG_COUNT
	.align		4
        /*005c*/ 	.byte	0x03, 0x1b
        /*005e*/ 	.short	0x00ff


	//----- nvinfo : EIATTR_MERCURY_ISA_VERSION
	.align		4
        /*0060*/ 	.byte	0x03, 0x5f
        /*0062*/ 	.short	0x0101


	//----- nvinfo : EIATTR_VRC_CTA_INIT_COUNT
	.align		4
        /*0064*/ 	.byte	0x02, 0x4a
	.zero		1
	.zero		1


	//----- nvinfo : EIATTR_EXIT_INSTR_OFFSETS
	.align		4
        /*0068*/ 	.byte	0x04, 0x1c
        /*006a*/ 	.short	(.L_651 - .L_650)


	//   ....[0]....
.L_650:
        /*006c*/ 	.word	0x00000f70


	//----- nvinfo : EIATTR_CRS_STACK_SIZE
	.align		4
.L_651:
        /*0070*/ 	.byte	0x04, 0x1e
        /*0072*/ 	.short	(.L_653 - .L_652)
.L_652:
        /*0074*/ 	.word	0x00000000


	//----- nvinfo : EIATTR_CBANK_PARAM_SIZE
	.align		4
.L_653:
        /*0078*/ 	.byte	0x03, 0x19
        /*007a*/ 	.short	0x0028


	//----- nvinfo : EIATTR_PARAM_CBANK
	.align		4
        /*007c*/ 	.byte	0x04, 0x0a
        /*007e*/ 	.short	(.L_655 - .L_654)
	.align		4
.L_654:
        /*0080*/ 	.word	index@(.nv.constant0._Z17ExecuteFirstLayerPdPiS0_S0_S_)
        /*0084*/ 	.short	0x0380
        /*0086*/ 	.short	0x0028


	//----- nvinfo : EIATTR_SW_WAR
	.align		4
.L_655:
        /*0088*/ 	.byte	0x04, 0x36
        /*008a*/ 	.short	(.L_657 - .L_656)
.L_656:
        /*008c*/ 	.word	0x00000008
.L_657:


//--------------------- .nv.callgraph             --------------------------
	.section	.nv.callgraph,"",@"SHT_CUDA_CALLGRAPH"
	.align	4
	.sectionentsize	8
	.align		4
        /*0000*/ 	.word	0x00000000
	.align		4
        /*0004*/ 	.word	0xffffffff
	.align		4
        /*0008*/ 	.word	0x00000000
	.align		4
        /*000c*/ 	.word	0xfffffffe
	.align		4
        /*0010*/ 	.word	0x00000000
	.align		4
        /*0014*/ 	.word	0xfffffffd
	.align		4
        /*0018*/ 	.word	0x00000000
	.align		4
        /*001c*/ 	.word	0xfffffffc


//--------------------- .text._Z14global_poolingPdS_ --------------------------
	.section	.text._Z14global_poolingPdS_,"ax",@progbits
	.align	128
        .global         _Z14global_poolingPdS_
        .type           _Z14global_poolingPdS_,@function
        .size           _Z14global_poolingPdS_,(.L_x_217 - _Z14global_poolingPdS_)
        .other          _Z14global_poolingPdS_,@"STO_CUDA_ENTRY STV_DEFAULT"
_Z14global_poolingPdS_:
.text._Z14global_poolingPdS_:
[----:B------:R-:W-:Y:S01]  /*0000*/  LDC R1, c[0x0][0x37c] ;  /* 0x0000df00ff017b82 */ /* 0x000fe20000000800 */
[----:B------:R-:W0:Y:S07]  /*0010*/  S2R R0, SR_TID.X ;  /* 0x0000000000007919 */ /* 0x000e2e0000002100 */
[----:B------:R-:W0:Y:S01]  /*0020*/  LDC.64 R4, c[0x0][0x380] ;  /* 0x0000e000ff047b82 */ /* 0x000e220000000a00 */
[----:B------:R-:W1:Y:S01]  /*0030*/  LDCU.64 UR6, c[0x0][0x358] ;  /* 0x00006b00ff0677ac */ /* 0x000e620008000a00 */
[----:B0-----:R-:W-:-:S05]  /*0040*/  IMAD.WIDE.U32 R4, R0, 0x708, R4 ;  /* 0x0000070800047825 */ /* 0x001fca00078e0004 */
[----:B-1----:R-:W2:Y:S04]  /*0050*/  LDG.E.64 R8, desc[UR6][R4.64] ;  /* 0x0000000604087981 */ /* 0x002ea8000c1e1b00 */
[----:B------:R-:W3:Y:S04]  /*0060*/  LDG.E.64 R24, desc[UR6][R4.64+0x8] ;  /* 0x0000080604187981 */ /* 0x000ee8000c1e1b00 */
[----:B------:R-:W4:Y:S04]  /*0070*/  LDG.E.64 R18, desc[UR6][R4.64+0x10] ;  /* 0x0000100604127981 */ /* 0x000f28000c1e1b00 */
[----:B------:R-:W5:Y:S04]  /*0080*/  LDG.E.64 R22, desc[UR6][R4.64+0x18] ;  /* 0x0000180604167981 */ /* 0x000f68000c1e1b00 */
[----:B------:R-:W5:Y:S04]  /*0090*/  LDG.E.64 R20, desc[UR6][R4.64+0x20] ;  /* 0x0000200604147981 */ /* 0x000f68000c1e1b00 */
[----:B------:R-:W5:Y:S04]  /*00a0*/  LDG.E.64 R2, desc[UR6][R4.64+0x28] ;  /* 0x0000280604027981 */ /* 0x000f68000c1e1b00 */
[----:B------:R-:W5:Y:S04]  /*00b0*/  LDG.E.64 R6, desc[UR6][R4.64+0x30] ;  /* 0x0000300604067981 */ /* 0x000f68000c1e1b00 */
[----:B------:R-:W5:Y:S04]  /*00c0*/  LDG.E.64 R16, desc[UR6][R4.64+0x38] ;  /* 0x0000380604107981 */ /* 0x000f68000c1e1b00 */
[----:B------:R-:W5:Y:S04]  /*00d0*/  LDG.E.64 R14, desc[UR6][R4.64+0x40] ;  /* 0x00004006040e7981 */ /* 0x000f68000c1e1b00 */
[----:B------:R-:W5:Y:S04]  /*00e0*/  LDG.E.64 R12, desc[UR6][R4.64+0x48] ;  /* 0x00004806040c7981 */ /* 0x000f68000c1e1b00 */
[----:B------:R-:W5:Y:S01]  /*00f0*/  LDG.E.64 R10, desc[UR6][R4.64+0x50] ;  /* 0x00005006040a7981 */ /* 0x000f62000c1e1b00 */
[----:B--2---:R-:W-:-:S08]  /*0100*/  DADD R8, RZ, R8 ;  /* 0x00000000ff087229 */ /* 0x004fd00000000008 */
[----:B---3--:R-:W-:Y:S02]  /*0110*/  DADD R24, R8, R24 ;  /* 0x0000000008187229 */ /* 0x008fe40000000018 */
[----:B------:R-:W2:Y:S06]  /*0120*/  LDG.E.64 R8, desc[UR6][R4.64+0x58] ;  /* 0x0000580604087981 */ /* 0x000eac000c1e1b00 */
[----:B----4-:R-:W-:Y:S01]  /*0130*/  DADD R24, R24, R18 ;  /* 0x0000000018187229 */ /* 0x010fe20000000012 */
[----:B------:R-:W3:Y:S07]  /*0140*/  LDG.E.64 R18, desc[UR6][R4.64+0x60] ;  /* 0x0000600604127981 */ /* 0x000eee000c1e1b00 */
[----:B-----5:R-:W-:Y:S01]  /*0150*/  DADD R24, R24, R22 ;  /* 0x0000000018187229 */ /* 0x020fe20000000016 */
[----:B------:R-:W4:Y:S07]  /*0160*/  LDG.E.64 R22, desc[UR6][R4.64+0x68] ;  /* 0x0000680604167981 */ /* 0x000f2e000c1e1b00 */
[----:B------:R-:W-:Y:S01]  /*0170*/  DADD R24, R24, R20 ;  /* 0x0000000018187229 */ /* 0x000fe20000000014 */
[----:B------:R-:W5:Y:S07]  /*0180*/  LDG.E.64 R20, desc[UR6][R4.64+0x70] ;  /* 0x0000700604147981 */ /* 0x000f6e000c1e1b00 */
[----:B------:R-:W-:Y:S01]  /*0190*/  DADD R24, R24, R2 ;  /* 0x0000000018187229 */ /* 0x000fe20000000002 */
[----:B------:R0:W5:Y:S07]  /*01a0*/  LDG.E.64 R2, desc[UR6][R4.64+0x78] ;  /* 0x0000780604027981 */ /* 0x00016e000c1e1b00 */
[----:B------:R-:W-:-:S08]  /*01b0*/  DADD R6, R24, R6 ;  /* 0x0000000018067229 */ /* 0x000fd00000000006 */
[----:B------:R-:W-:-:S08]  /*01c0*/  DADD R6, R6, R16 ;  /* 0x0000000006067229 */ /* 0x000fd00000000010 */
[----:B------:R-:W-:-:S08]  /*01d0*/  DADD R6, R6, R14 ;  /* 0x0000000006067229 */ /* 0x000fd0000000000e */
[----:B------:R-:W-:-:S08]  /*01e0*/  DADD R6, R6, R12 ;  /* 0x0000000006067229 */ /* 0x000fd0000000000c */
[----:B------:R-:W-:Y:S01]  /*01f0*/  DADD R6, R6, R10 ;  /* 0x0000000006067229 */ /* 0x000fe2000000000a */
[----:B0-----:R-:W-:Y:S01]  /*0200*/  IADD3 R4, P0, PT, R4, 0x78, RZ ;  /* 0x0000007804047810 */ /* 0x001fe20007f1e0ff */
[----:B------:R-:W-:-:S04]  /*0210*/  UMOV UR4, URZ ;  /* 0x000000ff00047c82 */ /* 0x000fc80008000000 */
[----:B------:R-:W-:Y:S02]  /*0220*/  IMAD.X R5, RZ, RZ, R5, P0 ;  /* 0x000000ffff057224 */ /* 0x000fe400000e0605 */
[----:B--2---:R-:W-:-:S08]  /*0230*/  DADD R6, R6, R8 ;  /* 0x0000000006067229 */ /* 0x004fd00000000008 */
[----:B---3--:R-:W-:-:S08]  /*0240*/  DADD R6, R6, R18 ;  /* 0x0000000006067229 */ /* 0x008fd00000000012 */
[----:B----4-:R-:W-:-:S08]  /*0250*/  DADD R6, R6, R22 ;  /* 0x0000000006067229 */ /* 0x010fd00000000016 */
[----:B-----5:R-:W-:-:S08]  /*0260*/  DADD R6, R6, R20 ;  /* 0x0000000006067229 */ /* 0x020fd00000000014 */
[----:B------:R-:W-:-:S11]  /*0270*/  DADD R6, R6, R2 ;  /* 0x0000000006067229 */ /* 0x000fd60000000002 */
.L_x_0:
[----:B------:R-:W2:Y:S04]  /*0280*/  LDG.E.64 R26, desc[UR6][R4.64+0x8] ;  /* 0x00000806041a7981 */ /* 0x000ea8000c1e1b00 */
[----:B------:R-:W3:Y:S04]  /*0290*/  LDG.E.64 R14, desc[UR6][R4.64+0x10] ;  /* 0x00001006040e7981 */ /* 0x000ee8000c1e1b00 */
[----:B------:R-:W4:Y:S04]  /*02a0*/  LDG.E.64 R24, desc[UR6][R4.64+0x18] ;  /* 0x0000180604187981 */ /* 0x000f28000c1e1b00 */
[----:B------:R-:W5:Y:S04]  /*02b0*/  LDG.E.64 R12, desc[UR6][R4.64+0x20] ;  /* 0x00002006040c7981 */ /* 0x000f68000c1e1b00 */
[----:B------:R-:W5:Y:S04]  /*02c0*/  LDG.E.64 R10, desc[UR6][R4.64+0x28] ;  /* 0x00002806040a7981 */ /* 0x000f68000c1e1b00 */
[----:B------:R-:W5:Y:S04]  /*02d0*/  LDG.E.64 R8, desc[UR6][R4.64+0x30] ;  /* 0x0000300604087981 */ /* 0x000f68000c1e1b00 */
[----:B------:R-:W5:Y:S04]  /*02e0*/  LDG.E.64 R22, desc[UR6][R4.64+0x38] ;  /* 0x0000380604167981 */ /* 0x000f68000c1e1b00 */
[----:B------:R-:W5:Y:S04]  /*02f0*/  LDG.E.64 R20, desc[UR6][R4.64+0x40] ;  /* 0x0000400604147981 */ /* 0x000f68000c1e1b00 */
[----:B------:R-:W5:Y:S01]  /*0300*/  LDG.E.64 R18, desc[UR6][R4.64+0x48] ;  /* 0x0000480604127981 */ /* 0x000f62000c1e1b00 */
[----:B------:R-:W-:-:S03]  /*0310*/  DADD R2, R6, R2 ;  /* 0x0000000006027229 */ /* 0x000fc60000000002 */
[----:B------:R-:W5:Y:S04]  /*0320*/  LDG.E.64 R16, desc[UR6][R4.64+0x50] ;  /* 0x0000500604107981 */ /* 0x000f68000c1e1b00 */
[----:B------:R-:W5:Y:S01]  /*0330*/  LDG.E.64 R6, desc[UR6][R4.64+0x58] ;  /* 0x0000580604067981 */ /* 0x000f62000c1e1b00 */
[----:B--2---:R-:W-:-:S08]  /*0340*/  DADD R2, R2, R26 ;  /* 0x0000000002027229 */ /* 0x004fd0000000001a */
[----:B---3--:R-:W-:Y:S01]  /*0350*/  DADD R2, R2, R14 ;  /* 0x0000000002027229 */ /* 0x008fe2000000000e */
[----:B------:R-:W2:Y:S07]  /*0360*/  LDG.E.64 R14, desc[UR6][R4.64+0x60] ;  /* 0x00006006040e7981 */ /* 0x000eae000c1e1b00 */
[----:B----4-:R-:W-:Y:S02]  /*0370*/  DADD R24, R2, R24 ;  /* 0x0000000002187229 */ /* 0x010fe40000000018 */
[----:B------:R-:W3:Y:S06]  /*0380*/  LDG.E.64 R2, desc[UR6][R4.64+0x68] ;  /* 0x0000680604027981 */ /* 0x000eec000c1e1b00 */
[----:B-----5:R-:W-:Y:S01]  /*0390*/  DADD R24, R24, R12 ;  /* 0x0000000018187229 */ /* 0x020fe2000000000c */
[----:B------:R-:W4:Y:S07]  /*03a0*/  LDG.E.64 R12, desc[UR6][R4.64+0x70] ;  /* 0x00007006040c7981 */ /* 0x000f2e000c1e1b00 */
[----:B------:R-:W-:Y:S01]  /*03b0*/  DADD R24, R24, R10 ;  /* 0x0000000018187229 */ /* 0x000fe2000000000a */
[----:B------:R-:W5:Y:S07]  /*03c0*/  LDG.E.64 R10, desc[UR6][R4.64+0x78] ;  /* 0x00007806040a7981 */ /* 0x000f6e000c1e1b00 */
        /* <DEDUP_REMOVED lines=10> */
[----:B------:R-:W-:-:S02]  /*0470*/  DADD R6, R24, R6 ;  /* 0x0000000018067229 */ /* 0x000fc40000000006 */
[----:B------:R-:W5:Y:S06]  /*0480*/  LDG.E.64 R24, desc[UR6][R4.64+0xb8] ;  /* 0x0000b80604187981 */ /* 0x000f6c000c1e1b00 */
[----:B--2---:R-:W-:Y:S02]  /*0490*/  DADD R14, R6, R14 ;  /* 0x00000000060e7229 */ /* 0x004fe4000000000e */
[----:B------:R-:W2:Y:S06]  /*04a0*/  LDG.E.64 R6, desc[UR6][R4.64+0xa8] ;  /* 0x0000a80604067981 */ /* 0x000eac000c1e1b00 */
[----:B---3--:R-:W-:-:S02]  /*04b0*/  DADD R2, R14, R2 ;  /* 0x000000000e027229 */ /* 0x008fc40000000002 */
[----:B------:R-:W3:Y:S06]  /*04c0*/  LDG.E.64 R14, desc[UR6][R4.64+0xb0] ;  /* 0x0000b006040e7981 */ /* 0x000eec000c1e1b00 */
[----:B----4-:R-:W-:Y:S01]  /*04d0*/  DADD R2, R2, R12 ;  /* 0x0000000002027229 */ /* 0x010fe2000000000c */
[----:B------:R-:W4:Y:S07]  /*04e0*/  LDG.E.64 R12, desc[UR6][R4.64+0xc0] ;  /* 0x0000c006040c7981 */ /* 0x000f2e000c1e1b00 */
[----:B-----5:R-:W-:-:S08]  /*04f0*/  DADD R2, R2, R10 ;  /* 0x0000000002027229 */ /* 0x020fd0000000000a */
        /* <DEDUP_REMOVED lines=11> */
[----:B------:R0:W5:Y:S01]  /*05b0*/  LDG.E.64 R2, desc[UR6][R4.64+0xf0] ;  /* 0x0000f00604027981 */ /* 0x000162000c1e1b00 */
[----:B------:R-:W-:-:S04]  /*05c0*/  UIADD3 UR4, UPT, UPT, UR4, 0x2, URZ ;  /* 0x0000000204047890 */ /* 0x000fc8000fffe0ff */
[----:B------:R-:W-:Y:S01]  /*05d0*/  UISETP.NE.AND UP0, UPT, UR4, 0xe, UPT ;  /* 0x0000000e0400788c */ /* 0x000fe2000bf05270 */
[----:B0-----:R-:W-:-:S05]  /*05e0*/  IADD3 R4, P0, PT, R4, 0xf0, RZ ;  /* 0x000000f004047810 */ /* 0x001fca0007f1e0ff */
[----:B------:R-:W-:Y:S01]  /*05f0*/  IMAD.X R5, RZ, RZ, R5, P0 ;  /* 0x000000ffff057224 */ /* 0x000fe200000e0605 */
[----:B--2---:R-:W-:-:S08]  /*0600*/  DADD R6, R16, R6 ;  /* 0x0000000010067229 */ /* 0x004fd00000000006 */
[----:B---3--:R-:W-:-:S08]  /*0610*/  DADD R6, R6, R14 ;  /* 0x0000000006067229 */ /* 0x008fd0000000000e */
[----:B------:R-:W-:-:S08]  /*0620*/  DADD R6, R6, R24 ;  /* 0x0000000006067229 */ /* 0x000fd00000000018 */
[----:B----4-:R-:W-:-:S08]  /*0630*/  DADD R6, R6, R12 ;  /* 0x0000000006067229 */ /* 0x010fd0000000000c */
[----:B-----5:R-:W-:-:S08]  /*0640*/  DADD R6, R6, R10 ;  /* 0x0000000006067229 */ /* 0x020fd0000000000a */
[----:B------:R-:W-:-:S08]  /*0650*/  DADD R6, R6, R8 ;  /* 0x0000000006067229 */ /* 0x000fd00000000008 */
[----:B------:R-:W-:-:S08]  /*0660*/  DADD R6, R6, R22 ;  /* 0x0000000006067229 */ /* 0x000fd00000000016 */
[----:B------:R-:W-:-:S08]  /*0670*/  DADD R6, R6, R20 ;  /* 0x0000000006067229 */ /* 0x000fd00000000014 */
[----:B------:R-:W-:-:S08]  /*0680*/  DADD R6, R6, R18 ;  /* 0x0000000006067229 */ /* 0x000fd00000000012 */
[----:B------:R-:W-:Y:S01]  /*0690*/  DADD R6, R6, R2 ;  /* 0x0000000006067229 */ /* 0x000fe20000000002 */
[----:B------:R-:W-:Y:S10]  /*06a0*/  BRA.U UP0, `(.L_x_0) ;  /* 0xfffffff900f47547 */ /* 0x000ff4000b83ffff */
[----:B------:R-:W0:Y:S01]  /*06b0*/  MUFU.RCP64H R3, 225 ;  /* 0x406c200000037908 */ /* 0x000e220000001800 */
[----:B------:R-:W-:Y:S01]  /*06c0*/  IMAD.MOV.U32 R8, RZ, RZ, 0x0 ;  /* 0x00000000ff087424 */ /* 0x000fe200078e00ff */
[----:B------:R-:W-:Y:S01]  /*06d0*/  FSETP.GEU.AND P1, PT, |R7|, 6.5827683646048100446e-37, PT ;  /* 0x036000000700780b */ /* 0x000fe20003f2e200 */
[----:B------:R-:W-:Y:S01]  /*06e0*/  IMAD.MOV.U32 R9, RZ, RZ, 0x406c2000 ;  /* 0x406c2000ff097424 */ /* 0x000fe200078e00ff */
[----:B------:R-:W-:Y:S01]  /*06f0*/  BSSY.RECONVERGENT B0, `(.L_x_1) ;  /* 0x000000f000007945 */ /* 0x000fe20003800200 */
[----:B------:R-:W-:-:S06]  /*0700*/  IMAD.MOV.U32 R2, RZ, RZ, 0x1 ;  /* 0x00000001ff027424 */ /* 0x000fcc00078e00ff */
[----:B0-----:R-:W-:-:S08]  /*0710*/  DFMA R4, R2, -R8, 1 ;  /* 0x3ff000000204742b */ /* 0x001fd00000000808 */
[----:B------:R-:W-:-:S08]  /*0720*/  DFMA R4, R4, R4, R4 ;  /* 0x000000040404722b */ /* 0x000fd00000000004 */
[----:B------:R-:W-:-:S08]  /*0730*/  DFMA R4, R2, R4, R2 ;  /* 0x000000040204722b */ /* 0x000fd00000000002 */
[----:B------:R-:W-:-:S08]  /*0740*/  DFMA R2, R4, -R8, 1 ;  /* 0x3ff000000402742b */ /* 0x000fd00000000808 */
[----:B------:R-:W-:-:S08]  /*0750*/  DFMA R2, R4, R2, R4 ;  /* 0x000000020402722b */ /* 0x000fd00000000004 */
[----:B------:R-:W-:-:S08]  /*0760*/  DMUL R4, R6, R2 ;  /* 0x0000000206047228 */ /* 0x000fd00000000000 */
[----:B------:R-:W-:-:S08]  /*0770*/  DFMA R8, R4, -225, R6 ;  /* 0xc06c20000408782b */ /* 0x000fd00000000006 */
[----:B------:R-:W-:-:S10]  /*0780*/  DFMA R2, R2, R8, R4 ;  /* 0x000000080202722b */ /* 0x000fd40000000004 */
[----:B------:R-:W-:-:S05]  /*0790*/  FFMA R4, RZ, 3.689453125, R3 ;  /* 0x406c2000ff047823 */ /* 0x000fca0000000003 */
[----:B------:R-:W-:-:S13]  /*07a0*/  FSETP.GT.AND P0, PT, |R4|, 1.469367938527859385e-39, PT ;  /* 0x001000000400780b */ /* 0x000fda0003f04200 */
[----:B------:R-:W-:Y:S05]  /*07b0*/  @P0 BRA P1, `(.L_x_2) ;  /* 0x0000000000080947 */ /* 0x000fea0000800000 */
[----:B------:R-:W-:-:S07]  /*07c0*/  MOV R4, 0x7e0 ;  /* 0x000007e000047802 */ /* 0x000fce0000000f00 */
[----:B------:R-:W-:Y:S05]  /*07d0*/  CALL.REL.NOINC `($__internal_0_$__cuda_sm20_div_rn_f64_full) ;  /* 0x0000000000187944 */ /* 0x000fea0003c00000 */
.L_x_2:
[----:B------:R-:W-:Y:S05]  /*07e0*/  BSYNC.RECONVERGENT B0 ;  /* 0x0000000000007941 */ /* 0x000fea0003800200 */
.L_x_1:
[----:B------:R-:W0:Y:S02]  /*07f0*/  LDC.64 R4, c[0x0][0x388] ;  /* 0x0000e200ff047b82 */ /* 0x000e240000000a00 */
[----:B0-----:R-:W-:-:S05]  /*0800*/  IMAD.WIDE.U32 R4, R0, 0x8, R4 ;  /* 0x0000000800047825 */ /* 0x001fca00078e0004 */
[----:B------:R-:W-:Y:S01]  /*0810*/  STG.E.64 desc[UR6][R4.64], R2 ;  /* 0x0000000204007986 */ /* 0x000fe2000c101b06 */
[----:B------:R-:W-:Y:S06]  /*0820*/  BAR.SYNC.DEFER_BLOCKING 0x0 ;  /* 0x0000000000007b1d */ /* 0x000fec0000010000 */
[----:B------:R-:W-:Y:S05]  /*0830*/  EXIT ;  /* 0x000000000000794d */ /* 0x000fea0003800000 */
        .weak           $__internal_0_$__cuda_sm20_div_rn_f64_full
        .type           $__internal_0_$__cuda_sm20_div_rn_f64_full,@function
        .size           $__internal_0_$__cuda_sm20_div_rn_f64_full,(.L_x_217 - $__internal_0_$__cuda_sm20_div_rn_f64_full)
$__internal_0_$__cuda_sm20_div_rn_f64_full:
[----:B------:R-:W-:Y:S01]  /*0840*/  IMAD.MOV.U32 R3, RZ, RZ, 0x3ffc2000 ;  /* 0x3ffc2000ff037424 */ /* 0x000fe200078e00ff */
[C---:B------:R-:W-:Y:S01]  /*0850*/  FSETP.GEU.AND P1, PT, |R7|.reuse, 1.469367938527859385e-39, PT ;  /* 0x001000000700780b */ /* 0x040fe20003f2e200 */
[----:B------:R-:W-:Y:S01]  /*0860*/  IMAD.MOV.U32 R2, RZ, RZ, 0x0 ;  /* 0x00000000ff027424 */ /* 0x000fe200078e00ff */
[----:B------:R-:W-:Y:S01]  /*0870*/  LOP3.LUT R5, R7, 0x7ff00000, RZ, 0xc0, !PT ;  /* 0x7ff0000007057812 */ /* 0x000fe200078ec0ff */
[----:B------:R-:W0:Y:S01]  /*0880*/  MUFU.RCP64H R9, R3 ;  /* 0x0000000300097308 */ /* 0x000e220000001800 */
[----:B------:R-:W-:Y:S01]  /*0890*/  IMAD.MOV.U32 R8, RZ, RZ, 0x1 ;  /* 0x00000001ff087424 */ /* 0x000fe200078e00ff */
[----:B------:R-:W-:Y:S01]  /*08a0*/  BSSY.RECONVERGENT B1, `(.L_x_3) ;  /* 0x0000045000017945 */ /* 0x000fe20003800200 */
[----:B------:R-:W-:Y:S01]  /*08b0*/  IMAD.MOV.U32 R13, RZ, RZ, 0x1ca00000 ;  /* 0x1ca00000ff0d7424 */ /* 0x000fe200078e00ff */
[----:B------:R-:W-:Y:S01]  /*08c0*/  ISETP.GE.U32.AND P0, PT, R5, 0x40600000, PT ;  /* 0x406000000500780c */ /* 0x000fe20003f06070 */
[----:B------:R-:W-:Y:S02]  /*08d0*/  IMAD.MOV.U32 R18, RZ, RZ, R5 ;  /* 0x000000ffff127224 */ /* 0x000fe400078e0005 */
[----:B------:R-:W-:Y:S01]  /*08e0*/  IMAD.MOV.U32 R19, RZ, RZ, 0x40600000 ;  /* 0x40600000ff137424 */ /* 0x000fe200078e00ff */
[----:B------:R-:W-:-:S03]  /*08f0*/  SEL R13, R13, 0x63400000, !P0 ;  /* 0x634000000d0d7807 */ /* 0x000fc60004000000 */
[----:B------:R-:W-:Y:S01]  /*0900*/  VIADD R20, R19, 0xffffffff ;  /* 0xffffffff13147836 */ /* 0x000fe20000000000 */
[----:B0-----:R-:W-:-:S08]  /*0910*/  DFMA R10, R8, -R2, 1 ;  /* 0x3ff00000080a742b */ /* 0x001fd00000000802 */
[----:B------:R-:W-:-:S08]  /*0920*/  DFMA R10, R10, R10, R10 ;  /* 0x0000000a0a0a722b */ /* 0x000fd0000000000a */
[----:B------:R-:W-:Y:S01]  /*0930*/  DFMA R14, R8, R10, R8 ;  /* 0x0000000a080e722b */ /* 0x000fe20000000008 */
[C-C-:B------:R-:W-:Y:S01]  /*0940*/  @!P1 LOP3.LUT R10, R13.reuse, 0x80000000, R7.reuse, 0xf8, !PT ;  /* 0x800000000d0a9812 */ /* 0x140fe200078ef807 */
[----:B------:R-:W-:Y:S01]  /*0950*/  IMAD.MOV.U32 R8, RZ, RZ, R6 ;  /* 0x000000ffff087224 */ /* 0x000fe200078e0006 */
[----:B------:R-:W-:Y:S02]  /*0960*/  LOP3.LUT R9, R13, 0x800fffff, R7, 0xf8, !PT ;  /* 0x800fffff0d097812 */ /* 0x000fe400078ef807 */
[----:B------:R-:W-:Y:S01]  /*0970*/  @!P1 LOP3.LUT R11, R10, 0x100000, RZ, 0xfc, !PT ;  /* 0x001000000a0b9812 */ /* 0x000fe200078efcff */
[----:B------:R-:W-:Y:S02]  /*0980*/  @!P1 IMAD.MOV.U32 R10, RZ, RZ, RZ ;  /* 0x000000ffff0a9224 */ /* 0x000fe400078e00ff */
[----:B------:R-:W-:-:S04]  /*0990*/  DFMA R16, R14, -R2, 1 ;  /* 0x3ff000000e10742b */ /* 0x000fc80000000802 */
[----:B------:R-:W-:-:S04]  /*09a0*/  @!P1 DFMA R8, R8, 2, -R10 ;  /* 0x400000000808982b */ /* 0x000fc8000000080a */
[----:B------:R-:W-:-:S06]  /*09b0*/  DFMA R16, R14, R16, R14 ;  /* 0x000000100e10722b */ /* 0x000fcc000000000e */
[----:B------:R-:W-:Y:S02]  /*09c0*/  @!P1 LOP3.LUT R18, R9, 0x7ff00000, RZ, 0xc0, !PT ;  /* 0x7ff0000009129812 */ /* 0x000fe400078ec0ff */
[----:B------:R-:W-:-:S03]  /*09d0*/  DMUL R10, R16, R8 ;  /* 0x00000008100a7228 */ /* 0x000fc60000000000 */
[----:B------:R-:W-:-:S05]  /*09e0*/  VIADD R12, R18, 0xffffffff ;  /* 0xffffffff120c7836 */ /* 0x000fca0000000000 */
[----:B------:R-:W-:Y:S01]  /*09f0*/  DFMA R14, R10, -R2, R8 ;  /* 0x800000020a0e722b */ /* 0x000fe20000000008 */
[----:B------:R-:W-:-:S04]  /*0a00*/  ISETP.GT.U32.AND P0, PT, R12, 0x7feffffe, PT ;  /* 0x7feffffe0c00780c */ /* 0x000fc80003f04070 */
[----:B------:R-:W-:-:S03]  /*0a10*/  ISETP.GT.U32.OR P0, PT, R20, 0x7feffffe, P0 ;  /* 0x7feffffe1400780c */ /* 0x000fc60000704470 */
[----:B------:R-:W-:-:S10]  /*0a20*/  DFMA R10, R16, R14, R10 ;  /* 0x0000000e100a722b */ /* 0x000fd4000000000a */
[----:B------:R-:W-:Y:S05]  /*0a30*/  @P0 BRA `(.L_x_4) ;  /* 0x0000000000680947 */ /* 0x000fea0003800000 */
[----:B------:R-:W-:-:S05]  /*0a40*/  IMAD.MOV.U32 R6, RZ, RZ, 0x40600000 ;  /* 0x40600000ff067424 */ /* 0x000fca00078e00ff */
[----:B------:R-:W-:-:S04]  /*0a50*/  VIADDMNMX R5, R5, -R6, 0xb9600000, !PT ;  /* 0xb960000005057446 */ /* 0x000fc80007800906 */
[----:B------:R-:W-:-:S05]  /*0a60*/  VIMNMX R6, PT, PT, R5, 0x46a00000, PT ;  /* 0x46a0000005067848 */ /* 0x000fca0003fe0100 */
[----:B------:R-:W-:Y:S02]  /*0a70*/  IMAD.IADD R14, R6, 0x1, -R13 ;  /* 0x00000001060e7824 */ /* 0x000fe400078e0a0d */
[----:B------:R-:W-:Y:S02]  /*0a80*/  IMAD.MOV.U32 R6, RZ, RZ, RZ ;  /* 0x000000ffff067224 */ /* 0x000fe400078e00ff */
[----:B------:R-:W-:-:S06]  /*0a90*/  VIADD R7, R14, 0x7fe00000 ;  /* 0x7fe000000e077836 */ /* 0x000fcc0000000000 */
[----:B------:R-:W-:-:S10]  /*0aa0*/  DMUL R12, R10, R6 ;  /* 0x000000060a0c7228 */ /* 0x000fd40000000000 */
[----:B------:R-:W-:-:S13]  /*0ab0*/  FSETP.GTU.AND P0, PT, |R13|, 1.469367938527859385e-39, PT ;  /* 0x001000000d00780b */ /* 0x000fda0003f0c200 */
[----:B------:R-:W-:Y:S05]  /*0ac0*/  @P0 BRA `(.L_x_5) ;  /* 0x0000000000880947 */ /* 0x000fea0003800000 */
[----:B------:R-:W-:Y:S01]  /*0ad0*/  DFMA R2, R10, -R2, R8 ;  /* 0x800000020a02722b */ /* 0x000fe20000000008 */
[----:B------:R-:W-:-:S09]  /*0ae0*/  IMAD.MOV.U32 R6, RZ, RZ, RZ ;  /* 0x000000ffff067224 */ /* 0x000fd200078e00ff */
[C---:B------:R-:W-:Y:S02]  /*0af0*/  FSETP.NEU.AND P0, PT, R3.reuse, RZ, PT ;  /* 0x000000ff0300720b */ /* 0x040fe40003f0d000 */
[----:B------:R-:W-:-:S04]  /*0b00*/  LOP3.LUT R2, R3, 0x406c2000, RZ, 0x3c, !PT ;  /* 0x406c200003027812 */ /* 0x000fc800078e3cff */
[----:B------:R-:W-:-:S04]  /*0b10*/  LOP3.LUT R5, R2, 0x80000000, RZ, 0xc0, !PT ;  /* 0x8000000002057812 */ /* 0x000fc800078ec0ff */
[----:B------:R-:W-:-:S03]  /*0b20*/  LOP3.LUT R7, R5, R7, RZ, 0xfc, !PT ;  /* 0x0000000705077212 */ /* 0x000fc600078efcff */
[----:B------:R-:W-:Y:S05]  /*0b30*/  @!P0 BRA `(.L_x_5) ;  /* 0x00000000006c8947 */ /* 0x000fea0003800000 */
[----:B------:R-:W-:Y:S01]  /*0b40*/  IMAD.MOV R3, RZ, RZ, -R14 ;  /* 0x000000ffff037224 */ /* 0x000fe200078e0a0e */
[----:B------:R-:W-:Y:S01]  /*0b50*/  DMUL.RP R6, R10, R6 ;  /* 0x000000060a067228 */ /* 0x000fe20000008000 */
[----:B------:R-:W-:-:S06]  /*0b60*/  IMAD.MOV.U32 R2, RZ, RZ, RZ ;  /* 0x000000ffff027224 */ /* 0x000fcc00078e00ff */
[----:B------:R-:W-:-:S03]  /*0b70*/  DFMA R2, R12, -R2, R10 ;  /* 0x800000020c02722b */ /* 0x000fc6000000000a */
[----:B------:R-:W-:-:S03]  /*0b80*/  LOP3.LUT R5, R7, R5, RZ, 0x3c, !PT ;  /* 0x0000000507057212 */ /* 0x000fc600078e3cff */
[----:B------:R-:W-:-:S04]  /*0b90*/  IADD3 R2, PT, PT, -R14, -0x43300000, RZ ;  /* 0xbcd000000e027810 */ /* 0x000fc80007ffe1ff */
[----:B------:R-:W-:-:S04]  /*0ba0*/  FSETP.NEU.AND P0, PT, |R3|, R2, PT ;  /* 0x000000020300720b */ /* 0x000fc80003f0d200 */
[----:B------:R-:W-:Y:S02]  /*0bb0*/  FSEL R12, R6, R12, !P0 ;  /* 0x0000000c060c7208 */ /* 0x000fe40004000000 */
[----:B------:R-:W-:Y:S01]  /*0bc0*/  FSEL R13, R5, R13, !P0 ;  /* 0x0000000d050d7208 */ /* 0x000fe20004000000 */
[----:B------:R-:W-:Y:S06]  /*0bd0*/  BRA `(.L_x_5) ;  /* 0x0000000000447947 */ /* 0x000fec0003800000 */
.L_x_4:
[----:B------:R-:W-:-:S14]  /*0be0*/  DSETP.NAN.AND P0, PT, R6, R6, PT ;  /* 0x000000060600722a */ /* 0x000fdc0003f08000 */
[----:B------:R-:W-:Y:S05]  /*0bf0*/  @P0 BRA `(.L_x_6) ;  /* 0x0000000000340947 */ /* 0x000fea0003800000 */
[----:B------:R-:W-:Y:S01]  /*0c00*/  ISETP.NE.AND P0, PT, R18, R19, PT ;  /* 0x000000131200720c */ /* 0x000fe20003f05270 */
[----:B------:R-:W-:Y:S02]  /*0c10*/  IMAD.MOV.U32 R12, RZ, RZ, 0x0 ;  /* 0x00000000ff0c7424 */ /* 0x000fe400078e00ff */
[----:B------:R-:W-:-:S10]  /*0c20*/  IMAD.MOV.U32 R13, RZ, RZ, -0x80000 ;  /* 0xfff80000ff0d7424 */ /* 0x000fd400078e00ff */
[----:B------:R-:W-:Y:S05]  /*0c30*/  @!P0 BRA `(.L_x_5) ;  /* 0x00000000002c8947 */ /* 0x000fea0003800000 */
[----:B------:R-:W-:Y:S02]  /*0c40*/  ISETP.NE.AND P0, PT, R18, 0x7ff00000, PT ;  /* 0x7ff000001200780c */ /* 0x000fe40003f05270 */
[----:B------:R-:W-:Y:S02]  /*0c50*/  LOP3.LUT R6, R7, 0x406c2000, RZ, 0x3c, !PT ;  /* 0x406c200007067812 */ /* 0x000fe400078e3cff */
[----:B------:R-:W-:Y:S02]  /*0c60*/  ISETP.EQ.OR P0, PT, R19, RZ, !P0 ;  /* 0x000000ff1300720c */ /* 0x000fe40004702670 */
[----:B------:R-:W-:-:S11]  /*0c70*/  LOP3.LUT R13, R6, 0x80000000, RZ, 0xc0, !PT ;  /* 0x80000000060d7812 */ /* 0x000fd600078ec0ff */
[----:B------:R-:W-:Y:S01]  /*0c80*/  @P0 LOP3.LUT R2, R13, 0x7ff00000, RZ, 0xfc, !PT ;  /* 0x7ff000000d020812 */ /* 0x000fe200078efcff */
[----:B------:R-:W-:Y:S02]  /*0c90*/  @!P0 IMAD.MOV.U32 R12, RZ, RZ, RZ ;  /* 0x000000ffff0c8224 */ /* 0x000fe400078e00ff */
[----:B------:R-:W-:Y:S02]  /*0ca0*/  @P0 IMAD.MOV.U32 R12, RZ, RZ, RZ ;  /* 0x000000ffff0c0224 */ /* 0x000fe400078e00ff */
[----:B------:R-:W-:Y:S01]  /*0cb0*/  @P0 IMAD.MOV.U32 R13, RZ, RZ, R2 ;  /* 0x000000ffff0d0224 */ /* 0x000fe200078e0002 */
[----:B------:R-:W-:Y:S06]  /*0cc0*/  BRA `(.L_x_5) ;  /* 0x0000000000087947 */ /* 0x000fec0003800000 */
.L_x_6:
[----:B------:R-:W-:Y:S01]  /*0cd0*/  LOP3.LUT R13, R7, 0x80000, RZ, 0xfc, !PT ;  /* 0x00080000070d7812 */ /* 0x000fe200078efcff */
[----:B------:R-:W-:-:S07]  /*0ce0*/  IMAD.MOV.U32 R12, RZ, RZ, R6 ;  /* 0x000000ffff0c7224 */ /* 0x000fce00078e0006 */
.L_x_5:
[----:B------:R-:W-:Y:S05]  /*0cf0*/  BSYNC.RECONVERGENT B1 ;  /* 0x0000000000017941 */ /* 0x000fea0003800200 */
.L_x_3:
[----:B------:R-:W-:Y:S02]  /*0d00*/  IMAD.MOV.U32 R5, RZ, RZ, 0x0 ;  /* 0x00000000ff057424 */ /* 0x000fe400078e00ff */
[----:B------:R-:W-:Y:S02]  /*0d10*/  IMAD.MOV.U32 R2, RZ, RZ, R12 ;  /* 0x000000ffff027224 */ /* 0x000fe400078e000c */
[----:B------:R-:W-:Y:S01]  /*0d20*/  IMAD.MOV.U32 R3, RZ, RZ, R13 ;  /* 0x000000ffff037224 */ /* 0x000fe200078e000d */
[----:B------:R-:W-:Y:S06]  /*0d30*/  RET.REL.NODEC R4 `(_Z14global_poolingPdS_) ;  /* 0xfffffff004b07950 */ /* 0x000fec0003c3ffff */
.L_x_7:
[----:B------:R-:W-:-:S00]  /*0d40*/  BRA `(.L_x_7) ;  /* 0xfffffffc00fc7947 */ /* 0x000fc0000383ffff */
[----:B------:R-:W-:-:S00]  /*0d50*/  NOP ;  /* 0x0000000000007918 */ /* 0x000fc00000000000 */
        /* <DEDUP_REMOVED lines=10> */
.L_x_217:


//--------------------- .text._Z17ExecuteTenthLayerPdS_S_ --------------------------
	.section	.text._Z17ExecuteTenthLayerPdS_S_,"ax",@progbits
	.align	128
        .global         _Z17ExecuteTenthLayerPdS_S_
        .type           _Z17ExecuteTenthLayerPdS_S_,@function
        .size           _Z17ExecuteTenthLayerPdS_S_,(.L_x_219 - _Z17ExecuteTenthLayerPdS_S_)
        .other          _Z17ExecuteTenthLayerPdS_S_,@"STO_CUDA_ENTRY STV_DEFAULT"
_Z17ExecuteTenthLayerPdS_S_:
.text._Z17ExecuteTenthLayerPdS_S_:
[----:B------:R-:W-:Y:S01]  /*0000*/  LDC R1, c[0x0][0x37c] ;  /* 0x0000df00ff017b82 */ /* 0x000fe20000000800 */
[----:B------:R-:W0:Y:S01]  /*0010*/  S2R R0, SR_TID.X ;  /* 0x0000000000007919 */ /* 0x000e220000002100 */
[----:B------:R-:W-:Y:S01]  /*0020*/  BSSY.RECONVERGENT B0, `(.L_x_8) ;  /* 0x000005e000007945 */ /* 0x000fe20003800200 */
[----:B------:R-:W1:Y:S01]  /*0030*/  S2R R3, SR_CTAID.X ;  /* 0x0000000000037919 */ /* 0x000e620000002500 */
[----:B0-----:R-:W-:-:S04]  /*0040*/  ISETP.NE.AND P0, PT, R0, 0xe, PT ;  /* 0x0000000e0000780c */ /* 0x001fc80003f05270 */
[----:B------:R-:W-:-:S04]  /*0050*/  ISETP.EQ.OR P0, PT, R0, RZ, !P0 ;  /* 0x000000ff0000720c */ /* 0x000fc80004702670 */
[----:B-1----:R-:W-:-:S04]  /*0060*/  ISETP.NE.AND P0, PT, R3, RZ, !P0 ;  /* 0x000000ff0300720c */ /* 0x002fc80004705270 */
[----:B------:R-:W-:-:S13]  /*0070*/  ISETP.EQ.OR P0, PT, R3, 0xe, !P0 ;  /* 0x0000000e0300780c */ /* 0x000fda0004702670 */
[----:B------:R-:W-:Y:S05]  /*0080*/  @P0 BRA `(.L_x_9) ;  /* 0x00000004005c0947 */ /* 0x000fea0003800000 */
[----:B------:R-:W0:Y:S01]  /*0090*/  LDCU.128 UR8, c[0x0][0x380] ;  /* 0x00007000ff0877ac */ /* 0x000e220008000c00 */
[C-C-:B------:R-:W-:Y:S02]  /*00a0*/  IMAD R2, R0.reuse, 0xd, R3.reuse ;  /* 0x0000000d00027824 */ /* 0x140fe400078e0203 */
[----:B------:R-:W-:Y:S01]  /*00b0*/  IMAD R0, R0, 0xf, R3 ;  /* 0x0000000f00007824 */ /* 0x000fe200078e0203 */
[----:B------:R-:W1:Y:S01]  /*00c0*/  LDCU.64 UR12, c[0x0][0x358] ;  /* 0x00006b00ff0c77ac */ /* 0x000e620008000a00 */
[----:B------:R-:W-:Y:S02]  /*00d0*/  IMAD.MOV.U32 R3, RZ, RZ, RZ ;  /* 0x000000ffff037224 */ /* 0x000fe400078e00ff */
[----:B------:R-:W-:Y:S01]  /*00e0*/  VIADD R2, R2, 0xfffffff2 ;  /* 0xfffffff202027836 */ /* 0x000fe20000000000 */
[----:B0-----:R-:W-:Y:S02]  /*00f0*/  UIADD3 UR7, UP0, UPT, UR10, 0x2a40, URZ ;  /* 0x00002a400a077890 */ /* 0x001fe4000ff1e0ff */
[----:B------:R-:W-:-:S02]  /*0100*/  UIADD3 UR5, UP1, UPT, UR8, 0x40, URZ ;  /* 0x0000004008057890 */ /* 0x000fc4000ff3e0ff */
[----:B------:R-:W-:Y:S02]  /*0110*/  UIADD3.X UR8, UPT, UPT, URZ, UR11, URZ, UP0, !UPT ;  /* 0x0000000bff087290 */ /* 0x000fe400087fe4ff */
[----:B-1----:R-:W-:-:S12]  /*0120*/  UIADD3.X UR6, UPT, UPT, URZ, UR9, URZ, UP1, !UPT ;  /* 0x00000009ff067290 */ /* 0x002fd80008ffe4ff */
.L_x_11:
[----:B0-----:R-:W-:Y:S01]  /*0130*/  MOV R4, UR5 ;  /* 0x0000000500047c02 */ /* 0x001fe20008000f00 */
[----:B------:R-:W-:Y:S01]  /*0140*/  IMAD.U32 R5, RZ, RZ, UR6 ;  /* 0x00000006ff057e24 */ /* 0x000fe2000f8e00ff */
[----:B------:R-:W-:Y:S02]  /*0150*/  MOV R26, R2 ;  /* 0x00000002001a7202 */ /* 0x000fe40000000f00 */
[----:B------:R-:W-:Y:S01]  /*0160*/  CS2R R24, SRZ ;  /* 0x0000000000187805 */ /* 0x000fe2000001ff00 */
[----:B------:R-:W-:Y:S01]  /*0170*/  UMOV UR4, URZ ;  /* 0x000000ff00047c82 */ /* 0x000fe20008000000 */
[----:B------:R-:W-:-:S04]  /*0180*/  IMAD.WIDE.U32 R4, R3, 0x1000, R4 ;  /* 0x0000100003047825 */ /* 0x000fc800078e0004 */
[----:B------:R-:W-:Y:S01]  /*0190*/  IMAD.MOV.U32 R10, RZ, RZ, R4 ;  /* 0x000000ffff0a7224 */ /* 0x000fe200078e0004 */
[----:B------:R-:W-:-:S07]  /*01a0*/  MOV R11, R5 ;  /* 0x00000005000b7202 */ /* 0x000fce0000000f00 */
.L_x_10:
[----:B------:R-:W-:Y:S01]  /*01b0*/  MOV R5, UR8 ;  /* 0x0000000800057c02 */ /* 0x000fe20008000f00 */
[----:B------:R-:W-:Y:S01]  /*01c0*/  IMAD.U32 R4, RZ, RZ, UR7 ;  /* 0x00000007ff047e24 */ /* 0x000fe2000f8e00ff */
[----:B------:R-:W-:Y:S01]  /*01d0*/  MOV R7, R11 ;  /* 0x0000000b00077202 */ /* 0x000fe20000000f00 */
[----:B------:R-:W-:Y:S02]  /*01e0*/  IMAD.MOV.U32 R6, RZ, RZ, R10 ;  /* 0x000000ffff067224 */ /* 0x000fe400078e000a */
[----:B------:R-:W-:-:S03]  /*01f0*/  IMAD.WIDE R4, R26, 0x8, R4 ;  /* 0x000000081a047825 */ /* 0x000fc600078e0204 */
[----:B------:R-:W2:Y:S04]  /*0200*/  LDG.E.64 R22, desc[UR12][R6.64+-0x40] ;  /* 0xffffc00c06167981 */ /* 0x000ea8000c1e1b00 */
[----:B------:R-:W2:Y:S04]  /*0210*/  LDG.E.64 R12, desc[UR12][R4.64+-0x2a40] ;  /* 0xffd5c00c040c7981 */ /* 0x000ea8000c1e1b00 */
[----:B------:R-:W3:Y:S04]  /*0220*/  LDG.E.64 R20, desc[UR12][R6.64+-0x38] ;  /* 0xffffc80c06147981 */ /* 0x000ee8000c1e1b00 */
[----:B------:R-:W3:Y:S04]  /*0230*/  LDG.E.64 R16, desc[UR12][R4.64+-0x24f8] ;  /* 0xffdb080c04107981 */ /* 0x000ee8000c1e1b00 */
[----:B------:R-:W4:Y:S04]  /*0240*/  LDG.E.64 R14, desc[UR12][R6.64+-0x30] ;  /* 0xffffd00c060e7981 */ /* 0x000f28000c1e1b00 */
[----:B------:R-:W4:Y:S04]  /*0250*/  LDG.E.64 R10, desc[UR12][R4.64+-0x1fb0] ;  /* 0xffe0500c040a7981 */ /* 0x000f28000c1e1b00 */
[----:B------:R-:W5:Y:S04]  /*0260*/  LDG.E.64 R18, desc[UR12][R6.64+-0x28] ;  /* 0xffffd80c06127981 */ /* 0x000f68000c1e1b00 */
[----:B------:R-:W5:Y:S01]  /*0270*/  LDG.E.64 R8, desc[UR12][R4.64+-0x1a68] ;  /* 0xffe5980c04087981 */ /* 0x000f62000c1e1b00 */
[----:B--2---:R-:W-:-:S03]  /*0280*/  DFMA R22, R12, R22, R24 ;  /* 0x000000160c16722b */ /* 0x004fc60000000018 */
[----:B------:R-:W2:Y:S04]  /*0290*/  LDG.E.64 R24, desc[UR12][R6.64+-0x20] ;  /* 0xffffe00c06187981 */ /* 0x000ea8000c1e1b00 */
[----:B------:R-:W2:Y:S01]  /*02a0*/  LDG.E.64 R12, desc[UR12][R4.64+-0x1520] ;  /* 0xffeae00c040c7981 */ /* 0x000ea2000c1e1b00 */
[----:B---3--:R-:W-:-:S03]  /*02b0*/  DFMA R20, R16, R20, R22 ;  /* 0x000000141014722b */ /* 0x008fc60000000016 */
[----:B------:R-:W3:Y:S04]  /*02c0*/  LDG.E.64 R22, desc[UR12][R6.64+-0x18] ;  /* 0xffffe80c06167981 */ /* 0x000ee8000c1e1b00 */
[----:B------:R-:W3:Y:S01]  /*02d0*/  LDG.E.64 R16, desc[UR12][R4.64+-0xfd8] ;  /* 0xfff0280c04107981 */ /* 0x000ee2000c1e1b00 */
[----:B----4-:R-:W-:-:S03]  /*02e0*/  DFMA R14, R10, R14, R20 ;  /* 0x0000000e0a0e722b */ /* 0x010fc60000000014 */
[----:B------:R-:W4:Y:S04]  /*02f0*/  LDG.E.64 R10, desc[UR12][R6.64+-0x10] ;  /* 0xfffff00c060a7981 */ /* 0x000f28000c1e1b00 */
[----:B------:R-:W4:Y:S01]  /*0300*/  LDG.E.64 R20, desc[UR12][R4.64+-0xa90] ;  /* 0xfff5700c04147981 */ /* 0x000f22000c1e1b00 */
[----:B-----5:R-:W-:-:S03]  /*0310*/  DFMA R18, R8, R18, R14 ;  /* 0x000000120812722b */ /* 0x020fc6000000000e */
        /* <DEDUP_REMOVED lines=26> */
[----:B------:R-:W-:Y:S01]  /*04c0*/  UIADD3 UR4, UPT, UPT, UR4, 0x10, URZ ;  /* 0x0000001004047890 */ /* 0x000fe2000fffe0ff */
[----:B------:R-:W-:-:S03]  /*04d0*/  IADD3 R26, PT, PT, R26, 0xa90, RZ ;  /* 0x00000a901a1a7810 */ /* 0x000fc60007ffe0ff */
[----:B------:R-:W-:Y:S01]  /*04e0*/  UISETP.NE.AND UP0, UPT, UR4, 0x200, UPT ;  /* 0x000002000400788c */ /* 0x000fe2000bf05270 */
[----:B--2---:R-:W-:-:S08]  /*04f0*/  DFMA R10, R14, R12, R10 ;  /* 0x0000000c0e0a722b */ /* 0x004fd0000000000a */
[----:B---3--:R-:W-:-:S08]  /*0500*/  DFMA R10, R18, R16, R10 ;  /* 0x00000010120a722b */ /* 0x008fd0000000000a */
[----:B----4-:R-:W-:Y:S01]  /*0510*/  DFMA R24, R24, R22, R10 ;  /* 0x000000161818722b */ /* 0x010fe2000000000a */
[----:B------:R-:W-:-:S05]  /*0520*/  IADD3 R10, P0, PT, R6, 0x80, RZ ;  /* 0x00000080060a7810 */ /* 0x000fca0007f1e0ff */
[----:B------:R-:W-:Y:S02]  /*0530*/  IMAD.X R11, RZ, RZ, R7, P0 ;  /* 0x000000ffff0b7224 */ /* 0x000fe400000e0607 */
[----:B-----5:R-:W-:Y:S01]  /*0540*/  DFMA R24, R20, R8, R24 ;  /* 0x000000081418722b */ /* 0x020fe20000000018 */
[----:B------:R-:W-:Y:S10]  /*0550*/  BRA.U UP0, `(.L_x_10) ;  /* 0xfffffffd00147547 */ /* 0x000ff4000b83ffff */
[----:B------:R-:W0:Y:S01]  /*0560*/  LDC.64 R4, c[0x0][0x390] ;  /* 0x0000e400ff047b82 */ /* 0x000e220000000a00 */
[----:B------:R-:W-:Y:S01]  /*0570*/  DSETP.GEU.AND P0, PT, R24, RZ, PT ;  /* 0x000000ff1800722a */ /* 0x000fe20003f0e000 */
[C---:B------:R-:W-:Y:S02]  /*0580*/  IMAD R9, R3.reuse, 0xe1, R0 ;  /* 0x000000e103097824 */ /* 0x040fe400078e0200 */
[----:B------:R-:W-:-:S03]  /*0590*/  VIADD R3, R3, 0x1 ;  /* 0x0000000103037836 */ /* 0x000fc60000000000 */
[----:B------:R-:W-:Y:S02]  /*05a0*/  FSEL R6, R24, RZ, P0 ;  /* 0x000000ff18067208 */ /* 0x000fe40000000000 */
[----:B------:R-:W-:Y:S02]  /*05b0*/  FSEL R7, R25, RZ, P0 ;  /* 0x000000ff19077208 */ /* 0x000fe40000000000 */
[----:B------:R-:W-:Y:S01]  /*05c0*/  ISETP.NE.AND P0, PT, R3, 0x3e8, PT ;  /* 0x000003e80300780c */ /* 0x000fe20003f05270 */
[----:B0-----:R-:W-:-:S05]  /*05d0*/  IMAD.WIDE.U32 R4, R9, 0x8, R4 ;  /* 0x0000000809047825 */ /* 0x001fca00078e0004 */
[----:B------:R0:W-:Y:S07]  /*05e0*/  STG.E.64 desc[UR12][R4.64], R6 ;  /* 0x0000000604007986 */ /* 0x0001ee000c101b0c */
[----:B------:R-:W-:Y:S05]  /*05f0*/  @P0 BRA `(.L_x_11) ;  /* 0xfffffff800cc0947 */ /* 0x000fea000383ffff */
.L_x_9:
[----:B------:R-:W-:Y:S05]  /*0600*/  BSYNC.RECONVERGENT B0 ;  /* 0x0000000000007941 */ /* 0x000fea0003800200 */
.L_x_8:
[----:B------:R-:W-:Y:S06]  /*0610*/  BAR.SYNC.DEFER_BLOCKING 0x0 ;  /* 0x0000000000007b1d */ /* 0x000fec0000010000 */
[----:B------:R-:W-:Y:S05]  /*0620*/  EXIT ;  /* 0x000000000000794d */ /* 0x000fea0003800000 */
.L_x_12:
        /* <DEDUP_REMOVED lines=13> */
.L_x_219:


//--------------------- .text._Z21Executefire9expand3x3PdS_S_ --------------------------
	.section	.text._Z21Executefire9expand3x3PdS_S_,"ax",@progbits
	.align	128
        .global         _Z21Executefire9expand3x3PdS_S_
        .type           _Z21Executefire9expand3x3PdS_S_,@function
        .size           _Z21Executefire9expand3x3PdS_S_,(.L_x_220 - _Z21Executefire9expand3x3PdS_S_)
        .other          _Z21Executefire9expand3x3PdS_S_,@"STO_CUDA_ENTRY STV_DEFAULT"
_Z21Executefire9expand3x3PdS_S_:
.text._Z21Executefire9expand3x3PdS_S_:
[----:B------:R-:W-:Y:S01]  /*0000*/  LDC R1, c[0x0][0x37c] ;  /* 0x0000df00ff017b82 */ /* 0x000fe20000000800 */
[----:B------:R-:W0:Y:S07]  /*0010*/  S2R R0, SR_TID.X ;  /* 0x0000000000007919 */ /* 0x000e2e0000002100 */
[----:B------:R-:W1:Y:S01]  /*0020*/  S2UR UR4, SR_CTAID.X ;  /* 0x00000000000479c3 */ /* 0x000e620000002500 */
[----:B------:R-:W2:Y:S01]  /*0030*/  LDCU.64 UR12, c[0x0][0x390] ;  /* 0x00007200ff0c77ac */ /* 0x000ea20008000a00 */
[----:B------:R-:W-:-:S02]  /*0040*/  IMAD.MOV.U32 R7, RZ, RZ, 0xd ;  /* 0x0000000dff077424 */ /* 0x000fc400078e00ff */
[----:B------:R-:W-:Y:S01]  /*0050*/  IMAD.MOV.U32 R6, RZ, RZ, RZ ;  /* 0x000000ffff067224 */ /* 0x000fe200078e00ff */
[----:B------:R-:W3:Y:S01]  /*0060*/  LDCU.64 UR6, c[0x0][0x380] ;  /* 0x00007000ff0677ac */ /* 0x000ee20008000a00 */
[----:B------:R-:W4:Y:S01]  /*0070*/  LDCU.64 UR8, c[0x0][0x358] ;  /* 0x00006b00ff0877ac */ /* 0x000f220008000a00 */
[----:B---3--:R-:W-:Y:S01]  /*0080*/  UIADD3 UR5, UP0, UPT, UR6, 0x20, URZ ;  /* 0x0000002006057890 */ /* 0x008fe2000ff1e0ff */
[----:B-1----:R-:W-:-:S03]  /*0090*/  IMAD.U32 R2, RZ, RZ, UR4 ;  /* 0x00000004ff027e24 */ /* 0x002fc6000f8e00ff */
[----:B------:R-:W-:Y:S01]  /*00a0*/  UIADD3.X UR6, UPT, UPT, URZ, UR7, URZ, UP0, !UPT ;  /* 0x00000007ff067290 */ /* 0x000fe200087fe4ff */
[----:B------:R-:W-:Y:S01]  /*00b0*/  VIADD R4, R2, 0xffffffff ;  /* 0xffffffff02047836 */ /* 0x000fe20000000000 */
[----:B--2---:R-:W-:Y:S01]  /*00c0*/  UIADD3 UR7, UP0, UPT, UR12, 0x8, URZ ;  /* 0x000000080c077890 */ /* 0x004fe2000ff1e0ff */
[C---:B0-----:R-:W-:Y:S01]  /*00d0*/  VIADD R3, R0.reuse, 0xffffffff ;  /* 0xffffffff00037836 */ /* 0x041fe20000000000 */
[C---:B------:R-:W-:Y:S01]  /*00e0*/  ISETP.GT.U32.AND P0, PT, R0.reuse, 0xd, PT ;  /* 0x0000000d0000780c */ /* 0x040fe20003f04070 */
[C---:B------:R-:W-:Y:S01]  /*00f0*/  IMAD R7, R0.reuse, R7, -0xd ;  /* 0xfffffff300077424 */ /* 0x040fe200078e0207 */
[----:B------:R-:W-:Y:S01]  /*0100*/  ISETP.GT.U32.AND P1, PT, R0, 0xb, PT ;  /* 0x0000000b0000780c */ /* 0x000fe20003f24070 */
[----:B------:R-:W-:Y:S01]  /*0110*/  UIADD3.X UR10, UPT, UPT, URZ, UR13, URZ, UP0, !UPT ;  /* 0x0000000dff0a7290 */ /* 0x000fe200087fe4ff */
[----:B------:R-:W-:Y:S01]  /*0120*/  LOP3.LUT R3, R4, R3, RZ, 0xfc, !PT ;  /* 0x0000000304037212 */ /* 0x000fe200078efcff */
[C---:B------:R-:W-:Y:S01]  /*0130*/  IMAD.WIDE.U32 R4, R2.reuse, 0x8, RZ ;  /* 0x0000000802047825 */ /* 0x040fe200078e00ff */
[----:B------:R-:W-:-:S02]  /*0140*/  ISETP.GT.U32.OR P0, PT, R2, 0xd, P0 ;  /* 0x0000000d0200780c */ /* 0x000fc40000704470 */
[----:B------:R-:W-:Y:S02]  /*0150*/  ISETP.GT.U32.OR P1, PT, R2, 0xb, P1 ;  /* 0x0000000b0200780c */ /* 0x000fe40000f24470 */
[----:B------:R-:W-:Y:S01]  /*0160*/  ISETP.LT.OR P2, PT, R3, RZ, P0 ;  /* 0x000000ff0300720c */ /* 0x000fe20000741670 */
[----:B------:R-:W-:Y:S01]  /*0170*/  IMAD.WIDE.U32 R4, R0, 0x68, R4 ;  /* 0x0000006800047825 */ /* 0x000fe200078e0004 */
[----:B------:R-:W-:Y:S02]  /*0180*/  ISETP.GT.U32.AND P0, PT, R2, 0xc, PT ;  /* 0x0000000c0200780c */ /* 0x000fe40003f04070 */
[----:B------:R-:W-:Y:S01]  /*0190*/  IADD3 R3, P5, PT, R4, UR12, RZ ;  /* 0x0000000c04037c10 */ /* 0x000fe2000ffbe0ff */
[C---:B------:R-:W-:Y:S01]  /*01a0*/  IMAD R4, R0.reuse, 0xd, R2 ;  /* 0x0000000d00047824 */ /* 0x040fe200078e0202 */
[----:B------:R-:W-:Y:S02]  /*01b0*/  ISETP.GT.U32.OR P3, PT, R0, 0xd, P0 ;  /* 0x0000000d0000780c */ /* 0x000fe40000764470 */
[----:B------:R-:W-:Y:S01]  /*01c0*/  IADD3 R3, P6, PT, R3, 0x70, RZ ;  /* 0x0000007003037810 */ /* 0x000fe20007fde0ff */
[----:B------:R-:W-:Y:S01]  /*01d0*/  VIADD R8, R4, 0xc ;  /* 0x0000000c04087836 */ /* 0x000fe20000000000 */
[----:B------:R-:W-:-:S02]  /*01e0*/  ISETP.GT.U32.OR P4, PT, R0, 0xc, P0 ;  /* 0x0000000c0000780c */ /* 0x000fc40000784470 */
[C---:B------:R-:W-:Y:S02]  /*01f0*/  ISETP.GT.U32.OR P0, PT, R0.reuse, 0xb, P0 ;  /* 0x0000000b0000780c */ /* 0x040fe40000704470 */
[----:B------:R-:W-:Y:S02]  /*0200*/  ISETP.EQ.OR P3, PT, R0, RZ, P3 ;  /* 0x000000ff0000720c */ /* 0x000fe40001f62670 */
[----:B----4-:R-:W-:-:S11]  /*0210*/  IADD3.X R5, PT, PT, RZ, UR13, R5, P6, P5 ;  /* 0x0000000dff057c10 */ /* 0x010fd6000b7ea405 */
.L_x_23:
[----:B0-----:R-:W0:Y:S01]  /*0220*/  LDC.64 R12, c[0x0][0x390] ;  /* 0x0000e400ff0c7b82 */ /* 0x001e220000000a00 */
[----:B------:R-:W-:Y:S01]  /*0230*/  VIADD R25, R4, 0xfffffff3 ;  /* 0xfffffff304197836 */ /* 0x000fe20000000000 */
[----:B------:R-:W-:Y:S01]  /*0240*/  UMOV UR4, URZ ;  /* 0x000000ff00047c82 */ /* 0x000fe20008000000 */
[----:B------:R-:W-:Y:S02]  /*0250*/  IMAD R26, R6, 0x240, RZ ;  /* 0x00000240061a7824 */ /* 0x000fe400078e02ff */
[----:B------:R-:W-:Y:S02]  /*0260*/  IMAD.MOV.U32 R29, RZ, RZ, R3 ;  /* 0x000000ffff1d7224 */ /* 0x000fe400078e0003 */
[----:B------:R-:W-:Y:S02]  /*0270*/  IMAD.MOV.U32 R28, RZ, RZ, R5 ;  /* 0x000000ffff1c7224 */ /* 0x000fe400078e0005 */
[----:B------:R-:W-:Y:S02]  /*0280*/  IMAD.MOV.U32 R27, RZ, RZ, R7 ;  /* 0x000000ffff1b7224 */ /* 0x000fe400078e0007 */
[----:B0-----:R-:W-:-:S04]  /*0290*/  IMAD.WIDE.U32 R10, R8, 0x8, R12 ;  /* 0x00000008080a7825 */ /* 0x001fc800078e000c */
[----:B------:R-:W-:Y:S01]  /*02a0*/  IMAD.WIDE.U32 R12, R4, 0x8, R12 ;  /* 0x00000008040c7825 */ /* 0x000fe200078e000c */
[----:B------:R-:W-:-:S03]  /*02b0*/  MOV R22, R11 ;  /* 0x0000000b00167202 */ /* 0x000fc60000000f00 */
[----:B------:R-:W-:Y:S01]  /*02c0*/  IMAD.MOV.U32 R9, RZ, RZ, R10 ;  /* 0x000000ffff097224 */ /* 0x000fe200078e000a */
[----:B------:R-:W-:Y:S01]  /*02d0*/  CS2R R10, SRZ ;  /* 0x00000000000a7805 */ /* 0x000fe2000001ff00 */
[----:B------:R-:W-:Y:S02]  /*02e0*/  IMAD.MOV.U32 R23, RZ, RZ, R12 ;  /* 0x000000ffff177224 */ /* 0x000fe400078e000c */
[----:B------:R-:W-:-:S07]  /*02f0*/  IMAD.MOV.U32 R24, RZ, RZ, R13 ;  /* 0x000000ffff187224 */ /* 0x000fce00078e000d */
.L_x_22:
[----:B------:R-:W-:Y:S01]  /*0300*/  IADD3 R13, P5, PT, R2, R27, RZ ;  /* 0x0000001b020d7210 */ /* 0x000fe20007fbe0ff */
[----:B------:R-:W-:Y:S01]  /*0310*/  IMAD.U32 R15, RZ, RZ, UR6 ;  /* 0x00000006ff0f7e24 */ /* 0x000fe2000f8e00ff */
[----:B------:R-:W-:Y:S02]  /*0320*/  MOV R14, UR5 ;  /* 0x00000005000e7c02 */ /* 0x000fe40008000f00 */
[----:B------:R-:W-:Y:S02]  /*0330*/  LEA.HI.X.SX32 R16, R27, RZ, 0x1, P5 ;  /* 0x000000ff1b107211 */ /* 0x000fe400028f0eff */
[----:B------:R-:W-:Y:S01]  /*0340*/  LEA R12, P5, R13, UR7, 0x3 ;  /* 0x000000070d0c7c11 */ /* 0x000fe2000f8a18ff */
[----:B------:R-:W-:-:S03]  /*0350*/  IMAD.WIDE R14, R26, 0x8, R14 ;  /* 0x000000081a0e7825 */ /* 0x000fc600078e020e */
[----:B------:R-:W-:Y:S02]  /*0360*/  LEA.HI.X R13, R13, UR10, R16, 0x3, P5 ;  /* 0x0000000a0d0d7c11 */ /* 0x000fe4000a8f1c10 */
[----:B------:R-:W2:Y:S04]  /*0370*/  @!P2 LDG.E.64 R18, desc[UR8][R14.64+-0x20] ;  /* 0xffffe0080e12a981 */ /* 0x000ea8000c1e1b00 */
[----:B------:R-:W2:Y:S01]  /*0380*/  @!P2 LDG.E.64 R20, desc[UR8][R12.64+-0x10] ;  /* 0xfffff0080c14a981 */ /* 0x000ea2000c1e1b00 */
[----:B------:R-:W-:Y:S01]  /*0390*/  CS2R R16, SRZ ;  /* 0x0000000000107805 */ /* 0x000fe2000001ff00 */
[----:B--2---:R-:W-:Y:S01]  /*03a0*/  @!P2 DFMA R16, R20, R18, RZ ;  /* 0x000000121410a22b */ /* 0x004fe200000000ff */
[----:B------:R-:W0:Y:S01]  /*03b0*/  @!P3 LDC.64 R18, c[0x0][0x390] ;  /* 0x0000e400ff12bb82 */ /* 0x000e220000000a00 */
[----:B------:R-:W2:Y:S01]  /*03c0*/  @!P3 LDG.E.64 R20, desc[UR8][R14.64+-0x18] ;  /* 0xffffe8080e14b981 */ /* 0x000ea2000c1e1b00 */
[----:B0-----:R-:W-:-:S06]  /*03d0*/  @!P3 IMAD.WIDE R18, R25, 0x8, R18 ;  /* 0x000000081912b825 */ /* 0x001fcc00078e0212 */
[----:B------:R-:W2:Y:S01]  /*03e0*/  @!P3 LDG.E.64 R18, desc[UR8][R18.64] ;  /* 0x000000081212b981 */ /* 0x000ea2000c1e1b00 */
[----:B------:R-:W-:Y:S01]  /*03f0*/  ISETP.NE.AND P5, PT, R0, RZ, PT ;  /* 0x000000ff0000720c */ /* 0x000fe20003fa5270 */
[----:B------:R-:W-:Y:S01]  /*0400*/  BSSY.RECONVERGENT B0, `(.L_x_13) ;  /* 0x0000010000007945 */ /* 0x000fe20003800200 */
[----:B--2---:R-:W-:Y:S01]  /*0410*/  @!P3 DFMA R16, R18, R20, R16 ;  /* 0x000000141210b22b */ /* 0x004fe20000000010 */
[----:B------:R-:W-:Y:S02]  /*0420*/  IMAD.MOV.U32 R20, RZ, RZ, R29 ;  /* 0x000000ffff147224 */ /* 0x000fe400078e001d */
[----:B------:R-:W-:-:S08]  /*0430*/  IMAD.MOV.U32 R21, RZ, RZ, R28 ;  /* 0x000000ffff157224 */ /* 0x000fd000078e001c */
[----:B------:R-:W-:Y:S01]  /*0440*/  @!P5 DADD R18, RZ, R16 ;  /* 0x00000000ff12d229 */ /* 0x000fe20000000010 */
[----:B------:R-:W-:Y:S10]  /*0450*/  @!P5 BRA `(.L_x_14) ;  /* 0x000000000028d947 */ /* 0x000ff40003800000 */
[----:B------:R-:W0:Y:S02]  /*0460*/  S2UR UR11, SR_CTAID.X ;  /* 0x00000000000b79c3 */ /* 0x000e240000002500 */
[----:B0-----:R-:W-:-:S05]  /*0470*/  IMAD.U32 R2, RZ, RZ, UR11 ;  /* 0x0000000bff027e24 */ /* 0x001fca000f8e00ff */
[----:B------:R-:W-:-:S04]  /*0480*/  ISETP.GT.U32.AND P5, PT, R2, 0xb, PT ;  /* 0x0000000b0200780c */ /* 0x000fc80003fa4070 */
[----:B------:R-:W-:-:S13]  /*0490*/  ISETP.GT.U32.OR P5, PT, R0, 0xd, P5 ;  /* 0x0000000d0000780c */ /* 0x000fda0002fa4470 */
[----:B------:R-:W-:Y:S05]  /*04a0*/  @P5 BRA `(.L_x_15) ;  /* 0x0000000000105947 */ /* 0x000fea0003800000 */
[----:B------:R-:W2:Y:S04]  /*04b0*/  LDG.E.64 R12, desc[UR8][R12.64] ;  /* 0x000000080c0c7981 */ /* 0x000ea8000c1e1b00 */
[----:B------:R-:W2:Y:S02]  /*04c0*/  LDG.E.64 R18, desc[UR8][R14.64+-0x10] ;  /* 0xfffff0080e127981 */ /* 0x000ea4000c1e1b00 */
[----:B--2---:R-:W-:Y:S01]  /*04d0*/  DFMA R18, R12, R18, R16 ;  /* 0x000000120c12722b */ /* 0x004fe20000000010 */
[----:B------:R-:W-:Y:S10]  /*04e0*/  BRA `(.L_x_14) ;  /* 0x0000000000047947 */ /* 0x000ff40003800000 */
.L_x_15:
[----:B------:R-:W-:-:S11]  /*04f0*/  DADD R18, RZ, R16 ;  /* 0x00000000ff127229 */ /* 0x000fd60000000010 */
.L_x_14:
[----:B------:R-:W-:Y:S05]  /*0500*/  BSYNC.RECONVERGENT B0 ;  /* 0x0000000000007941 */ /* 0x000fea0003800200 */
.L_x_13:
[----:B------:R-:W-:Y:S01]  /*0510*/  ISETP.NE.AND P6, PT, R2, RZ, PT ;  /* 0x000000ff0200720c */ /* 0x000fe20003fc5270 */
[----:B------:R-:W-:-:S12]  /*0520*/  BSSY.RECONVERGENT B0, `(.L_x_16) ;  /* 0x000000c000007945 */ /* 0x000fd80003800200 */
[----:B------:R-:W-:Y:S01]  /*0530*/  @!P6 DADD R12, RZ, R18 ;  /* 0x00000000ff0ce229 */ /* 0x000fe20000000012 */
[----:B------:R-:W-:Y:S10]  /*0540*/  @!P6 BRA `(.L_x_17) ;  /* 0x000000000024e947 */ /* 0x000ff40003800000 */
[----:B------:R-:W0:Y:S02]  /*0550*/  S2R R2, SR_CTAID.X ;  /* 0x0000000000027919 */ /* 0x000e240000002500 */
[----:B0-----:R-:W-:-:S04]  /*0560*/  ISETP.GT.U32.AND P5, PT, R2, 0xd, PT ;  /* 0x0000000d0200780c */ /* 0x001fc80003fa4070 */
[----:B------:R-:W-:-:S13]  /*0570*/  ISETP.GT.U32.OR P5, PT, R0, 0xc, P5 ;  /* 0x0000000c0000780c */ /* 0x000fda0002fa4470 */
[----:B------:R-:W-:Y:S05]  /*0580*/  @P5 BRA `(.L_x_18) ;  /* 0x0000000000105947 */ /* 0x000fea0003800000 */
[----:B------:R-:W2:Y:S04]  /*0590*/  LDG.E.64 R16, desc[UR8][R20.64+-0x78] ;  /* 0xffff880814107981 */ /* 0x000ea8000c1e1b00 */
[----:B------:R-:W2:Y:S02]  /*05a0*/  LDG.E.64 R12, desc[UR8][R14.64+-0x8] ;  /* 0xfffff8080e0c7981 */ /* 0x000ea4000c1e1b00 */
[----:B--2---:R-:W-:Y:S01]  /*05b0*/  DFMA R12, R16, R12, R18 ;  /* 0x0000000c100c722b */ /* 0x004fe20000000012 */
[----:B------:R-:W-:Y:S10]  /*05c0*/  BRA `(.L_x_17) ;  /* 0x0000000000047947 */ /* 0x000ff40003800000 */
.L_x_18:
[----:B------:R-:W-:-:S11]  /*05d0*/  DADD R12, RZ, R18 ;  /* 0x00000000ff0c7229 */ /* 0x000fd60000000012 */
.L_x_17:
[----:B------:R-:W-:Y:S05]  /*05e0*/  BSYNC.RECONVERGENT B0 ;  /* 0x0000000000007941 */ /* 0x000fea0003800200 */
.L_x_16:
[----:B------:R-:W-:Y:S01]  /*05f0*/  @!P4 IMAD.MOV.U32 R18, RZ, RZ, R23 ;  /* 0x000000ffff12c224 */ /* 0x000fe200078e0017 */
[----:B------:R-:W-:Y:S01]  /*0600*/  @!P4 MOV R19, R24 ;  /* 0x000000180013c202 */ /* 0x000fe20000000f00 */
[----:B------:R-:W2:Y:S04]  /*0610*/  @!P4 LDG.E.64 R28, desc[UR8][R14.64] ;  /* 0x000000080e1cc981 */ /* 0x000ea8000c1e1b00 */
[----:B------:R-:W2:Y:S01]  /*0620*/  @!P4 LDG.E.64 R16, desc[UR8][R18.64] ;  /* 0x000000081210c981 */ /* 0x000ea2000c1e1b00 */
[----:B------:R-:W0:Y:S02]  /*0630*/  S2UR UR11, SR_CTAID.X ;  /* 0x00000000000b79c3 */ /* 0x000e240000002500 */
[----:B0-----:R-:W-:-:S05]  /*0640*/  IMAD.U32 R2, RZ, RZ, UR11 ;  /* 0x0000000bff027e24 */ /* 0x001fca000f8e00ff */
[----:B------:R-:W-:-:S04]  /*0650*/  ISETP.GT.U32.AND P5, PT, R2, 0xb, PT ;  /* 0x0000000b0200780c */ /* 0x000fc80003fa4070 */
[----:B------:R-:W-:-:S13]  /*0660*/  ISETP.GT.U32.OR P5, PT, R0, 0xc, P5 ;  /* 0x0000000c0000780c */ /* 0x000fda0002fa4470 */
[----:B------:R-:W3:Y:S01]  /*0670*/  @!P5 LDG.E.64 R18, desc[UR8][R20.64+-0x68] ;  /* 0xffff98081412d981 */ /* 0x000ee2000c1e1b00 */
[----:B--2---:R-:W-:-:S03]  /*0680*/  @!P4 DFMA R28, R16, R28, R12 ;  /* 0x0000001c101cc22b */ /* 0x004fc6000000000c */
[----:B------:R-:W3:Y:S01]  /*0690*/  @!P5 LDG.E.64 R16, desc[UR8][R14.64+0x8] ;  /* 0x000008080e10d981 */ /* 0x000ee2000c1e1b00 */
[----:B------:R-:W-:Y:S01]  /*06a0*/  @P4 DADD R28, RZ, R12 ;  /* 0x00000000ff1c4229 */ /* 0x000fe2000000000c */
[----:B------:R-:W-:Y:S07]  /*06b0*/  BSSY.RECONVERGENT B0, `(.L_x_19) ;  /* 0x000000f000007945 */ /* 0x000fee0003800200 */
[--C-:B---3--:R-:W-:Y:S02]  /*06c0*/  @!P5 DFMA R16, R18, R16, R28.reuse ;  /* 0x000000101210d22b */ /* 0x108fe4000000001c */
[----:B------:R-:W-:-:S08]  /*06d0*/  @P5 DADD R16, RZ, R28 ;  /* 0x00000000ff105229 */ /* 0x000fd0000000001c */
[----:B------:R-:W-:Y:S01]  /*06e0*/  @!P6 DADD R12, RZ, R16 ;  /* 0x00000000ff0ce229 */ /* 0x000fe20000000010 */
[----:B------:R-:W-:Y:S10]  /*06f0*/  @!P6 BRA `(.L_x_20) ;  /* 0x000000000028e947 */ /* 0x000ff40003800000 */
[----:B------:R-:W-:-:S04]  /*0700*/  ISETP.GT.U32.AND P5, PT, R2, 0xd, PT ;  /* 0x0000000d0200780c */ /* 0x000fc80003fa4070 */
[----:B------:R-:W-:-:S13]  /*0710*/  ISETP.GT.U32.OR P5, PT, R0, 0xb, P5 ;  /* 0x0000000b0000780c */ /* 0x000fda0002fa4470 */
[----:B------:R-:W-:Y:S05]  /*0720*/  @P5 BRA `(.L_x_21) ;  /* 0x0000000000185947 */ /* 0x000fea0003800000 */
[----:B------:R-:W-:Y:S02]  /*0730*/  IMAD.MOV.U32 R12, RZ, RZ, R9 ;  /* 0x000000ffff0c7224 */ /* 0x000fe400078e0009 */
[----:B------:R-:W-:-:S05]  /*0740*/  IMAD.MOV.U32 R13, RZ, RZ, R22 ;  /* 0x000000ffff0d7224 */ /* 0x000fca00078e0016 */
[----:B------:R-:W2:Y:S04]  /*0750*/  LDG.E.64 R18, desc[UR8][R12.64] ;  /* 0x000000080c127981 */ /* 0x000ea8000c1e1b00 */
[----:B------:R-:W2:Y:S02]  /*0760*/  LDG.E.64 R12, desc[UR8][R14.64+0x10] ;  /* 0x000010080e0c7981 */ /* 0x000ea4000c1e1b00 */
[----:B--2---:R-:W-:Y:S01]  /*0770*/  DFMA R12, R18, R12, R16 ;  /* 0x0000000c120c722b */ /* 0x004fe20000000010 */
[----:B------:R-:W-:Y:S10]  /*0780*/  BRA `(.L_x_20) ;  /* 0x0000000000047947 */ /* 0x000ff40003800000 */
.L_x_21:
[----:B------:R-:W-:-:S11]  /*0790*/  DADD R12, RZ, R16 ;  /* 0x00000000ff0c7229 */ /* 0x000fd60000000010 */
.L_x_20:
[----:B------:R-:W-:Y:S05]  /*07a0*/  BSYNC.RECONVERGENT B0 ;  /* 0x0000000000007941 */ /* 0x000fea0003800200 */
.L_x_19:
[----:B------:R-:W2:Y:S04]  /*07b0*/  @!P0 LDG.E.64 R18, desc[UR8][R20.64+-0x8] ;  /* 0xfffff80814128981 */ /* 0x000ea8000c1e1b00 */
[----:B------:R-:W2:Y:S04]  /*07c0*/  @!P0 LDG.E.64 R16, desc[UR8][R14.64+0x18] ;  /* 0x000018080e108981 */ /* 0x000ea8000c1e1b00 */
[----:B------:R-:W3:Y:S01]  /*07d0*/  @!P1 LDG.E.64 R14, desc[UR8][R14.64+0x20] ;  /* 0x000020080e0e9981 */ /* 0x000ee2000c1e1b00 */
[----:B--2---:R-:W-:-:S03]  /*07e0*/  @!P0 DFMA R16, R18, R16, R12 ;  /* 0x000000101210822b */ /* 0x004fc6000000000c */
[----:B------:R-:W3:Y:S01]  /*07f0*/  @!P1 LDG.E.64 R18, desc[UR8][R20.64] ;  /* 0x0000000814129981 */ /* 0x000ee2000c1e1b00 */
[----:B------:R-:W-:Y:S01]  /*0800*/  @P0 DADD R16, RZ, R12 ;  /* 0x00000000ff100229 */ /* 0x000fe2000000000c */
[----:B------:R-:W-:Y:S01]  /*0810*/  UIADD3 UR4, UPT, UPT, UR4, 0x1, URZ ;  /* 0x0000000104047890 */ /* 0x000fe2000fffe0ff */
[----:B------:R-:W-:-:S03]  /*0820*/  IADD3 R9, P5, PT, R9, 0x548, RZ ;  /* 0x0000054809097810 */ /* 0x000fc60007fbe0ff */
[----:B------:R-:W-:Y:S01]  /*0830*/  UISETP.NE.AND UP0, UPT, UR4, 0x40, UPT ;  /* 0x000000400400788c */ /* 0x000fe2000bf05270 */
[----:B------:R-:W-:Y:S01]  /*0840*/  IADD3 R29, P6, PT, R20, 0x548, RZ ;  /* 0x00000548141d7810 */ /* 0x000fe20007fde0ff */
[----:B------:R-:W-:Y:S01]  /*0850*/  IMAD.X R22, RZ, RZ, R22, P5 ;  /* 0x000000ffff167224 */ /* 0x000fe200028e0616 */
[----:B------:R-:W-:Y:S01]  /*0860*/  IADD3 R23, P5, PT, R23, 0x548, RZ ;  /* 0x0000054817177810 */ /* 0x000fe20007fbe0ff */
[----:B------:R-:W-:Y:S01]  /*0870*/  VIADD R27, R27, 0xa9 ;  /* 0x000000a91b1b7836 */ /* 0x000fe20000000000 */
[----:B------:R-:W-:Y:S01]  /*0880*/  IADD3 R25, PT, PT, R25, 0xa9, RZ ;  /* 0x000000a919197810 */ /* 0x000fe20007ffe0ff */
[----:B------:R-:W-:Y:S02]  /*0890*/  IMAD.X R28, RZ, RZ, R21, P6 ;  /* 0x000000ffff1c7224 */ /* 0x000fe400030e0615 */
[----:B------:R-:W-:Y:S02]  /*08a0*/  VIADD R26, R26, 0x9 ;  /* 0x000000091a1a7836 */ /* 0x000fe40000000000 */
[----:B------:R-:W-:Y:S01]  /*08b0*/  IMAD.X R24, RZ, RZ, R24, P5 ;  /* 0x000000ffff187224 */ /* 0x000fe200028e0618 */
[----:B---3--:R-:W-:-:S02]  /*08c0*/  @!P1 DFMA R12, R18, R14, R16 ;  /* 0x0000000e120c922b */ /* 0x008fc40000000010 */
[----:B------:R-:W-:-:S08]  /*08d0*/  @P1 DADD R12, RZ, R16 ;  /* 0x00000000ff0c1229 */ /* 0x000fd00000000010 */
[----:B------:R-:W-:Y:S01]  /*08e0*/  DADD R10, R12, R10 ;  /* 0x000000000c0a7229 */ /* 0x000fe2000000000a */
        /* <DEDUP_REMOVED lines=11> */
[----:B------:R-:W-:Y:S06]  /*09a0*/  BAR.SYNC.DEFER_BLOCKING 0x0 ;  /* 0x0000000000007b1d */ /* 0x000fec0000010000 */
[----:B------:R-:W-:Y:S05]  /*09b0*/  EXIT ;  /* 0x000000000000794d */ /* 0x000fea0003800000 */
.L_x_24:
        /* <DEDUP_REMOVED lines=12> */
.L_x_220:


//--------------------- .text._Z21Executefire9expand1x1PdS_S_ --------------------------
	.section	.text._Z21Executefire9expand1x1PdS_S_,"ax",@progbits
	.align	128
        .global         _Z21Executefire9expand1x1PdS_S_
        .type           _Z21Executefire9expand1x1PdS_S_,@function
        .size           _Z21Executefire9expand1x1PdS_S_,(.L_x_221 - _Z21Executefire9expand1x1PdS_S_)
        .other          _Z21Executefire9expand1x1PdS_S_,@"STO_CUDA_ENTRY STV_DEFAULT"
_Z21Executefire9expand1x1PdS_S_:
.text._Z21Executefire9expand1x1PdS_S_:
[----:B------:R-:W-:Y:S01]  /*0000*/  LDC R1, c[0x0][0x37c] ;  /* 0x0000df00ff017b82 */ /* 0x000fe20000000800 */
[----:B------:R-:W0:Y:S01]  /*0010*/  S2R R0, SR_CTAID.X ;  /* 0x0000000000007919 */ /* 0x000e220000002500 */
[----:B------:R-:W-:Y:S01]  /*0020*/  HFMA2 R60, -RZ, RZ, 0, 0 ;  /* 0x00000000ff3c7431 */ /* 0x000fe200000001ff */
[----:B------:R-:W1:Y:S01]  /*0030*/  LDCU.64 UR4, c[0x0][0x358] ;  /* 0x00006b00ff0477ac */ /* 0x000e620008000a00 */
[----:B------:R-:W2:Y:S01]  /*0040*/  S2R R3, SR_TID.X ;  /* 0x0000000000037919 */ /* 0x000ea20000002100 */
[----:B------:R-:W3:Y:S01]  /*0050*/  LDCU.64 UR8, c[0x0][0x390] ;  /* 0x00007200ff0877ac */ /* 0x000ee20008000a00 */
[----:B0-----:R-:W-:-:S04]  /*0060*/  IMAD.WIDE.U32 R10, R0, 0x8, RZ ;  /* 0x00000008000a7825 */ /* 0x001fc800078e00ff */
[C---:B--2---:R-:W-:Y:S02]  /*0070*/  IMAD R0, R3.reuse, 0xd, R0 ;  /* 0x0000000d03007824 */ /* 0x044fe400078e0200 */
[----:B------:R-:W-:-:S03]  /*0080*/  IMAD.WIDE.U32 R10, R3, 0x68, R10 ;  /* 0x00000068030a7825 */ /* 0x000fc600078e000a */
[C---:B------:R-:W-:Y:S02]  /*0090*/  IADD3 R3, PT, PT, R0.reuse, 0x9e7, RZ ;  /* 0x000009e700037810 */ /* 0x040fe40007ffe0ff */
[C---:B------:R-:W-:Y:S02]  /*00a0*/  IADD3 R4, PT, PT, R0.reuse, 0x93e, RZ ;  /* 0x0000093e00047810 */ /* 0x040fe40007ffe0ff */
[C---:B------:R-:W-:Y:S02]  /*00b0*/  IADD3 R5, PT, PT, R0.reuse, 0x895, RZ ;  /* 0x0000089500057810 */ /* 0x040fe40007ffe0ff */
[C---:B------:R-:W-:Y:S02]  /*00c0*/  IADD3 R6, PT, PT, R0.reuse, 0x7ec, RZ ;  /* 0x000007ec00067810 */ /* 0x040fe40007ffe0ff */
[C---:B------:R-:W-:Y:S02]  /*00d0*/  IADD3 R7, PT, PT, R0.reuse, 0x743, RZ ;  /* 0x0000074300077810 */ /* 0x040fe40007ffe0ff */
[----:B------:R-:W-:-:S02]  /*00e0*/  IADD3 R8, PT, PT, R0, 0x69a, RZ ;  /* 0x0000069a00087810 */ /* 0x000fc40007ffe0ff */
        /* <DEDUP_REMOVED lines=8> */
[----:B-1-3--:R-:W-:-:S07]  /*0170*/  IADD3 R2, PT, PT, R0, 0xa9, RZ ;  /* 0x000000a900027810 */ /* 0x00afce0007ffe0ff */
.L_x_25:
[----:B0-----:R-:W0:Y:S01]  /*0180*/  LDC.64 R12, c[0x0][0x380] ;  /* 0x0000e000ff0c7b82 */ /* 0x001e220000000a00 */
[----:B------:R-:W-:-:S04]  /*0190*/  IADD3 R30, P0, PT, R10, UR8, RZ ;  /* 0x000000080a1e7c10 */ /* 0x000fc8000ff1e0ff */
[----:B------:R-:W-:-:S03]  /*01a0*/  IADD3.X R31, PT, PT, R11, UR9, RZ, P0, !PT ;  /* 0x000000090b1f7c10 */ /* 0x000fc600087fe4ff */
[----:B------:R-:W1:Y:S03]  /*01b0*/  LDC.64 R14, c[0x0][0x390] ;  /* 0x0000e400ff0e7b82 */ /* 0x000e660000000a00 */
[----:B------:R-:W2:Y:S01]  /*01c0*/  LDG.E.64 R30, desc[UR4][R30.64] ;  /* 0x000000041e1e7981 */ /* 0x000ea2000c1e1b00 */
[----:B0-----:R-:W-:-:S05]  /*01d0*/  IMAD.WIDE.U32 R12, R60, 0x200, R12 ;  /* 0x000002003c0c7825 */ /* 0x001fca00078e000c */
[----:B------:R-:W2:Y:S01]  /*01e0*/  LDG.E.64 R26, desc[UR4][R12.64] ;  /* 0x000000040c1a7981 */ /* 0x000ea2000c1e1b00 */
[----:B-1----:R-:W-:-:S03]  /*01f0*/  IMAD.WIDE.U32 R22, R2, 0x8, R14 ;  /* 0x0000000802167825 */ /* 0x002fc600078e000e */
[----:B------:R-:W3:Y:S01]  /*0200*/  LDG.E.64 R24, desc[UR4][R12.64+0x8] ;  /* 0x000008040c187981 */ /* 0x000ee2000c1e1b00 */
[----:B------:R-:W-:-:S03]  /*0210*/  IMAD.WIDE.U32 R18, R58, 0x8, R14 ;  /* 0x000000083a127825 */ /* 0x000fc600078e000e */
[----:B------:R-:W4:Y:S04]  /*0220*/  LDG.E.64 R28, desc[UR4][R12.64+0x10] ;  /* 0x000010040c1c7981 */ /* 0x000f28000c1e1b00 */
[----:B------:R-:W3:Y:S01]  /*0230*/  LDG.E.64 R22, desc[UR4][R22.64] ;  /* 0x0000000416167981 */ /* 0x000ee2000c1e1b00 */
[----:B------:R-:W-:-:S03]  /*0240*/  IMAD.WIDE.U32 R16, R56, 0x8, R14 ;  /* 0x0000000838107825 */ /* 0x000fc600078e000e */
[----:B------:R-:W4:Y:S04]  /*0250*/  LDG.E.64 R18, desc[UR4][R18.64] ;  /* 0x0000000412127981 */ /* 0x000f28000c1e1b00 */
[----:B------:R-:W5:Y:S04]  /*0260*/  LDG.E.64 R34, desc[UR4][R12.64+0x18] ;  /* 0x000018040c227981 */ /* 0x000f68000c1e1b00 */
[----:B------:R-:W5:Y:S01]  /*0270*/  LDG.E.64 R16, desc[UR4][R16.64] ;  /* 0x0000000410107981 */ /* 0x000f62000c1e1b00 */
[----:B------:R-:W-:-:S03]  /*0280*/  IMAD.WIDE.U32 R20, R54, 0x8, R14 ;  /* 0x0000000836147825 */ /* 0x000fc600078e000e */
[----:B------:R-:W5:Y:S04]  /*0290*/  LDG.E.64 R48, desc[UR4][R12.64+0x20] ;  /* 0x000020040c307981 */ /* 0x000f68000c1e1b00 */
[----:B------:R-:W5:Y:S01]  /*02a0*/  LDG.E.64 R20, desc[UR4][R20.64] ;  /* 0x0000000414147981 */ /* 0x000f62000c1e1b00 */
[----:B------:R-:W-:-:S03]  /*02b0*/  IMAD.WIDE.U32 R46, R61, 0x8, R14 ;  /* 0x000000083d2e7825 */ /* 0x000fc600078e000e */
[----:B------:R-:W5:Y:S01]  /*02c0*/  LDG.E.64 R42, desc[UR4][R12.64+0x28] ;  /* 0x000028040c2a7981 */ /* 0x000f62000c1e1b00 */
[----:B------:R-:W-:-:S03]  /*02d0*/  IMAD.WIDE.U32 R40, R59, 0x8, R14 ;  /* 0x000000083b287825 */ /* 0x000fc600078e000e */
[----:B------:R-:W5:Y:S01]  /*02e0*/  LDG.E.64 R46, desc[UR4][R46.64] ;  /* 0x000000042e2e7981 */ /* 0x000f62000c1e1b00 */
[----:B------:R-:W-:-:S03]  /*02f0*/  IMAD.WIDE.U32 R36, R57, 0x8, R14 ;  /* 0x0000000839247825 */ /* 0x000fc600078e000e */
[----:B------:R-:W5:Y:S04]  /*0300*/  LDG.E.64 R38, desc[UR4][R12.64+0x30] ;  /* 0x000030040c267981 */ /* 0x000f68000c1e1b00 */
[----:B------:R-:W5:Y:S04]  /*0310*/  LDG.E.64 R40, desc[UR4][R40.64] ;  /* 0x0000000428287981 */ /* 0x000f68000c1e1b00 */
[----:B------:R-:W5:Y:S04]  /*0320*/  LDG.E.64 R32, desc[UR4][R12.64+0x38] ;  /* 0x000038040c207981 */ /* 0x000f68000c1e1b00 */
[----:B------:R-:W5:Y:S01]  /*0330*/  LDG.E.64 R36, desc[UR4][R36.64] ;  /* 0x0000000424247981 */ /* 0x000f62000c1e1b00 */
[----:B------:R-:W-:Y:S01]  /*0340*/  IMAD.WIDE.U32 R44, R6, 0x8, R14 ;  /* 0x00000008062c7825 */ /* 0x000fe200078e000e */
[----:B------:R-:W-:-:S02]  /*0350*/  UIADD3 UR6, UP0, UPT, UR8, 0x5480, URZ ;  /* 0x0000548008067890 */ /* 0x000fc4000ff1e0ff */
[----:B------:R-:W5:Y:S04]  /*0360*/  LDG.E.64 R50, desc[UR4][R12.64+0xe8] ;  /* 0x0000e8040c327981 */ /* 0x000f68000c1e1b00 */
[----:B------:R-:W5:Y:S01]  /*0370*/  LDG.E.64 R44, desc[UR4][R44.64] ;  /* 0x000000042c2c7981 */ /* 0x000f62000c1e1b00 */
[----:B--2---:R-:W-:Y:S01]  /*0380*/  DFMA R26, R30, R26, RZ ;  /* 0x0000001a1e1a722b */ /* 0x004fe200000000ff */
[----:B------:R-:W-:-:S06]  /*0390*/  IMAD.WIDE.U32 R30, R55, 0x8, R14 ;  /* 0x00000008371e7825 */ /* 0x000fcc00078e000e */
[----:B------:R-:W2:Y:S01]  /*03a0*/  LDG.E.64 R30, desc[UR4][R30.64] ;  /* 0x000000041e1e7981 */ /* 0x000ea2000c1e1b00 */
[----:B---3--:R-:W-:-:S03]  /*03b0*/  DFMA R24, R22, R24, R26 ;  /* 0x000000181618722b */ /* 0x008fc6000000001a */
[----:B------:R-:W2:Y:S01]  /*03c0*/  LDG.E.64 R22, desc[UR4][R12.64+0x40] ;  /* 0x000040040c167981 */ /* 0x000ea2000c1e1b00 */
[----:B------:R-:W-:-:S04]  /*03d0*/  IMAD.WIDE.U32 R26, R9, 0x8, R14 ;  /* 0x00000008091a7825 */ /* 0x000fc800078e000e */
[----:B----4-:R-:W-:Y:S02]  /*03e0*/  DFMA R28, R18, R28, R24 ;  /* 0x0000001c121c722b */ /* 0x010fe40000000018 */
[----:B------:R-:W3:Y:S01]  /*03f0*/  LDG.E.64 R26, desc[UR4][R26.64] ;  /* 0x000000041a1a7981 */ /* 0x000ee2000c1e1b00 */
[----:B------:R-:W-:-:S03]  /*0400*/  IMAD.WIDE.U32 R18, R8, 0x8, R14 ;  /* 0x0000000808127825 */ /* 0x000fc600078e000e */
[----:B------:R-:W3:Y:S02]  /*0410*/  LDG.E.64 R24, desc[UR4][R12.64+0x48] ;  /* 0x000048040c187981 */ /* 0x000ee4000c1e1b00 */
[----:B-----5:R-:W-:Y:S02]  /*0420*/  DFMA R34, R16, R34, R28 ;  /* 0x000000221022722b */ /* 0x020fe4000000001c */
[----:B------:R-:W4:Y:S04]  /*0430*/  LDG.E.64 R18, desc[UR4][R18.64] ;  /* 0x0000000412127981 */ /* 0x000f28000c1e1b00 */
[----:B------:R-:W4:Y:S01]  /*0440*/  LDG.E.64 R16, desc[UR4][R12.64+0x50] ;  /* 0x000050040c107981 */ /* 0x000f22000c1e1b00 */
[----:B------:R-:W-:Y:S01]  /*0450*/  IMAD.WIDE.U32 R28, R7, 0x8, R14 ;  /* 0x00000008071c7825 */ /* 0x000fe200078e000e */
[----:B------:R-:W-:-:S02]  /*0460*/  DFMA R48, R20, R48, R34 ;  /* 0x000000301430722b */ /* 0x000fc40000000022 */
[----:B------:R-:W5:Y:S04]  /*0470*/  LDG.E.64 R20, desc[UR4][R12.64+0x58] ;  /* 0x000058040c147981 */ /* 0x000f68000c1e1b00 */
[----:B------:R-:W5:Y:S04]  /*0480*/  LDG.E.64 R28, desc[UR4][R28.64] ;  /* 0x000000041c1c7981 */ /* 0x000f68000c1e1b00 */
[----:B------:R-:W5:Y:S01]  /*0490*/  LDG.E.64 R34, desc[UR4][R12.64+0x60] ;  /* 0x000060040c227981 */ /* 0x000f62000c1e1b00 */
[----:B------:R-:W-:Y:S01]  /*04a0*/  DFMA R42, R46, R42, R48 ;  /* 0x0000002a2e2a722b */ /* 0x000fe20000000030 */
[----:B------:R-:W-:-:S02]  /*04b0*/  UIADD3.X UR7, UPT, UPT, URZ, UR9, URZ, UP0, !UPT ;  /* 0x00000009ff077290 */ /* 0x000fc400087fe4ff */
[----:B------:R-:W5:Y:S05]  /*04c0*/  LDG.E.64 R48, desc[UR4][R12.64+0xc8] ;  /* 0x0000c8040c307981 */ /* 0x000f6a000c1e1b00 */
[----:B------:R-:W-:Y:S01]  /*04d0*/  DFMA R38, R40, R38, R42 ;  /* 0x000000262826722b */ /* 0x000fe2000000002a */
[--C-:B------:R-:W-:Y:S01]  /*04e0*/  IMAD.WIDE.U32 R42, R5, 0x8, R14.reuse ;  /* 0x00000008052a7825 */ /* 0x100fe200078e000e */
[----:B------:R-:W5:Y:S06]  /*04f0*/  LDG.E.64 R40, desc[UR4][R12.64+0x68] ;  /* 0x000068040c287981 */ /* 0x000f6c000c1e1b00 */
[----:B------:R-:W-:Y:S01]  /*0500*/  DFMA R32, R36, R32, R38 ;  /* 0x000000202420722b */ /* 0x000fe20000000026 */
[----:B------:R-:W5:Y:S01]  /*0510*/  LDG.E.64 R42, desc[UR4][R42.64] ;  /* 0x000000042a2a7981 */ /* 0x000f62000c1e1b00 */
[----:B------:R-:W-:-:S04]  /*0520*/  IMAD.WIDE.U32 R38, R4, 0x8, R14 ;  /* 0x0000000804267825 */ /* 0x000fc800078e000e */
[----:B------:R-:W-:Y:S02]  /*0530*/  IMAD.WIDE.U32 R36, R3, 0x8, R14 ;  /* 0x0000000803247825 */ /* 0x000fe400078e000e */
[----:B------:R-:W5:Y:S01]  /*0540*/  LDG.E.64 R38, desc[UR4][R38.64] ;  /* 0x0000000426267981 */ /* 0x000f62000c1e1b00 */
[----:B------:R-:W-:-:S03]  /*0550*/  IADD3 R14, P0, PT, R10, UR6, RZ ;  /* 0x000000060a0e7c10 */ /* 0x000fc6000ff1e0ff */
[----:B------:R-:W5:Y:S01]  /*0560*/  LDG.E.64 R36, desc[UR4][R36.64] ;  /* 0x0000000424247981 */ /* 0x000f62000c1e1b00 */
[----:B------:R-:W-:Y:S01]  /*0570*/  IADD3.X R15, PT, PT, R11, UR7, RZ, P0, !PT ;  /* 0x000000070b0f7c10 */ /* 0x000fe200087fe4ff */
[----:B--2---:R-:W-:Y:S02]  /*0580*/  DFMA R30, R30, R22, R32 ;  /* 0x000000161e1e722b */ /* 0x004fe40000000020 */
[----:B------:R-:W2:Y:S06]  /*0590*/  LDG.E.64 R22, desc[UR4][R12.64+0x70] ;  /* 0x000070040c167981 */ /* 0x000eac000c1e1b00 */
[----:B---3--:R-:W-:Y:S01]  /*05a0*/  DFMA R26, R26, R24, R30 ;  /* 0x000000181a1a722b */ /* 0x008fe2000000001e */
[----:B------:R-:W3:Y:S04]  /*05b0*/  LDG.E.64 R24, desc[UR4][R12.64+0x78] ;  /* 0x000078040c187981 */ /* 0x000ee8000c1e1b00 */
[----:B------:R-:W3:Y:S03]  /*05c0*/  LDG.E.64 R30, desc[UR4][R14.64] ;  /* 0x000000040e1e7981 */ /* 0x000ee6000c1e1b00 */
[----:B----4-:R-:W-:Y:S01]  /*05d0*/  DFMA R46, R18, R16, R26 ;  /* 0x00000010122e722b */ /* 0x010fe2000000001a */
[----:B------:R-:W-:Y:S01]  /*05e0*/  MOV R16, UR6 ;  /* 0x0000000600107c02 */ /* 0x000fe20008000f00 */
[----:B------:R-:W4:Y:S01]  /*05f0*/  LDG.E.64 R26, desc[UR4][R12.64+0x80] ;  /* 0x000080040c1a7981 */ /* 0x000f22000c1e1b00 */
[----:B------:R-:W-:-:S03]  /*0600*/  MOV R17, UR7 ;  /* 0x0000000700117c02 */ /* 0x000fc60008000f00 */
[--C-:B------:R-:W-:Y:S02]  /*0610*/  IMAD.WIDE.U32 R18, R2, 0x8, R16.reuse ;  /* 0x0000000802127825 */ /* 0x100fe400078e0010 */
[----:B-----5:R-:W-:Y:S01]  /*0620*/  DFMA R46, R28, R20, R46 ;  /* 0x000000141c2e722b */ /* 0x020fe2000000002e */
[----:B------:R-:W5:Y:S04]  /*0630*/  LDG.E.64 R28, desc[UR4][R12.64+0x88] ;  /* 0x000088040c1c7981 */ /* 0x000f68000c1e1b00 */
[----:B------:R-:W5:Y:S01]  /*0640*/  LDG.E.64 R32, desc[UR4][R18.64] ;  /* 0x0000000412207981 */ /* 0x000f62000c1e1b00 */
[----:B------:R-:W-:Y:S02]  /*0650*/  IMAD.WIDE.U32 R20, R58, 0x8, R16 ;  /* 0x000000083a147825 */ /* 0x000fe400078e0010 */
[----:B------:R-:W-:Y:S01]  /*0660*/  DFMA R46, R44, R34, R46 ;  /* 0x000000222c2e722b */ /* 0x000fe2000000002e */
[----:B------:R-:W5:Y:S04]  /*0670*/  LDG.E.64 R34, desc[UR4][R12.64+0x90] ;  /* 0x000090040c227981 */ /* 0x000f68000c1e1b00 */
[----:B------:R-:W5:Y:S03]  /*0680*/  LDG.E.64 R44, desc[UR4][R20.64] ;  /* 0x00000004142c7981 */ /* 0x000f66000c1e1b00 */
[----:B------:R-:W-:-:S08]  /*0690*/  DFMA R40, R42, R40, R46 ;  /* 0x000000282a28722b */ /* 0x000fd0000000002e */
[----:B--2---:R-:W-:Y:S01]  /*06a0*/  DFMA R38, R38, R22, R40 ;  /* 0x000000162626722b */ /* 0x004fe20000000028 */
[--C-:B------:R-:W-:Y:S01]  /*06b0*/  IMAD.WIDE.U32 R22, R56, 0x8, R16.reuse ;  /* 0x0000000838167825 */ /* 0x100fe200078e0010 */
[----:B------:R-:W2:Y:S04]  /*06c0*/  LDG.E.64 R40, desc[UR4][R12.64+0x98] ;  /* 0x000098040c287981 */ /* 0x000ea8000c1e1b00 */
[----:B------:R-:W2:Y:S02]  /*06d0*/  LDG.E.64 R42, desc[UR4][R22.64] ;  /* 0x00000004162a7981 */ /* 0x000ea4000c1e1b00 */
[----:B---3--:R-:W-:Y:S01]  /*06e0*/  DFMA R36, R36, R24, R38 ;  /* 0x000000182424722b */ /* 0x008fe20000000026 */
[----:B------:R-:W-:-:S05]  /*06f0*/  IMAD.WIDE.U32 R24, R54, 0x8, R16 ;  /* 0x0000000836187825 */ /* 0x000fca00078e0010 */
[----:B------:R-:W3:Y:S02]  /*0700*/  LDG.E.64 R38, desc[UR4][R24.64] ;  /* 0x0000000418267981 */ /* 0x000ee4000c1e1b00 */
[----:B----4-:R-:W-:Y:S02]  /*0710*/  DFMA R46, R30, R26, R36 ;  /* 0x0000001a1e2e722b */ /* 0x010fe40000000024 */
[----:B------:R-:W3:Y:S01]  /*0720*/  LDG.E.64 R30, desc[UR4][R12.64+0xa0] ;  /* 0x0000a0040c1e7981 */ /* 0x000ee2000c1e1b00 */
[----:B------:R-:W-:-:S05]  /*0730*/  IMAD.WIDE.U32 R26, R61, 0x8, R16 ;  /* 0x000000083d1a7825 */ /* 0x000fca00078e0010 */
[----:B------:R-:W4:Y:S01]  /*0740*/  LDG.E.64 R36, desc[UR4][R26.64] ;  /* 0x000000041a247981 */ /* 0x000f22000c1e1b00 */
[----:B-----5:R-:W-:-:S03]  /*0750*/  DFMA R46, R32, R28, R46 ;  /* 0x0000001c202e722b */ /* 0x020fc6000000002e */
[----:B------:R-:W4:Y:S01]  /*0760*/  LDG.E.64 R32, desc[UR4][R12.64+0xa8] ;  /* 0x0000a8040c207981 */ /* 0x000f22000c1e1b00 */
[----:B------:R-:W-:-:S04]  /*0770*/  IMAD.WIDE.U32 R28, R59, 0x8, R16 ;  /* 0x000000083b1c7825 */ /* 0x000fc800078e0010 */
[----:B------:R-:W-:Y:S02]  /*0780*/  DFMA R44, R44, R34, R46 ;  /* 0x000000222c2c722b */ /* 0x000fe4000000002e */
[----:B------:R-:W5:Y:S04]  /*0790*/  LDG.E.64 R46, desc[UR4][R12.64+0xb0] ;  /* 0x0000b0040c2e7981 */ /* 0x000f68000c1e1b00 */
[----:B------:R-:W5:Y:S02]  /*07a0*/  LDG.E.64 R34, desc[UR4][R28.64] ;  /* 0x000000041c227981 */ /* 0x000f64000c1e1b00 */
[----:B--2---:R-:W-:Y:S02]  /*07b0*/  DFMA R40, R42, R40, R44 ;  /* 0x000000282a28722b */ /* 0x004fe4000000002c */
[----:B------:R-:W2:Y:S06]  /*07c0*/  LDG.E.64 R42, desc[UR4][R12.64+0xb8] ;  /* 0x0000b8040c2a7981 */ /* 0x000eac000c1e1b00 */
[----:B---3--:R-:W-:Y:S01]  /*07d0*/  DFMA R38, R38, R30, R40 ;  /* 0x0000001e2626722b */ /* 0x008fe20000000028 */
[----:B------:R-:W-:-:S05]  /*07e0*/  IMAD.WIDE.U32 R30, R57, 0x8, R16 ;  /* 0x00000008391e7825 */ /* 0x000fca00078e0010 */
[----:B------:R-:W2:Y:S02]  /*07f0*/  LDG.E.64 R44, desc[UR4][R30.64] ;  /* 0x000000041e2c7981 */ /* 0x000ea4000c1e1b00 */
[----:B----4-:R-:W-:Y:S01]  /*0800*/  DFMA R38, R36, R32, R38 ;  /* 0x000000202426722b */ /* 0x010fe20000000026 */
[--C-:B------:R-:W-:Y:S01]  /*0810*/  IMAD.WIDE.U32 R32, R55, 0x8, R16.reuse ;  /* 0x0000000837207825 */ /* 0x100fe200078e0010 */
[----:B------:R-:W3:Y:S04]  /*0820*/  LDG.E.64 R36, desc[UR4][R12.64+0xc0] ;  /* 0x0000c0040c247981 */ /* 0x000ee8000c1e1b00 */
[----:B------:R-:W3:Y:S02]  /*0830*/  LDG.E.64 R40, desc[UR4][R32.64] ;  /* 0x0000000420287981 */ /* 0x000ee4000c1e1b00 */
[----:B-----5:R-:W-:Y:S01]  /*0840*/  DFMA R46, R34, R46, R38 ;  /* 0x0000002e222e722b */ /* 0x020fe20000000026 */
[----:B------:R-:W-:-:S05]  /*0850*/  IMAD.WIDE.U32 R34, R9, 0x8, R16 ;  /* 0x0000000809227825 */ /* 0x000fca00078e0010 */
[----:B------:R-:W4:Y:S02]  /*0860*/  LDG.E.64 R38, desc[UR4][R34.64] ;  /* 0x0000000422267981 */ /* 0x000f24000c1e1b00 */
[----:B--2---:R-:W-:-:S08]  /*0870*/  DFMA R42, R44, R42, R46 ;  /* 0x0000002a2c2a722b */ /* 0x004fd0000000002e */
[----:B---3--:R-:W-:Y:S01]  /*0880*/  DFMA R42, R40, R36, R42 ;  /* 0x00000024282a722b */ /* 0x008fe2000000002a */
[--C-:B------:R-:W-:Y:S01]  /*0890*/  IMAD.WIDE.U32 R36, R8, 0x8, R16.reuse ;  /* 0x0000000808247825 */ /* 0x100fe200078e0010 */
[----:B------:R-:W2:Y:S04]  /*08a0*/  LDG.E.64 R40, desc[UR4][R12.64+0xd0] ;  /* 0x0000d0040c287981 */ /* 0x000ea8000c1e1b00 */
[----:B------:R-:W2:Y:S02]  /*08b0*/  LDG.E.64 R46, desc[UR4][R36.64] ;  /* 0x00000004242e7981 */ /* 0x000ea4000c1e1b00 */
[----:B----4-:R-:W-:Y:S01]  /*08c0*/  DFMA R48, R38, R48, R42 ;  /* 0x000000302630722b */ /* 0x010fe2000000002a */
[--C-:B------:R-:W-:Y:S01]  /*08d0*/  IMAD.WIDE.U32 R38, R7, 0x8, R16.reuse ;  /* 0x0000000807267825 */ /* 0x100fe200078e0010 */
[----:B------:R-:W3:Y:S04]  /*08e0*/  LDG.E.64 R42, desc[UR4][R12.64+0xd8] ;  /* 0x0000d8040c2a7981 */ /* 0x000ee8000c1e1b00 */
[----:B------:R-:W3:Y:S02]  /*08f0*/  LDG.E.64 R44, desc[UR4][R38.64] ;  /* 0x00000004262c7981 */ /* 0x000ee4000c1e1b00 */
[----:B--2---:R-:W-:Y:S01]  /*0900*/  DFMA R46, R46, R40, R48 ;  /* 0x000000282e2e722b */ /* 0x004fe20000000030 */
[----:B------:R-:W-:-:S04]  /*0910*/  IMAD.WIDE.U32 R40, R6, 0x8, R16 ;  /* 0x0000000806287825 */ /* 0x000fc800078e0010 */
[----:B------:R-:W-:-:S05]  /*0920*/  IMAD.WIDE.U32 R48, R5, 0x8, R16 ;  /* 0x0000000805307825 */ /* 0x000fca00078e0010 */
[----:B------:R-:W2:Y:S01]  /*0930*/  LDG.E.64 R52, desc[UR4][R48.64] ;  /* 0x0000000430347981 */ /* 0x000ea2000c1e1b00 */
[----:B---3--:R-:W-:-:S03]  /*0940*/  DFMA R42, R44, R42, R46 ;  /* 0x0000002a2c2a722b */ /* 0x008fc6000000002e */
[----:B------:R-:W3:Y:S04]  /*0950*/  LDG.E.64 R44, desc[UR4][R12.64+0xe0] ;  /* 0x0000e0040c2c7981 */ /* 0x000ee8000c1e1b00 */
[----:B------:R-:W3:Y:S02]  /*0960*/  LDG.E.64 R46, desc[UR4][R40.64] ;  /* 0x00000004282e7981 */ /* 0x000ee4000c1e1b00 */
[----:B---3--:R-:W-:Y:S02]  /*0970*/  DFMA R42, R46, R44, R42 ;  /* 0x0000002c2e2a722b */ /* 0x008fe4000000002a */
[----:B------:R-:W3:Y:S06]  /*0980*/  LDG.E.64 R44, desc[UR4][R12.64+0xf0] ;  /* 0x0000f0040c2c7981 */ /* 0x000eec000c1e1b00 */
[----:B--2---:R-:W-:Y:S01]  /*0990*/  DFMA R50, R52, R50, R42 ;  /* 0x000000323432722b */ /* 0x004fe2000000002a */
[----:B------:R-:W-:-:S05]  /*09a0*/  IMAD.WIDE.U32 R42, R4, 0x8, R16 ;  /* 0x00000008042a7825 */ /* 0x000fca00078e0010 */
[----:B------:R-:W3:Y:S02]  /*09b0*/  LDG.E.64 R46, desc[UR4][R42.64] ;  /* 0x000000042a2e7981 */ /* 0x000ee4000c1e1b00 */
[----:B---3--:R-:W-:Y:S01]  /*09c0*/  DFMA R44, R46, R44, R50 ;  /* 0x0000002c2e2c722b */ /* 0x008fe20000000032 */
[----:B------:R-:W-:Y:S02]  /*09d0*/  IMAD.WIDE.U32 R50, R3, 0x8, R16 ;  /* 0x0000000803327825 */ /* 0x000fe400078e0010 */
[----:B------:R-:W2:Y:S04]  /*09e0*/  LDG.E.64 R16, desc[UR4][R12.64+0xf8] ;  /* 0x0000f8040c107981 */ /* 0x000ea8000c1e1b00 */
[----:B------:R-:W2:Y:S02]  /*09f0*/  LDG.E.64 R46, desc[UR4][R50.64] ;  /* 0x00000004322e7981 */ /* 0x000ea4000c1e1b00 */
[----:B--2---:R-:W-:-:S02]  /*0a00*/  DFMA R44, R46, R16, R44 ;  /* 0x000000102e2c722b */ /* 0x004fc4000000002c */
[----:B------:R-:W2:Y:S04]  /*0a10*/  LDG.E.64 R46, desc[UR4][R12.64+0x100] ;  /* 0x000100040c2e7981 */ /* 0x000ea8000c1e1b00 */
[----:B------:R-:W2:Y:S04]  /*0a20*/  LDG.E.64 R16, desc[UR4][R14.64+0x5480] ;  /* 0x005480040e107981 */ /* 0x000ea8000c1e1b00 */
[----:B------:R-:W3:Y:S01]  /*0a30*/  LDG.E.64 R14, desc[UR4][R14.64+0xa900] ;  /* 0x00a900040e0e7981 */ /* 0x000ee2000c1e1b00 */
[----:B--2---:R-:W-:-:S03]  /*0a40*/  DFMA R46, R16, R46, R44 ;  /* 0x0000002e102e722b */ /* 0x004fc6000000002c */
[----:B------:R-:W2:Y:S04]  /*0a50*/  LDG.E.64 R44, desc[UR4][R12.64+0x108] ;  /* 0x000108040c2c7981 */ /* 0x000ea8000c1e1b00 */
[----:B------:R-:W2:Y:S04]  /*0a60*/  LDG.E.64 R16, desc[UR4][R18.64+0x5480] ;  /* 0x0054800412107981 */ /* 0x000ea8000c1e1b00 */
[----:B------:R-:W4:Y:S01]  /*0a70*/  LDG.E.64 R18, desc[UR4][R18.64+0xa900] ;  /* 0x00a9000412127981 */ /* 0x000f22000c1e1b00 */
[----:B--2---:R-:W-:-:S03]  /*0a80*/  DFMA R44, R16, R44, R46 ;  /* 0x0000002c102c722b */ /* 0x004fc6000000002e */
[----:B------:R-:W2:Y:S04]  /*0a90*/  LDG.E.64 R46, desc[UR4][R12.64+0x110] ;  /* 0x000110040c2e7981 */ /* 0x000ea8000c1e1b00 */
[----:B------:R-:W2:Y:S04]  /*0aa0*/  LDG.E.64 R16, desc[UR4][R20.64+0x5480] ;  /* 0x0054800414107981 */ /* 0x000ea8000c1e1b00 */
[----:B------:R-:W5:Y:S01]  /*0ab0*/  LDG.E.64 R20, desc[UR4][R20.64+0xa900] ;  /* 0x00a9000414147981 */ /* 0x000f62000c1e1b00 */
        /* <DEDUP_REMOVED lines=53> */
[----:B------:R-:W3:Y:S04]  /*0e10*/  LDG.E.64 R44, desc[UR4][R12.64+0x180] ;  /* 0x000180040c2c7981 */ /* 0x000ee8000c1e1b00 */
[----:B------:R-:W5:Y:S01]  /*0e20*/  LDG.E.64 R46, desc[UR4][R12.64+0x190] ;  /* 0x000190040c2e7981 */ /* 0x000f62000c1e1b00 */
[----:B---3--:R-:W-:-:S03]  /*0e30*/  DFMA R16, R14, R44, R16 ;  /* 0x0000002c0e10722b */ /* 0x008fc60000000010 */
[----:B------:R-:W4:Y:S04]  /*0e40*/  LDG.E.64 R44, desc[UR4][R12.64+0x188] ;  /* 0x000188040c2c7981 */ /* 0x000f28000c1e1b00 */
[----:B------:R-:W2:Y:S01]  /*0e50*/  LDG.E.64 R14, desc[UR4][R12.64+0x1a0] ;  /* 0x0001a0040c0e7981 */ /* 0x000ea2000c1e1b00 */
[----:B----4-:R-:W-:-:S03]  /*0e60*/  DFMA R16, R18, R44, R16 ;  /* 0x0000002c1210722b */ /* 0x010fc60000000010 */
[----:B------:R-:W3:Y:S04]  /*0e70*/  LDG.E.64 R44, desc[UR4][R12.64+0x198] ;  /* 0x000198040c2c7981 */ /* 0x000ee8000c1e1b00 */
[----:B------:R-:W4:Y:S01]  /*0e80*/  LDG.E.64 R18, desc[UR4][R12.64+0x1a8] ;  /* 0x0001a8040c127981 */ /* 0x000f22000c1e1b00 */
[----:B-----5:R-:W-:-:S03]  /*0e90*/  DFMA R16, R20, R46, R16 ;  /* 0x0000002e1410722b */ /* 0x020fc60000000010 */
[----:B------:R-:W5:Y:S04]  /*0ea0*/  LDG.E.64 R20, desc[UR4][R12.64+0x1b0] ;  /* 0x0001b0040c147981 */ /* 0x000f68000c1e1b00 */
[----:B------:R-:W5:Y:S01]  /*0eb0*/  LDG.E.64 R46, desc[UR4][R12.64+0x1f8] ;  /* 0x0001f8040c2e7981 */ /* 0x000f62000c1e1b00 */
[----:B---3--:R-:W-:-:S03]  /*0ec0*/  DFMA R16, R22, R44, R16 ;  /* 0x0000002c1610722b */ /* 0x008fc60000000010 */
[----:B------:R-:W3:Y:S04]  /*0ed0*/  LDG.E.64 R22, desc[UR4][R12.64+0x1b8] ;  /* 0x0001b8040c167981 */ /* 0x000ee8000c1e1b00 */
[----:B------:R-:W3:Y:S01]  /*0ee0*/  LDG.E.64 R44, desc[UR4][R12.64+0x1c0] ;  /* 0x0001c0040c2c7981 */ /* 0x000ee2000c1e1b00 */
[----:B--2---:R-:W-:-:S03]  /*0ef0*/  DFMA R14, R24, R14, R16 ;  /* 0x0000000e180e722b */ /* 0x004fc60000000010 */
[----:B------:R-:W2:Y:S04]  /*0f00*/  LDG.E.64 R16, desc[UR4][R12.64+0x1c8] ;  /* 0x0001c8040c107981 */ /* 0x000ea8000c1e1b00 */
[----:B------:R-:W2:Y:S01]  /*0f10*/  LDG.E.64 R24, desc[UR4][R12.64+0x1d0] ;  /* 0x0001d0040c187981 */ /* 0x000ea2000c1e1b00 */
[----:B----4-:R-:W-:-:S03]  /*0f20*/  DFMA R14, R26, R18, R14 ;  /* 0x000000121a0e722b */ /* 0x010fc6000000000e */
[----:B------:R-:W4:Y:S04]  /*0f30*/  LDG.E.64 R18, desc[UR4][R12.64+0x1d8] ;  /* 0x0001d8040c127981 */ /* 0x000f28000c1e1b00 */
[----:B------:R-:W4:Y:S01]  /*0f40*/  LDG.E.64 R26, desc[UR4][R12.64+0x1e0] ;  /* 0x0001e0040c1a7981 */ /* 0x000f22000c1e1b00 */
[----:B-----5:R-:W-:-:S03]  /*0f50*/  DFMA R14, R28, R20, R14 ;  /* 0x000000141c0e722b */ /* 0x020fc6000000000e */
[----:B------:R-:W5:Y:S04]  /*0f60*/  LDG.E.64 R20, desc[UR4][R12.64+0x1e8] ;  /* 0x0001e8040c147981 */ /* 0x000f68000c1e1b00 */
[----:B------:R0:W5:Y:S02]  /*0f70*/  LDG.E.64 R28, desc[UR4][R12.64+0x1f0] ;  /* 0x0001f0040c1c7981 */ /* 0x000164000c1e1b00 */
[C---:B0-----:R-:W-:Y:S01]  /*0f80*/  IMAD R13, R60.reuse, 0xa9, R0 ;  /* 0x000000a93c0d7824 */ /* 0x041fe200078e0200 */
[----:B------:R-:W-:Y:S01]  /*0f90*/  IADD3 R60, PT, PT, R60, 0x1, RZ ;  /* 0x000000013c3c7810 */ /* 0x000fe20007ffe0ff */
[----:B---3--:R-:W-:-:S08]  /*0fa0*/  DFMA R14, R30, R22, R14 ;  /* 0x000000161e0e722b */ /* 0x008fd0000000000e */
[----:B------:R-:W-:-:S08]  /*0fb0*/  DFMA R14, R32, R44, R14 ;  /* 0x0000002c200e722b */ /* 0x000fd0000000000e */
[----:B--2---:R-:W-:Y:S01]  /*0fc0*/  DFMA R14, R34, R16, R14 ;  /* 0x00000010220e722b */ /* 0x004fe2000000000e */
[----:B------:R-:W0:Y:S07]  /*0fd0*/  LDC.64 R16, c[0x0][0x388] ;  /* 0x0000e200ff107b82 */ /* 0x000e2e0000000a00 */
[----:B------:R-:W-:-:S08]  /*0fe0*/  DFMA R14, R36, R24, R14 ;  /* 0x00000018240e722b */ /* 0x000fd0000000000e */
[----:B----4-:R-:W-:-:S08]  /*0ff0*/  DFMA R14, R38, R18, R14 ;  /* 0x00000012260e722b */ /* 0x010fd0000000000e */
[----:B------:R-:W-:-:S08]  /*1000*/  DFMA R14, R40, R26, R14 ;  /* 0x0000001a280e722b */ /* 0x000fd0000000000e */
[----:B-----5:R-:W-:-:S08]  /*1010*/  DFMA R14, R48, R20, R14 ;  /* 0x00000014300e722b */ /* 0x020fd0000000000e */
[----:B------:R-:W-:-:S08]  /*1020*/  DFMA R14, R42, R28, R14 ;  /* 0x0000001c2a0e722b */ /* 0x000fd0000000000e */
[----:B------:R-:W-:-:S08]  /*1030*/  DFMA R14, R50, R46, R14 ;  /* 0x0000002e320e722b */ /* 0x000fd0000000000e */
[----:B------:R-:W-:-:S06]  /*1040*/  DSETP.GEU.AND P0, PT, R14, RZ, PT ;  /* 0x000000ff0e00722a */ /* 0x000fcc0003f0e000 */
        /* <DEDUP_REMOVED lines=8> */
.L_x_26:
        /* <DEDUP_REMOVED lines=11> */
.L_x_221:


//--------------------- .text._Z22Executefire9squeeze1x1PdS_S_ --------------------------
	.section	.text._Z22Executefire9squeeze1x1PdS_S_,"ax",@progbits
	.align	128
        .global         _Z22Executefire9squeeze1x1PdS_S_
        .type           _Z22Executefire9squeeze1x1PdS_S_,@function
        .size           _Z22Executefire9squeeze1x1PdS_S_,(.L_x_222 - _Z22Executefire9squeeze1x1PdS_S_)
        .other          _Z22Executefire9squeeze1x1PdS_S_,@"STO_CUDA_ENTRY STV_DEFAULT"
_Z22Executefire9squeeze1x1PdS_S_:
.text._Z22Executefire9squeeze1x1PdS_S_:
[----:B------:R-:W-:Y:S01]  /*0000*/  LDC R1, c[0x0][0x37c] ;  /* 0x0000df00ff017b82 */ /* 0x000fe20000000800 */
[----:B------:R-:W0:Y:S01]  /*0010*/  S2R R0, SR_CTAID.X ;  /* 0x0000000000007919 */ /* 0x000e220000002500 */
[----:B------:R-:W1:Y:S01]  /*0020*/  LDCU.64 UR6, c[0x0][0x358] ;  /* 0x00006b00ff0677ac */ /* 0x000e620008000a00 */
[----:B------:R-:W2:Y:S01]  /*0030*/  S2R R3, SR_TID.X ;  /* 0x0000000000037919 */ /* 0x000ea20000002100 */
[----:B0-----:R-:W-:-:S04]  /*0040*/  IMAD.WIDE.U32 R12, R0, 0x8, RZ ;  /* 0x00000008000c7825 */ /* 0x001fc800078e00ff */
[C---:B--2---:R-:W-:Y:S02]  /*0050*/  IMAD R0, R3.reuse, 0xd, R0 ;  /* 0x0000000d03007824 */ /* 0x044fe400078e0200 */
[----:B------:R-:W-:-:S04]  /*0060*/  IMAD.WIDE.U32 R12, R3, 0x68, R12 ;  /* 0x00000068030c7825 */ /* 0x000fc800078e000c */
[----:B------:R-:W-:Y:S01]  /*0070*/  HFMA2 R3, -RZ, RZ, 0, 0 ;  /* 0x00000000ff037431 */ /* 0x000fe200000001ff */
[C---:B------:R-:W-:Y:S01]  /*0080*/  IADD3 R2, PT, PT, R0.reuse, 0x9e7, RZ ;  /* 0x000009e700027810 */ /* 0x040fe20007ffe0ff */
[C---:B------:R-:W-:Y:S01]  /*0090*/  VIADD R5, R0.reuse, 0x895 ;  /* 0x0000089500057836 */ /* 0x040fe20000000000 */
[C---:B------:R-:W-:Y:S01]  /*00a0*/  IADD3 R4, PT, PT, R0.reuse, 0x93e, RZ ;  /* 0x0000093e00047810 */ /* 0x040fe20007ffe0ff */
[C---:B------:R-:W-:Y:S01]  /*00b0*/  VIADD R8, R0.reuse, 0x69a ;  /* 0x0000069a00087836 */ /* 0x040fe20000000000 */
[C---:B------:R-:W-:Y:S01]  /*00c0*/  IADD3 R6, PT, PT, R0.reuse, 0x7ec, RZ ;  /* 0x000007ec00067810 */ /* 0x040fe20007ffe0ff */
[C---:B------:R-:W-:Y:S01]  /*00d0*/  VIADD R11, R0.reuse, 0x49f ;  /* 0x0000049f000b7836 */ /* 0x040fe20000000000 */
[C---:B------:R-:W-:Y:S01]  /*00e0*/  IADD3 R7, PT, PT, R0.reuse, 0x743, RZ ;  /* 0x0000074300077810 */ /* 0x040fe20007ffe0ff */
[C---:B------:R-:W-:Y:S01]  /*00f0*/  VIADD R35, R0.reuse, 0x1fb ;  /* 0x000001fb00237836 */ /* 0x040fe20000000000 */
[C---:B------:R-:W-:Y:S02]  /*0100*/  IADD3 R9, PT, PT, R0.reuse, 0x5f1, RZ ;  /* 0x000005f100097810 */ /* 0x040fe40007ffe0ff */
[----:B------:R-:W-:-:S02]  /*0110*/  IADD3 R10, PT, PT, R0, 0x548, RZ ;  /* 0x00000548000a7810 */ /* 0x000fc40007ffe0ff */
[C---:B------:R-:W-:Y:S02]  /*0120*/  IADD3 R29, PT, PT, R0.reuse, 0x3f6, RZ ;  /* 0x000003f6001d7810 */ /* 0x040fe40007ffe0ff */
[C---:B------:R-:W-:Y:S02]  /*0130*/  IADD3 R31, PT, PT, R0.reuse, 0x34d, RZ ;  /* 0x0000034d001f7810 */ /* 0x040fe40007ffe0ff */
[C---:B------:R-:W-:Y:S02]  /*0140*/  IADD3 R33, PT, PT, R0.reuse, 0x2a4, RZ ;  /* 0x000002a400217810 */ /* 0x040fe40007ffe0ff */
[C---:B------:R-:W-:Y:S02]  /*0150*/  IADD3 R37, PT, PT, R0.reuse, 0x152, RZ ;  /* 0x0000015200257810 */ /* 0x040fe40007ffe0ff */
[----:B-1----:R-:W-:-:S07]  /*0160*/  IADD3 R28, PT, PT, R0, 0xa9, RZ ;  /* 0x000000a9001c7810 */ /* 0x002fce0007ffe0ff */
.L_x_28:
[----:B0-----:R-:W0:Y:S01]  /*0170*/  LDC.64 R14, c[0x0][0x380] ;  /* 0x0000e000ff0e7b82 */ /* 0x001e220000000a00 */
[----:B------:R-:W1:Y:S01]  /*0180*/  LDCU UR4, c[0x0][0x390] ;  /* 0x00007200ff0477ac */ /* 0x000e620008000800 */
[----:B------:R-:W-:-:S06]  /*0190*/  CS2R R26, SRZ ;  /* 0x00000000001a7805 */ /* 0x000fcc000001ff00 */
[----:B------:R-:W2:Y:S01]  /*01a0*/  LDC R19, c[0x0][0x394] ;  /* 0x0000e500ff137b82 */ /* 0x000ea20000000800 */
[----:B0-----:R-:W-:-:S03]  /*01b0*/  IMAD.WIDE.U32 R14, R3, 0x1000, R14 ;  /* 0x00001000030e7825 */ /* 0x001fc600078e000e */
[----:B------:R-:W-:Y:S01]  /*01c0*/  IADD3 R20, P0, PT, R14, 0x40, RZ ;  /* 0x000000400e147810 */ /* 0x000fe20007f1e0ff */
[----:B-1----:R-:W-:Y:S01]  /*01d0*/  IMAD.U32 R14, RZ, RZ, UR4 ;  /* 0x00000004ff0e7e24 */ /* 0x002fe2000f8e00ff */
[----:B------:R-:W-:Y:S02]  /*01e0*/  UMOV UR4, URZ ;  /* 0x000000ff00047c82 */ /* 0x000fe40008000000 */
[----:B------:R-:W-:-:S09]  /*01f0*/  IADD3.X R21, PT, PT, RZ, R15, RZ, P0, !PT ;  /* 0x0000000fff157210 */ /* 0x000fd200007fe4ff */
.L_x_27:
[----:B--2---:R-:W-:Y:S01]  /*0200*/  MOV R15, R19 ;  /* 0x00000013000f7202 */ /* 0x004fe20000000f00 */
[----:B------:R-:W-:Y:S01]  /*0210*/  IMAD.MOV.U32 R17, RZ, RZ, R21 ;  /* 0x000000ffff117224 */ /* 0x000fe200078e0015 */
[----:B------:R-:W-:Y:S02]  /*0220*/  IADD3 R22, P0, PT, R12, R14, RZ ;  /* 0x0000000e0c167210 */ /* 0x000fe40007f1e0ff */
[----:B------:R-:W-:Y:S02]  /*0230*/  MOV R16, R20 ;  /* 0x0000001400107202 */ /* 0x000fe40000000f00 */
[----:B------:R-:W-:-:S03]  /*0240*/  IADD3.X R23, PT, PT, R13, R15, RZ, P0, !PT ;  /* 0x0000000f0d177210 */ /* 0x000fc600007fe4ff */
[----:B------:R-:W2:Y:S01]  /*0250*/  LDG.E.64 R20, desc[UR6][R16.64+-0x40] ;  /* 0xffffc00610147981 */ /* 0x000ea2000c1e1b00 */
[----:B------:R-:W-:-:S03]  /*0260*/  IMAD.WIDE.U32 R18, R28, 0x8, R14 ;  /* 0x000000081c127825 */ /* 0x000fc600078e000e */
[----:B------:R-:W2:Y:S04]  /*0270*/  LDG.E.64 R22, desc[UR6][R22.64] ;  /* 0x0000000616167981 */ /* 0x000ea8000c1e1b00 */
[----:B------:R-:W3:Y:S04]  /*0280*/  LDG.E.64 R18, desc[UR6][R18.64] ;  /* 0x0000000612127981 */ /* 0x000ee8000c1e1b00 */
[----:B------:R-:W3:Y:S01]  /*0290*/  LDG.E.64 R24, desc[UR6][R16.64+-0x38] ;  /* 0xffffc80610187981 */ /* 0x000ee2000c1e1b00 */
[----:B--2---:R-:W-:Y:S01]  /*02a0*/  DFMA R20, R22, R20, R26 ;  /* 0x000000141614722b */ /* 0x004fe2000000001a */
[----:B------:R-:W-:-:S02]  /*02b0*/  IMAD.WIDE.U32 R22, R37, 0x8, R14 ;  /* 0x0000000825167825 */ /* 0x000fc400078e000e */
[----:B------:R-:W2:Y:S05]  /*02c0*/  LDG.E.64 R26, desc[UR6][R16.64+-0x28] ;  /* 0xffffd806101a7981 */ /* 0x000eaa000c1e1b00 */
[----:B---3--:R-:W-:Y:S01]  /*02d0*/  DFMA R24, R18, R24, R20 ;  /* 0x000000181218722b */ /* 0x008fe20000000014 */
[----:B------:R-:W3:Y:S01]  /*02e0*/  LDG.E.64 R22, desc[UR6][R22.64] ;  /* 0x0000000616167981 */ /* 0x000ee2000c1e1b00 */
[----:B------:R-:W-:-:S03]  /*02f0*/  IMAD.WIDE.U32 R18, R35, 0x8, R14 ;  /* 0x0000000823127825 */ /* 0x000fc600078e000e */
[----:B------:R-:W3:Y:S04]  /*0300*/  LDG.E.64 R20, desc[UR6][R16.64+-0x30] ;  /* 0xffffd00610147981 */ /* 0x000ee8000c1e1b00 */
[----:B------:R-:W2:Y:S01]  /*0310*/  LDG.E.64 R18, desc[UR6][R18.64] ;  /* 0x0000000612127981 */ /* 0x000ea2000c1e1b00 */
[----:B---3--:R-:W-:Y:S01]  /*0320*/  DFMA R20, R22, R20, R24 ;  /* 0x000000141614722b */ /* 0x008fe20000000018 */
[--C-:B------:R-:W-:Y:S02]  /*0330*/  IMAD.WIDE.U32 R22, R33, 0x8, R14.reuse ;  /* 0x0000000821167825 */ /* 0x100fe400078e000e */
[----:B------:R-:W3:Y:S05]  /*0340*/  LDG.E.64 R24, desc[UR6][R16.64+-0x18] ;  /* 0xffffe80610187981 */ /* 0x000eea000c1e1b00 */
[----:B--2---:R-:W-:Y:S01]  /*0350*/  DFMA R26, R18, R26, R20 ;  /* 0x0000001a121a722b */ /* 0x004fe20000000014 */
[----:B------:R-:W2:Y:S01]  /*0360*/  LDG.E.64 R22, desc[UR6][R22.64] ;  /* 0x0000000616167981 */ /* 0x000ea2000c1e1b00 */
[----:B------:R-:W-:-:S03]  /*0370*/  IMAD.WIDE.U32 R18, R31, 0x8, R14 ;  /* 0x000000081f127825 */ /* 0x000fc600078e000e */
[----:B------:R-:W2:Y:S04]  /*0380*/  LDG.E.64 R20, desc[UR6][R16.64+-0x20] ;  /* 0xffffe00610147981 */ /* 0x000ea8000c1e1b00 */
[----:B------:R-:W3:Y:S01]  /*0390*/  LDG.E.64 R18, desc[UR6][R18.64] ;  /* 0x0000000612127981 */ /* 0x000ee2000c1e1b00 */
[----:B--2---:R-:W-:Y:S01]  /*03a0*/  DFMA R20, R22, R20, R26 ;  /* 0x000000141614722b */ /* 0x004fe2000000001a */
[--C-:B------:R-:W-:Y:S02]  /*03b0*/  IMAD.WIDE.U32 R22, R29, 0x8, R14.reuse ;  /* 0x000000081d167825 */ /* 0x100fe400078e000e */
        /* <DEDUP_REMOVED lines=24> */
[----:B------:R-:W3:Y:S04]  /*0540*/  LDG.E.64 R22, desc[UR6][R16.64+0x20] ;  /* 0x0000200610167981 */ /* 0x000ee8000c1e1b00 */
[----:B------:R-:W3:Y:S01]  /*0550*/  LDG.E.64 R24, desc[UR6][R24.64] ;  /* 0x0000000618187981 */ /* 0x000ee2000c1e1b00 */
[----:B--2---:R-:W-:Y:S01]  /*0560*/  DFMA R26, R18, R26, R20 ;  /* 0x0000001a121a722b */ /* 0x004fe20000000014 */
[----:B------:R-:W-:-:S02]  /*0570*/  IMAD.WIDE.U32 R20, R5, 0x8, R14 ;  /* 0x0000000805147825 */ /* 0x000fc400078e000e */
[----:B------:R-:W2:Y:S04]  /*0580*/  LDG.E.64 R18, desc[UR6][R16.64+0x28] ;  /* 0x0000280610127981 */ /* 0x000ea8000c1e1b00 */
[----:B------:R-:W2:Y:S01]  /*0590*/  LDG.E.64 R20, desc[UR6][R20.64] ;  /* 0x0000000614147981 */ /* 0x000ea2000c1e1b00 */
[----:B---3--:R-:W-:Y:S01]  /*05a0*/  DFMA R26, R24, R22, R26 ;  /* 0x00000016181a722b */ /* 0x008fe2000000001a */
[----:B------:R-:W-:-:S04]  /*05b0*/  IMAD.WIDE.U32 R22, R4, 0x8, R14 ;  /* 0x0000000804167825 */ /* 0x000fc800078e000e */
[----:B------:R-:W-:Y:S02]  /*05c0*/  IMAD.WIDE.U32 R24, R2, 0x8, R14 ;  /* 0x0000000802187825 */ /* 0x000fe400078e000e */
[----:B------:R-:W3:Y:S01]  /*05d0*/  LDG.E.64 R22, desc[UR6][R22.64] ;  /* 0x0000000616167981 */ /* 0x000ee2000c1e1b00 */
[----:B--2---:R-:W-:-:S03]  /*05e0*/  DFMA R18, R20, R18, R26 ;  /* 0x000000121412722b */ /* 0x004fc6000000001a */
[----:B------:R-:W3:Y:S04]  /*05f0*/  LDG.E.64 R20, desc[UR6][R16.64+0x30] ;  /* 0x0000300610147981 */ /* 0x000ee8000c1e1b00 */
[----:B------:R-:W2:Y:S04]  /*0600*/  LDG.E.64 R24, desc[UR6][R24.64] ;  /* 0x0000000618187981 */ /* 0x000ea8000c1e1b00 */
[----:B------:R-:W2:Y:S01]  /*0610*/  LDG.E.64 R26, desc[UR6][R16.64+0x38] ;  /* 0x00003806101a7981 */ /* 0x000ea2000c1e1b00 */
[----:B------:R-:W-:-:S04]  /*0620*/  UIADD3 UR4, UPT, UPT, UR4, 0x10, URZ ;  /* 0x0000001004047890 */ /* 0x000fc8000fffe0ff */
[----:B------:R-:W-:Y:S01]  /*0630*/  UISETP.NE.AND UP0, UPT, UR4, 0x200, UPT ;  /* 0x000002000400788c */ /* 0x000fe2000bf05270 */
[----:B------:R-:W-:Y:S01]  /*0640*/  IADD3 R14, P0, PT, R14, 0x5480, RZ ;  /* 0x000054800e0e7810 */ /* 0x000fe20007f1e0ff */
[----:B---3--:R-:W-:Y:S01]  /*0650*/  DFMA R18, R22, R20, R18 ;  /* 0x000000141612722b */ /* 0x008fe20000000012 */
[----:B------:R-:W-:-:S04]  /*0660*/  IADD3 R20, P1, PT, R16, 0x80, RZ ;  /* 0x0000008010147810 */ /* 0x000fc80007f3e0ff */
[----:B------:R-:W-:-:S03]  /*0670*/  IADD3.X R21, PT, PT, RZ, R17, RZ, P1, !PT ;  /* 0x00000011ff157210 */ /* 0x000fc60000ffe4ff */
[----:B--2---:R-:W-:Y:S01]  /*0680*/  DFMA R26, R24, R26, R18 ;  /* 0x0000001a181a722b */ /* 0x004fe20000000012 */
[----:B------:R-:W-:Y:S01]  /*0690*/  IADD3.X R19, PT, PT, RZ, R15, RZ, P0, !PT ;  /* 0x0000000fff137210 */ /* 0x000fe200007fe4ff */
[----:B------:R-:W-:Y:S09]  /*06a0*/  BRA.U UP0, `(.L_x_27) ;  /* 0xfffffff900d47547 */ /* 0x000ff2000b83ffff */
[----:B------:R-:W0:Y:S01]  /*06b0*/  LDC.64 R14, c[0x0][0x388] ;  /* 0x0000e200ff0e7b82 */ /* 0x000e220000000a00 */
[----:B------:R-:W-:Y:S01]  /*06c0*/  DSETP.GEU.AND P0, PT, R26, RZ, PT ;  /* 0x000000ff1a00722a */ /* 0x000fe20003f0e000 */
[C---:B------:R-:W-:Y:S01]  /*06d0*/  IMAD R19, R3.reuse, 0xa9, R0 ;  /* 0x000000a903137824 */ /* 0x040fe200078e0200 */
[----:B------:R-:W-:-:S04]  /*06e0*/  IADD3 R3, PT, PT, R3, 0x1, RZ ;  /* 0x0000000103037810 */ /* 0x000fc80007ffe0ff */
        /* <DEDUP_REMOVED lines=8> */
.L_x_29:
        /* <DEDUP_REMOVED lines=9> */
.L_x_222:


//--------------------- .text._Z8pooling8PdS_iiiiiii --------------------------
	.section	.text._Z8pooling8PdS_iiiiiii,"ax",@progbits
	.align	128
        .global         _Z8pooling8PdS_iiiiiii
        .type           _Z8pooling8PdS_iiiiiii,@function
        .size           _Z8pooling8PdS_iiiiiii,(.L_x_223 - _Z8pooling8PdS_iiiiiii)
        .other          _Z8pooling8PdS_iiiiiii,@"STO_CUDA_ENTRY STV_DEFAULT"
_Z8pooling8PdS_iiiiiii:
.text._Z8pooling8PdS_iiiiiii:
[----:B------:R-:W-:Y:S01]  /*0000*/  LDC R1, c[0x0][0x37c] ;  /* 0x0000df00ff017b82 */ /* 0x000fe20000000800 */
[----:B------:R-:W0:Y:S01]  /*0010*/  S2R R0, SR_TID.X ;  /* 0x0000000000007919 */ /* 0x000e220000002100 */
[----:B------:R-:W1:Y:S01]  /*0020*/  LDCU.64 UR4, c[0x0][0x380] ;  /* 0x00007000ff0477ac */ /* 0x000e620008000a00 */
[----:B------:R-:W2:Y:S01]  /*0030*/  S2R R3, SR_CTAID.X ;  /* 0x0000000000037919 */ /* 0x000ea20000002500 */
[----:B------:R-:W3:Y:S01]  /*0040*/  LDCU.64 UR6, c[0x0][0x358] ;  /* 0x00006b00ff0677ac */ /* 0x000ee20008000a00 */
[----:B-1----:R-:W-:-:S04]  /*0050*/  UIADD3 UR4, UP0, UPT, UR4, 0x40, URZ ;  /* 0x0000004004047890 */ /* 0x002fc8000ff1e0ff */
[----:B------:R-:W-:Y:S01]  /*0060*/  UIADD3.X UR5, UPT, UPT, URZ, UR5, URZ, UP0, !UPT ;  /* 0x00000005ff057290 */ /* 0x000fe200087fe4ff */
[----:B0-----:R-:W-:-:S05]  /*0070*/  VIADD R2, R0, 0xffffffff ;  /* 0xffffffff00027836 */ /* 0x001fca0000000000 */
[----:B------:R-:W-:-:S04]  /*0080*/  LOP3.LUT R5, R2, 0xffff, RZ, 0xc0, !PT ;  /* 0x0000ffff02057812 */ /* 0x000fc800078ec0ff */
[----:B------:R-:W-:Y:S02]  /*0090*/  LEA.HI R4, R5, R2, RZ, 0x11 ;  /* 0x0000000205047211 */ /* 0x000fe400078f88ff */
[----:B--2---:R-:W-:Y:S02]  /*00a0*/  VIMNMX.U32 R5, PT, PT, R3, 0x19, PT ;  /* 0x0000001903057848 */ /* 0x004fe40003fe0000 */
[----:B------:R-:W-:-:S04]  /*00b0*/  PRMT R4, R4, 0x9910, RZ ;  /* 0x0000991004047816 */ /* 0x000fc800000000ff */
[----:B------:R-:W-:-:S04]  /*00c0*/  SHF.R.S32.HI R4, RZ, 0x1, R4 ;  /* 0x00000001ff047819 */ /* 0x000fc80000011404 */
[----:B------:R-:W-:Y:S01]  /*00d0*/  PRMT R7, R4, 0x9910, RZ ;  /* 0x0000991004077816 */ /* 0x000fe200000000ff */
[----:B------:R-:W-:-:S05]  /*00e0*/  VIADD R4, R3, 0xffffffff ;  /* 0xffffffff03047836 */ /* 0x000fca0000000000 */
[----:B------:R-:W-:Y:S01]  /*00f0*/  VIADDMNMX R6, R5, 0x1, R4, !PT ;  /* 0x0000000105067846 */ /* 0x000fe20007800104 */
[----:B------:R-:W-:-:S04]  /*0100*/  IMAD R5, R7, 0xd, RZ ;  /* 0x0000000d07057824 */ /* 0x000fc800078e02ff */
[----:B------:R-:W-:Y:S01]  /*0110*/  IMAD.IADD R7, R6, 0x1, -R3 ;  /* 0x0000000106077824 */ /* 0x000fe200078e0a03 */
[----:B------:R-:W-:Y:S02]  /*0120*/  PRMT R5, R5, 0x9910, RZ ;  /* 0x0000991005057816 */ /* 0x000fe400000000ff */
[----:B------:R-:W-:Y:S01]  /*0130*/  LEA.HI R6, R4, R4, RZ, 0x1 ;  /* 0x0000000404067211 */ /* 0x000fe200078f08ff */
[C---:B------:R-:W-:Y:S02]  /*0140*/  VIADD R22, R7.reuse, 0x2 ;  /* 0x0000000207167836 */ /* 0x040fe40000000000 */
[----:B------:R-:W-:Y:S01]  /*0150*/  VIADD R8, R7, 0x1 ;  /* 0x0000000107087836 */ /* 0x000fe20000000000 */
[----:B------:R-:W-:Y:S01]  /*0160*/  LEA.HI.SX32 R5, R6, R5, 0x1f ;  /* 0x0000000506057211 */ /* 0x000fe200078ffaff */
[----:B------:R-:W-:Y:S01]  /*0170*/  IMAD.MOV.U32 R6, RZ, RZ, RZ ;  /* 0x000000ffff067224 */ /* 0x000fe200078e00ff */
[----:B------:R-:W-:Y:S02]  /*0180*/  LOP3.LUT R23, R22, 0xfffffff0, RZ, 0xc0, !PT ;  /* 0xfffffff016177812 */ /* 0x000fe400078ec0ff */
[----:B------:R-:W-:-:S02]  /*0190*/  ISETP.GE.U32.AND P0, PT, R8, 0xf, PT ;  /* 0x0000000f0800780c */ /* 0x000fc40003f06070 */
[C---:B------:R-:W-:Y:S01]  /*01a0*/  LOP3.LUT R8, R22.reuse, 0xf, RZ, 0xc0, !PT ;  /* 0x0000000f16087812 */ /* 0x040fe200078ec0ff */
[----:B------:R-:W-:Y:S01]  /*01b0*/  IMAD.MOV R23, RZ, RZ, -R23 ;  /* 0x000000ffff177224 */ /* 0x000fe200078e0a17 */
[----:B------:R-:W-:Y:S02]  /*01c0*/  LOP3.LUT R9, R22, 0x7, RZ, 0xc0, !PT ;  /* 0x0000000716097812 */ /* 0x000fe400078ec0ff */
[----:B------:R-:W-:Y:S02]  /*01d0*/  VIMNMX.U32 R7, PT, PT, R0, 0x19, PT ;  /* 0x0000001900077848 */ /* 0x000fe40003fe0000 */
[----:B---3--:R-:W-:-:S07]  /*01e0*/  LOP3.LUT R22, R22, 0x3, RZ, 0xc0, !PT ;  /* 0x0000000316167812 */ /* 0x008fce00078ec0ff */
.L_x_40:
[----:B0-----:R-:W-:Y:S01]  /*01f0*/  LOP3.LUT R10, R3, 0x1, R0, 0x80, !PT ;  /* 0x00000001030a7812 */ /* 0x001fe200078e8000 */
[----:B------:R-:W-:Y:S03]  /*0200*/  BSSY.RECONVERGENT B0, `(.L_x_30) ;  /* 0x00000bb000007945 */ /* 0x000fe60003800200 */
[----:B------:R-:W-:-:S13]  /*0210*/  ISETP.NE.U32.AND P1, PT, R10, 0x1, PT ;  /* 0x000000010a00780c */ /* 0x000fda0003f25070 */
[----:B------:R-:W-:Y:S05]  /*0220*/  @P1 BRA `(.L_x_31) ;  /* 0x0000000800e01947 */ /* 0x000fea0003800000 */
[----:B------:R-:W-:Y:S01]  /*0230*/  ISETP.GT.U32.AND P1, PT, R0, 0x1b, PT ;  /* 0x0000001b0000780c */ /* 0x000fe20003f24070 */
[----:B------:R-:W-:Y:S01]  /*0240*/  BSSY.RECONVERGENT B1, `(.L_x_32) ;  /* 0x00000b2000017945 */ /* 0x000fe20003800200 */
[----:B------:R-:W-:-:S11]  /*0250*/  CS2R R16, SRZ ;  /* 0x0000000000107805 */ /* 0x000fd6000001ff00 */
[----:B------:R-:W-:Y:S05]  /*0260*/  @P1 BRA `(.L_x_33) ;  /* 0x0000000800bc1947 */ /* 0x000fea0003800000 */
[----:B------:R-:W-:Y:S01]  /*0270*/  IMAD R25, R6, 0x2d9, RZ ;  /* 0x000002d906197824 */ /* 0x000fe200078e02ff */
[----:B------:R-:W-:Y:S01]  /*0280*/  CS2R R16, SRZ ;  /* 0x0000000000107805 */ /* 0x000fe2000001ff00 */
[----:B------:R-:W-:-:S07]  /*0290*/  IMAD.MOV.U32 R26, RZ, RZ, R2 ;  /* 0x000000ffff1a7224 */ /* 0x000fce00078e0002 */
.L_x_39:
[----:B------:R-:W-:-:S13]  /*02a0*/  ISETP.GT.U32.AND P1, PT, R3, 0x1b, PT ;  /* 0x0000001b0300780c */ /* 0x000fda0003f24070 */
[----:B------:R-:W-:Y:S05]  /*02b0*/  @P1 BRA `(.L_x_34) ;  /* 0x00000008009c1947 */ /* 0x000fea0003800000 */
[----:B------:R-:W-:Y:S02]  /*02c0*/  IMAD R27, R26, 0x1b, R25 ;  /* 0x0000001b1a1b7824 */ /* 0x000fe400078e0219 */
[----:B------:R-:W-:Y:S01]  /*02d0*/  IMAD.MOV.U32 R24, RZ, RZ, R4 ;  /* 0x000000ffff187224 */ /* 0x000fe200078e0004 */
[----:B------:R-:W-:Y:S06]  /*02e0*/  @!P0 BRA `(.L_x_35) ;  /* 0x0000000400348947 */ /* 0x000fec0003800000 */
[----:B------:R-:W-:Y:S02]  /*02f0*/  IMAD.IADD R11, R4, 0x1, R25 ;  /* 0x00000001040b7824 */ /* 0x000fe400078e0219 */
[----:B------:R-:W-:Y:S02]  /*0300*/  IMAD.MOV.U32 R29, RZ, RZ, R23 ;  /* 0x000000ffff1d7224 */ /* 0x000fe400078e0017 */
[----:B------:R-:W-:Y:S02]  /*0310*/  IMAD.MOV.U32 R24, RZ, RZ, R3 ;  /* 0x000000ffff187224 */ /* 0x000fe400078e0003 */
[----:B------:R-:W-:-:S07]  /*0320*/  IMAD R28, R26, 0x1b, R11 ;  /* 0x0000001b1a1c7824 */ /* 0x000fce00078e020b */
.L_x_36:
[----:B------:R-:W-:Y:S02]  /*0330*/  IMAD.U32 R10, RZ, RZ, UR4 ;  /* 0x00000004ff0a7e24 */ /* 0x000fe4000f8e00ff */
[----:B------:R-:W-:Y:S02]  /*0340*/  IMAD.U32 R11, RZ, RZ, UR5 ;  /* 0x00000005ff0b7e24 */ /* 0x000fe4000f8e00ff */
[----:B------:R-:W-:-:S05]  /*0350*/  IMAD.WIDE R10, R28, 0x8, R10 ;  /* 0x000000081c0a7825 */ /* 0x000fca00078e020a */
[----:B------:R-:W2:Y:S04]  /*0360*/  LDG.E.64 R14, desc[UR6][R10.64+-0x40] ;  /* 0xffffc0060a0e7981 */ /* 0x000ea8000c1e1b00 */
[----:B------:R-:W3:Y:S04]  /*0370*/  LDG.E.64 R12, desc[UR6][R10.64+-0x38] ;  /* 0xffffc8060a0c7981 */ /* 0x000ee8000c1e1b00 */
[----:B------:R-:W4:Y:S04]  /*0380*/  LDG.E.64 R18, desc[UR6][R10.64+-0x30] ;  /* 0xffffd0060a127981 */ /* 0x000f28000c1e1b00 */
[----:B------:R-:W5:Y:S01]  /*0390*/  LDG.E.64 R20, desc[UR6][R10.64+-0x18] ;  /* 0xffffe8060a147981 */ /* 0x000f62000c1e1b00 */
[----:B--2---:R-:W-:-:S06]  /*03a0*/  DSETP.GEU.AND P1, PT, R16, R14, PT ;  /* 0x0000000e1000722a */ /* 0x004fcc0003f2e000 */
[----:B------:R-:W-:Y:S02]  /*03b0*/  FSEL R14, R14, R16, !P1 ;  /* 0x000000100e0e7208 */ /* 0x000fe40004800000 */
[----:B------:R-:W-:Y:S02]  /*03c0*/  FSEL R15, R15, R17, !P1 ;  /* 0x000000110f0f7208 */ /* 0x000fe40004800000 */
[----:B------:R-:W2:Y:S04]  /*03d0*/  LDG.E.64 R16, desc[UR6][R10.64+-0x28] ;  /* 0xffffd8060a107981 */ /* 0x000ea8000c1e1b00 */
[----:B---3--:R-:W-:-:S06]  /*03e0*/  DSETP.GEU.AND P1, PT, R14, R12, PT ;  /* 0x0000000c0e00722a */ /* 0x008fcc0003f2e000 */
[----:B------:R-:W-:Y:S02]  /*03f0*/  FSEL R12, R12, R14, !P1 ;  /* 0x0000000e0c0c7208 */ /* 0x000fe40004800000 */
[----:B------:R-:W-:Y:S02]  /*0400*/  FSEL R13, R13, R15, !P1 ;  /* 0x0000000f0d0d7208 */ /* 0x000fe40004800000 */
[----:B------:R-:W3:Y:S04]  /*0410*/  LDG.E.64 R14, desc[UR6][R10.64+-0x20] ;  /* 0xffffe0060a0e7981 */ /* 0x000ee8000c1e1b00 */
[----:B----4-:R-:W-:-:S06]  /*0420*/  DSETP.GEU.AND P1, PT, R12, R18, PT ;  /* 0x000000120c00722a */ /* 0x010fcc0003f2e000 */
[----:B------:R-:W-:Y:S02]  /*0430*/  FSEL R12, R18, R12, !P1 ;  /* 0x0000000c120c7208 */ /* 0x000fe40004800000 */
[----:B------:R-:W-:Y:S02]  /*0440*/  FSEL R13, R19, R13, !P1 ;  /* 0x0000000d130d7208 */ /* 0x000fe40004800000 */
[----:B------:R-:W4:Y:S04]  /*0450*/  LDG.E.64 R18, desc[UR6][R10.64+-0x10] ;  /* 0xfffff0060a127981 */ /* 0x000f28000c1e1b00 */
        /* <DEDUP_REMOVED lines=8> */
[----:B-----5:R-:W-:-:S06]  /*04e0*/  DSETP.GEU.AND P1, PT, R14, R20, PT ;  /* 0x000000140e00722a */ /* 0x020fcc0003f2e000 */
[----:B------:R-:W-:Y:S02]  /*04f0*/  FSEL R14, R20, R14, !P1 ;  /* 0x0000000e140e7208 */ /* 0x000fe40004800000 */
[----:B------:R-:W-:Y:S02]  /*0500*/  FSEL R15, R21, R15, !P1 ;  /* 0x0000000f150f7208 */ /* 0x000fe40004800000 */
[----:B------:R-:W5:Y:S04]  /*0510*/  LDG.E.64 R20, desc[UR6][R10.64+0x18] ;  /* 0x000018060a147981 */ /* 0x000f68000c1e1b00 */
        /* <DEDUP_REMOVED lines=10> */
[----:B------:R-:W-:-:S06]  /*05c0*/  FSEL R13, R13, R15, !P1 ;  /* 0x0000000f0d0d7208 */ /* 0x000fcc0004800000 */
[----:B--2---:R-:W-:-:S06]  /*05d0*/  DSETP.GEU.AND P1, PT, R12, R16, PT ;  /* 0x000000100c00722a */ /* 0x004fcc0003f2e000 */
[----:B------:R-:W-:Y:S02]  /*05e0*/  FSEL R12, R16, R12, !P1 ;  /* 0x0000000c100c7208 */ /* 0x000fe40004800000 */
[----:B------:R-:W-:Y:S02]  /*05f0*/  FSEL R13, R17, R13, !P1 ;  /* 0x0000000d110d7208 */ /* 0x000fe40004800000 */
[----:B------:R-:W2:Y:S04]  /*0600*/  LDG.E.64 R16, desc[UR6][R10.64+0x30] ;  /* 0x000030060a107981 */ /* 0x000ea8000c1e1b00 */
[----:B----4-:R-:W-:-:S06]  /*0610*/  DSETP.GEU.AND P1, PT, R12, R18, PT ;  /* 0x000000120c00722a */ /* 0x010fcc0003f2e000 */
[----:B------:R-:W-:Y:S02]  /*0620*/  FSEL R14, R18, R12, !P1 ;  /* 0x0000000c120e7208 */ /* 0x000fe40004800000 */
[----:B------:R-:W-:Y:S02]  /*0630*/  FSEL R15, R19, R13, !P1 ;  /* 0x0000000d130f7208 */ /* 0x000fe40004800000 */
[----:B------:R-:W3:Y:S04]  /*0640*/  LDG.E.64 R12, desc[UR6][R10.64+0x20] ;  /* 0x000020060a0c7981 */ /* 0x000ee8000c1e1b00 */
[----:B------:R-:W4:Y:S01]  /*0650*/  LDG.E.64 R18, desc[UR6][R10.64+0x28] ;  /* 0x000028060a127981 */ /* 0x000f22000c1e1b00 */
[----:B-----5:R-:W-:-:S06]  /*0660*/  DSETP.GEU.AND P1, PT, R14, R20, PT ;  /* 0x000000140e00722a */ /* 0x020fcc0003f2e000 */
[----:B------:R-:W-:Y:S02]  /*0670*/  FSEL R14, R20, R14, !P1 ;  /* 0x0000000e140e7208 */ /* 0x000fe40004800000 */
[----:B------:R-:W-:Y:S02]  /*0680*/  FSEL R15, R21, R15, !P1 ;  /* 0x0000000f150f7208 */ /* 0x000fe40004800000 */
[----:B------:R-:W5:Y:S01]  /*0690*/  LDG.E.64 R20, desc[UR6][R10.64+0x38] ;  /* 0x000038060a147981 */ /* 0x000f62000c1e1b00 */
[----:B------:R-:W-:-:S05]  /*06a0*/  VIADD R29, R29, 0x10 ;  /* 0x000000101d1d7836 */ /* 0x000fca0000000000 */
[----:B------:R-:W-:Y:S01]  /*06b0*/  ISETP.NE.AND P2, PT, R29, RZ, PT ;  /* 0x000000ff1d00720c */ /* 0x000fe20003f45270 */
[----:B------:R-:W-:Y:S02]  /*06c0*/  VIADD R24, R24, 0x10 ;  /* 0x0000001018187836 */ /* 0x000fe40000000000 */
[----:B------:R-:W-:Y:S01]  /*06d0*/  VIADD R28, R28, 0x10 ;  /* 0x000000101c1c7836 */ /* 0x000fe20000000000 */
[----:B---3--:R-:W-:-:S06]  /*06e0*/  DSETP.GEU.AND P1, PT, R14, R12, PT ;  /* 0x0000000c0e00722a */ /* 0x008fcc0003f2e000 */
[----:B------:R-:W-:Y:S02]  /*06f0*/  FSEL R12, R12, R14, !P1 ;  /* 0x0000000e0c0c7208 */ /* 0x000fe40004800000 */
[----:B------:R-:W-:-:S06]  /*0700*/  FSEL R13, R13, R15, !P1 ;  /* 0x0000000f0d0d7208 */ /* 0x000fcc0004800000 */
[----:B----4-:R-:W-:-:S06]  /*0710*/  DSETP.GEU.AND P1, PT, R12, R18, PT ;  /* 0x000000120c00722a */ /* 0x010fcc0003f2e000 */
[----:B------:R-:W-:Y:S02]  /*0720*/  FSEL R12, R18, R12, !P1 ;  /* 0x0000000c120c7208 */ /* 0x000fe40004800000 */
[----:B------:R-:W-:-:S06]  /*0730*/  FSEL R13, R19, R13, !P1 ;  /* 0x0000000d130d7208 */ /* 0x000fcc0004800000 */
[----:B--2---:R-:W-:-:S06]  /*0740*/  DSETP.GEU.AND P1, PT, R12, R16, PT ;  /* 0x000000100c00722a */ /* 0x004fcc0003f2e000 */
[----:B------:R-:W-:Y:S02]  /*0750*/  FSEL R12, R16, R12, !P1 ;  /* 0x0000000c100c7208 */ /* 0x000fe40004800000 */
[----:B------:R-:W-:-:S06]  /*0760*/  FSEL R13, R17, R13, !P1 ;  /* 0x0000000d110d7208 */ /* 0x000fcc0004800000 */
[----:B-----5:R-:W-:-:S06]  /*0770*/  DSETP.GEU.AND P1, PT, R12, R20, PT ;  /* 0x000000140c00722a */ /* 0x020fcc0003f2e000 */
[----:B------:R-:W-:Y:S02]  /*0780*/  FSEL R16, R20, R12, !P1 ;  /* 0x0000000c14107208 */ /* 0x000fe40004800000 */
[----:B------:R-:W-:Y:S01]  /*0790*/  FSEL R17, R21, R13, !P1 ;  /* 0x0000000d15117208 */ /* 0x000fe20004800000 */
[----:B------:R-:W-:Y:S06]  /*07a0*/  @P2 BRA `(.L_x_36) ;  /* 0xfffffff800e02947 */ /* 0x000fec000383ffff */
[----:B------:R-:W-:-:S07]  /*07b0*/  VIADD R24, R24, 0xffffffff ;  /* 0xffffffff18187836 */ /* 0x000fce0000000000 */
.L_x_35:
[----:B------:R-:W-:-:S13]  /*07c0*/  ISETP.NE.AND P1, PT, R8, RZ, PT ;  /* 0x000000ff0800720c */ /* 0x000fda0003f25270 */
[----:B------:R-:W-:Y:S05]  /*07d0*/  @!P1 BRA `(.L_x_34) ;  /* 0x0000000400549947 */ /* 0x000fea0003800000 */
[----:B------:R-:W-:Y:S01]  /*07e0*/  VIADD R10, R8, 0xffffffff ;  /* 0xffffffff080a7836 */ /* 0x000fe20000000000 */
[----:B------:R-:W-:-:S04]  /*07f0*/  ISETP.NE.AND P1, PT, R9, RZ, PT ;  /* 0x000000ff0900720c */ /* 0x000fc80003f25270 */
[----:B------:R-:W-:-:S13]  /*0800*/  ISETP.GE.U32.AND P2, PT, R10, 0x7, PT ;  /* 0x000000070a00780c */ /* 0x000fda0003f46070 */
[----:B------:R-:W-:Y:S05]  /*0810*/  @!P2 BRA `(.L_x_37) ;  /* 0x000000000090a947 */ /* 0x000fea0003800000 */
[----:B------:R-:W0:Y:S01]  /*0820*/  LDC.64 R20, c[0x0][0x380] ;  /* 0x0000e000ff147b82 */ /* 0x000e220000000a00 */
[----:B------:R-:W-:-:S04]  /*0830*/  IMAD.IADD R11, R27, 0x1, R24 ;  /* 0x000000011b0b7824 */ /* 0x000fc800078e0218 */
[----:B0-----:R-:W-:-:S05]  /*0840*/  IMAD.WIDE R20, R11, 0x8, R20 ;  /* 0x000000080b147825 */ /* 0x001fca00078e0214 */
        /* <DEDUP_REMOVED lines=16> */
[----:B-----5:R-:W-:-:S06]  /*0950*/  DSETP.GEU.AND P2, PT, R12, R10, PT ;  /* 0x0000000a0c00722a */ /* 0x020fcc0003f4e000 */
[----:B------:R-:W-:Y:S02]  /*0960*/  FSEL R10, R10, R12, !P2 ;  /* 0x0000000c0a0a7208 */ /* 0x000fe40005000000 */
[----:B------:R-:W-:Y:S02]  /*0970*/  FSEL R11, R11, R13, !P2 ;  /* 0x0000000d0b0b7208 */ /* 0x000fe40005000000 */
[----:B------:R-:W5:Y:S01]  /*0980*/  LDG.E.64 R12, desc[UR6][R20.64+0x30] ;  /* 0x00003006140c7981 */ /* 0x000f62000c1e1b00 */
[----:B------:R-:W-:-:S03]  /*0990*/  VIADD R24, R24, 0x8 ;  /* 0x0000000818187836 */ /* 0x000fc60000000000 */
[----:B---3--:R-:W-:-:S06]  /*09a0*/  DSETP.GEU.AND P2, PT, R10, R16, PT ;  /* 0x000000100a00722a */ /* 0x008fcc0003f4e000 */
[----:B------:R-:W-:Y:S02]  /*09b0*/  FSEL R10, R16, R10, !P2 ;  /* 0x0000000a100a7208 */ /* 0x000fe40005000000 */
[----:B------:R-:W-:-:S06]  /*09c0*/  FSEL R11, R17, R11, !P2 ;  /* 0x0000000b110b7208 */ /* 0x000fcc0005000000 */
[----:B----4-:R-:W-:-:S06]  /*09d0*/  DSETP.GEU.AND P2, PT, R10, R14, PT ;  /* 0x0000000e0a00722a */ /* 0x010fcc0003f4e000 */
[----:B------:R-:W-:Y:S02]  /*09e0*/  FSEL R10, R14, R10, !P2 ;  /* 0x0000000a0e0a7208 */ /* 0x000fe40005000000 */
[----:B------:R-:W-:-:S06]  /*09f0*/  FSEL R11, R15, R11, !P2 ;  /* 0x0000000b0f0b7208 */ /* 0x000fcc0005000000 */
[----:B-----5:R-:W-:-:S06]  /*0a00*/  DSETP.GEU.AND P2, PT, R10, R12, PT ;  /* 0x0000000c0a00722a */ /* 0x020fcc0003f4e000 */
[----:B------:R-:W-:Y:S02]  /*0a10*/  FSEL R10, R12, R10, !P2 ;  /* 0x0000000a0c0a7208 */ /* 0x000fe40005000000 */
[----:B------:R-:W-:-:S06]  /*0a20*/  FSEL R11, R13, R11, !P2 ;  /* 0x0000000b0d0b7208 */ /* 0x000fcc0005000000 */
[----:B--2---:R-:W-:-:S06]  /*0a30*/  DSETP.GEU.AND P2, PT, R10, R18, PT ;  /* 0x000000120a00722a */ /* 0x004fcc0003f4e000 */
[----:B------:R-:W-:Y:S02]  /*0a40*/  FSEL R16, R18, R10, !P2 ;  /* 0x0000000a12107208 */ /* 0x000fe40005000000 */
[----:B------:R-:W-:-:S07]  /*0a50*/  FSEL R17, R19, R11, !P2 ;  /* 0x0000000b13117208 */ /* 0x000fce0005000000 */
.L_x_37:
        /* <DEDUP_REMOVED lines=12> */
[----:B------:R-:W-:Y:S01]  /*0b20*/  VIADD R24, R24, 0x4 ;  /* 0x0000000418187836 */ /* 0x000fe20000000000 */
[----:B--2---:R-:W-:-:S06]  /*0b30*/  DSETP.GEU.AND P2, PT, R16, R18, PT ;  /* 0x000000121000722a */ /* 0x004fcc0003f4e000 */
[----:B------:R-:W-:Y:S02]  /*0b40*/  FSEL R16, R18, R16, !P2 ;  /* 0x0000001012107208 */ /* 0x000fe40005000000 */
[----:B------:R-:W-:-:S06]  /*0b50*/  FSEL R17, R19, R17, !P2 ;  /* 0x0000001113117208 */ /* 0x000fcc0005000000 */
        /* <DEDUP_REMOVED lines=8> */
[----:B------:R-:W-:-:S07]  /*0be0*/  FSEL R17, R11, R13, !P2 ;  /* 0x0000000d0b117208 */ /* 0x000fce0005000000 */
.L_x_38:
[----:B------:R-:W-:Y:S05]  /*0bf0*/  @!P1 BRA `(.L_x_34) ;  /* 0x00000000004c9947 */ /* 0x000fea0003800000 */
[----:B------:R-:W0:Y:S01]  /*0c00*/  LDC.64 R10, c[0x0][0x380] ;  /* 0x0000e000ff0a7b82 */ /* 0x000e220000000a00 */
[----:B------:R-:W-:-:S04]  /*0c10*/  IMAD.IADD R27, R27, 0x1, R24 ;  /* 0x000000011b1b7824 */ /* 0x000fc800078e0218 */
[----:B0-----:R-:W-:-:S05]  /*0c20*/  IMAD.WIDE R10, R27, 0x8, R10 ;  /* 0x000000081b0a7825 */ /* 0x001fca00078e020a */
[----:B------:R-:W2:Y:S01]  /*0c30*/  LDG.E.64 R12, desc[UR6][R10.64] ;  /* 0x000000060a0c7981 */ /* 0x000ea2000c1e1b00 */
[----:B------:R-:W-:Y:S01]  /*0c40*/  ISETP.NE.AND P2, PT, R22, 0x1, PT ;  /* 0x000000011600780c */ /* 0x000fe20003f45270 */
[----:B--2---:R-:W-:-:S06]  /*0c50*/  DSETP.GEU.AND P1, PT, R16, R12, PT ;  /* 0x0000000c1000722a */ /* 0x004fcc0003f2e000 */
[----:B------:R-:W-:Y:S02]  /*0c60*/  FSEL R16, R12, R16, !P1 ;  /* 0x000000100c107208 */ /* 0x000fe40004800000 */
[----:B------:R-:W-:-:S04]  /*0c70*/  FSEL R17, R13, R17, !P1 ;  /* 0x000000110d117208 */ /* 0x000fc80004800000 */
[----:B------:R-:W-:Y:S05]  /*0c80*/  @!P2 BRA `(.L_x_34) ;  /* 0x000000000028a947 */ /* 0x000fea0003800000 */
[----:B------:R-:W2:Y:S01]  /*0c90*/  LDG.E.64 R12, desc[UR6][R10.64+0x8] ;  /* 0x000008060a0c7981 */ /* 0x000ea2000c1e1b00 */
[----:B------:R-:W-:Y:S01]  /*0ca0*/  ISETP.NE.AND P2, PT, R22, 0x2, PT ;  /* 0x000000021600780c */ /* 0x000fe20003f45270 */
[----:B--2---:R-:W-:-:S06]  /*0cb0*/  DSETP.GEU.AND P1, PT, R16, R12, PT ;  /* 0x0000000c1000722a */ /* 0x004fcc0003f2e000 */
[----:B------:R-:W-:Y:S02]  /*0cc0*/  FSEL R16, R12, R16, !P1 ;  /* 0x000000100c107208 */ /* 0x000fe40004800000 */
[----:B------:R-:W-:-:S04]  /*0cd0*/  FSEL R17, R13, R17, !P1 ;  /* 0x000000110d117208 */ /* 0x000fc80004800000 */
[----:B------:R-:W-:Y:S05]  /*0ce0*/  @!P2 BRA `(.L_x_34) ;  /* 0x000000000010a947 */ /* 0x000fea0003800000 */
[----:B------:R-:W2:Y:S02]  /*0cf0*/  LDG.E.64 R10, desc[UR6][R10.64+0x10] ;  /* 0x000010060a0a7981 */ /* 0x000ea4000c1e1b00 */
[----:B--2---:R-:W-:-:S14]  /*0d00*/  DSETP.GEU.AND P1, PT, R16, R10, PT ;  /* 0x0000000a1000722a */ /* 0x004fdc0003f2e000 */
[----:B------:R-:W-:Y:S02]  /*0d10*/  @!P1 IMAD.MOV.U32 R16, RZ, RZ, R10 ;  /* 0x000000ffff109224 */ /* 0x000fe400078e000a */
[----:B------:R-:W-:-:S07]  /*0d20*/  @!P1 IMAD.MOV.U32 R17, RZ, RZ, R11 ;  /* 0x000000ffff119224 */ /* 0x000fce00078e000b */
.L_x_34:
[C---:B------:R-:W-:Y:S01]  /*0d30*/  ISETP.GT.AND P1, PT, R26.reuse, R7, PT ;  /* 0x000000071a00720c */ /* 0x040fe20003f24270 */
[----:B------:R-:W-:-:S12]  /*0d40*/  VIADD R26, R26, 0x1 ;  /* 0x000000011a1a7836 */ /* 0x000fd80000000000 */
[----:B------:R-:W-:Y:S05]  /*0d50*/  @!P1 BRA `(.L_x_39) ;  /* 0xfffffff400509947 */ /* 0x000fea000383ffff */
.L_x_33:
[----:B------:R-:W-:Y:S05]  /*0d60*/  BSYNC.RECONVERGENT B1 ;  /* 0x0000000000017941 */ /* 0x000fea0003800200 */
.L_x_32:
[----:B------:R-:W0:Y:S01]  /*0d70*/  LDC.64 R10, c[0x0][0x388] ;  /* 0x0000e200ff0a7b82 */ /* 0x000e220000000a00 */
[----:B------:R-:W-:-:S04]  /*0d80*/  IMAD R13, R6, 0xa9, R5 ;  /* 0x000000a9060d7824 */ /* 0x000fc800078e0205 */
[----:B0-----:R-:W-:-:S05]  /*0d90*/  IMAD.WIDE.U32 R10, R13, 0x8, R10 ;  /* 0x000000080d0a7825 */ /* 0x001fca00078e000a */
[----:B------:R0:W-:Y:S02]  /*0da0*/  STG.E.64 desc[UR6][R10.64], R16 ;  /* 0x000000100a007986 */ /* 0x0001e4000c101b06 */
.L_x_31:
[----:B------:R-:W-:Y:S05]  /*0db0*/  BSYNC.RECONVERGENT B0 ;  /* 0x0000000000007941 */ /* 0x000fea0003800200 */
.L_x_30:
[----:B------:R-:W-:-:S05]  /*0dc0*/  VIADD R6, R6, 0x1 ;  /* 0x0000000106067836 */ /* 0x000fca0000000000 */
[----:B------:R-:W-:-:S13]  /*0dd0*/  ISETP.NE.AND P1, PT, R6, 0x200, PT ;  /* 0x000002000600780c */ /* 0x000fda0003f25270 */
[----:B------:R-:W-:Y:S05]  /*0de0*/  @P1 BRA `(.L_x_40) ;  /* 0xfffffff400001947 */ /* 0x000fea000383ffff */
[----:B------:R-:W-:Y:S06]  /*0df0*/  BAR.SYNC.DEFER_BLOCKING 0x0 ;  /* 0x0000000000007b1d */ /* 0x000fec0000010000 */
[----:B------:R-:W-:Y:S05]  /*0e00*/  EXIT ;  /* 0x000000000000794d */ /* 0x000fea0003800000 */
.L_x_41:
        /* <DEDUP_REMOVED lines=15> */
.L_x_223:


//--------------------- .text._Z21Executefire8expand3x3PdS_S_ --------------------------
	.section	.text._Z21Executefire8expand3x3PdS_S_,"ax",@progbits
	.align	128
        .global         _Z21Executefire8expand3x3PdS_S_
        .type           _Z21Executefire8expand3x3PdS_S_,@function
        .size           _Z21Executefire8expand3x3PdS_S_,(.L_x_224 - _Z21Executefire8expand3x3PdS_S_)
        .other          _Z21Executefire8expand3x3PdS_S_,@"STO_CUDA_ENTRY STV_DEFAULT"
_Z21Executefire8expand3x3PdS_S_:
.text._Z21Executefire8expand3x3PdS_S_:
        /* <DEDUP_REMOVED lines=34> */
.L_x_52:
        /* <DEDUP_REMOVED lines=14> */
.L_x_51:
        /* <DEDUP_REMOVED lines=31> */
.L_x_44:
[----:B------:R-:W-:-:S11]  /*04f0*/  DADD R18, RZ, R16 ;  /* 0x00000000ff127229 */ /* 0x000fd60000000010 */
.L_x_43:
[----:B------:R-:W-:Y:S05]  /*0500*/  BSYNC.RECONVERGENT B0 ;  /* 0x0000000000007941 */ /* 0x000fea0003800200 */
.L_x_42:
        /* <DEDUP_REMOVED lines=12> */
.L_x_47:
[----:B------:R-:W-:-:S11]  /*05d0*/  DADD R12, RZ, R18 ;  /* 0x00000000ff0c7229 */ /* 0x000fd60000000012 */
.L_x_46:
[----:B------:R-:W-:Y:S05]  /*05e0*/  BSYNC.RECONVERGENT B0 ;  /* 0x0000000000007941 */ /* 0x000fea0003800200 */
.L_x_45:
        /* <DEDUP_REMOVED lines=26> */
.L_x_50:
[----:B------:R-:W-:-:S11]  /*0790*/  DADD R12, RZ, R16 ;  /* 0x00000000ff0c7229 */ /* 0x000fd60000000010 */
.L_x_49:
[----:B------:R-:W-:Y:S05]  /*07a0*/  BSYNC.RECONVERGENT B0 ;  /* 0x0000000000007941 */ /* 0x000fea0003800200 */
.L_x_48:
        /* <DEDUP_REMOVED lines=33> */
.L_x_53:
        /* <DEDUP_REMOVED lines=12> */
.L_x_224:


//--------------------- .text._Z21Executefire8expand1x1PdS_S_ --------------------------
	.section	.text._Z21Executefire8expand1x1PdS_S_,"ax",@progbits
	.align	128
        .global         _Z21Executefire8expand1x1PdS_S_
        .type           _Z21Executefire8expand1x1PdS_S_,@function
        .size           _Z21Executefire8expand1x1PdS_S_,(.L_x_225 - _Z21Executefire8expand1x1PdS_S_)
        .other          _Z21Executefire8expand1x1PdS_S_,@"STO_CUDA_ENTRY STV_DEFAULT"
_Z21Executefire8expand1x1PdS_S_:
.text._Z21Executefire8expand1x1PdS_S_:
        /* <DEDUP_REMOVED lines=24> */
.L_x_54:
        /* <DEDUP_REMOVED lines=245> */
.L_x_55:
        /* <DEDUP_REMOVED lines=11> */
.L_x_225:


//--------------------- .text._Z22Executefire8squeeze1x1PdS_S_ --------------------------
	.section	.text._Z22Executefire8squeeze1x1PdS_S_,"ax",@progbits
	.align	128
        .global         _Z22Executefire8squeeze1x1PdS_S_
        .type           _Z22Executefire8squeeze1x1PdS_S_,@function
        .size           _Z22Executefire8squeeze1x1PdS_S_,(.L_x_226 - _Z22Executefire8squeeze1x1PdS_S_)
        .other          _Z22Executefire8squeeze1x1PdS_S_,@"STO_CUDA_ENTRY STV_DEFAULT"
_Z22Executefire8squeeze1x1PdS_S_:
.text._Z22Executefire8squeeze1x1PdS_S_:
        /* <DEDUP_REMOVED lines=14> */
[C---:B------:R-:W-:Y:S02]  /*00e0*/  IADD3 R7, PT, PT, R0.reuse, 0x1f53, RZ ;  /* 0x00001f5300077810 */ /* 0x040fe40007ffe0ff */
[C---:B------:R-:W-:Y:S02]  /*00f0*/  IADD3 R8, PT, PT, R0.reuse, 0x1c7a, RZ ;  /* 0x00001c7a00087810 */ /* 0x040fe40007ffe0ff */
[----:B------:R-:W-:-:S02]  /*0100*/  IADD3 R9, PT, PT, R0, 0x19a1, RZ ;  /* 0x000019a100097810 */ /* 0x000fc40007ffe0ff */
[C---:B------:R-:W-:Y:S02]  /*0110*/  IADD3 R31, PT, PT, R0.reuse, 0x1116, RZ ;  /* 0x00001116001f7810 */ /* 0x040fe40007ffe0ff */
[C---:B------:R-:W-:Y:S02]  /*0120*/  IADD3 R33, PT, PT, R0.reuse, 0xe3d, RZ ;  /* 0x00000e3d00217810 */ /* 0x040fe40007ffe0ff */
[C---:B------:R-:W-:Y:S02]  /*0130*/  IADD3 R35, PT, PT, R0.reuse, 0xb64, RZ ;  /* 0x00000b6400237810 */ /* 0x040fe40007ffe0ff */
[C---:B------:R-:W-:Y:S02]  /*0140*/  IADD3 R28, PT, PT, R0.reuse, 0x5b2, RZ ;  /* 0x000005b2001c7810 */ /* 0x040fe40007ffe0ff */
[----:B-1----:R-:W-:-:S07]  /*0150*/  IADD3 R30, PT, PT, R0, 0x2d9, RZ ;  /* 0x000002d9001e7810 */ /* 0x002fce0007ffe0ff */
.L_x_57:
[----:B0-----:R-:W0:Y:S01]  /*0160*/  LDC.64 R12, c[0x0][0x380] ;  /* 0x0000e000ff0c7b82 */ /* 0x001e220000000a00 */
[----:B------:R-:W1:Y:S01]  /*0170*/  LDCU UR4, c[0x0][0x390] ;  /* 0x00007200ff0477ac */ /* 0x000e620008000800 */
[----:B------:R-:W-:Y:S01]  /*0180*/  VIADD R32, R0, 0x16c8 ;  /* 0x000016c800207836 */ /* 0x000fe20000000000 */
[----:B------:R-:W-:-:S05]  /*0190*/  CS2R R26, SRZ ;  /* 0x00000000001a7805 */ /* 0x000fca000001ff00 */
[----:B------:R-:W2:Y:S01]  /*01a0*/  LDC R21, c[0x0][0x394] ;  /* 0x0000e500ff157b82 */ /* 0x000ea20000000800 */
[----:B0-----:R-:W-:-:S03]  /*01b0*/  IMAD.WIDE.U32 R14, R3, 0xc00, R12 ;  /* 0x00000c00030e7825 */ /* 0x001fc600078e000c */
[----:B------:R-:W-:Y:S02]  /*01c0*/  IADD3 R18, P0, PT, R14, 0x40, RZ ;  /* 0x000000400e127810 */ /* 0x000fe40007f1e0ff */
[----:B-1----:R-:W-:Y:S01]  /*01d0*/  MOV R14, UR4 ;  /* 0x00000004000e7c02 */ /* 0x002fe20008000f00 */
[----:B------:R-:W-:Y:S01]  /*01e0*/  UMOV UR4, URZ ;  /* 0x000000ff00047c82 */ /* 0x000fe20008000000 */
[----:B------:R-:W-:-:S09]  /*01f0*/  IADD3.X R19, PT, PT, RZ, R15, RZ, P0, !PT ;  /* 0x0000000fff137210 */ /* 0x000fd200007fe4ff */
.L_x_56:
        /* <DEDUP_REMOVED lines=11> */
[----:B------:R-:W-:-:S05]  /*02b0*/  IMAD.WIDE.U32 R26, R28, 0x8, R14 ;  /* 0x000000081c1a7825 */ /* 0x000fca00078e000e */
[----:B------:R-:W2:Y:S02]  /*02c0*/  LDG.E.64 R22, desc[UR6][R26.64] ;  /* 0x000000061a167981 */ /* 0x000ea4000c1e1b00 */
[----:B---3--:R-:W-:Y:S02]  /*02d0*/  DFMA R24, R18, R24, R20 ;  /* 0x000000181218722b */ /* 0x008fe40000000014 */
[----:B------:R-:W2:Y:S01]  /*02e0*/  LDG.E.64 R20, desc[UR6][R16.64+-0x30] ;  /* 0xffffd00610147981 */ /* 0x000ea2000c1e1b00 */
[----:B------:R-:W-:-:S03]  /*02f0*/  IMAD.WIDE.U32 R18, R37, 0x8, R14 ;  /* 0x0000000825127825 */ /* 0x000fc600078e000e */
[----:B------:R-:W3:Y:S04]  /*0300*/  LDG.E.64 R26, desc[UR6][R16.64+-0x28] ;  /* 0xffffd806101a7981 */ /* 0x000ee8000c1e1b00 */
[----:B------:R-:W3:Y:S01]  /*0310*/  LDG.E.64 R18, desc[UR6][R18.64] ;  /* 0x0000000612127981 */ /* 0x000ee2000c1e1b00 */
[----:B--2---:R-:W-:Y:S01]  /*0320*/  DFMA R20, R22, R20, R24 ;  /* 0x000000141614722b */ /* 0x004fe20000000018 */
[----:B------:R-:W-:Y:S02]  /*0330*/  IMAD.WIDE.U32 R22, R35, 0x8, R14 ;  /* 0x0000000823167825 */ /* 0x000fe400078e000e */
[----:B------:R-:W2:Y:S04]  /*0340*/  LDG.E.64 R24, desc[UR6][R16.64+-0x18] ;  /* 0xffffe80610187981 */ /* 0x000ea8000c1e1b00 */
[----:B------:R-:W4:Y:S01]  /*0350*/  LDG.E.64 R22, desc[UR6][R22.64] ;  /* 0x0000000616167981 */ /* 0x000f22000c1e1b00 */
[----:B---3--:R-:W-:-:S03]  /*0360*/  DFMA R26, R18, R26, R20 ;  /* 0x0000001a121a722b */ /* 0x008fc60000000014 */
[----:B------:R-:W4:Y:S01]  /*0370*/  LDG.E.64 R20, desc[UR6][R16.64+-0x20] ;  /* 0xffffe00610147981 */ /* 0x000f22000c1e1b00 */
[----:B------:R-:W-:-:S06]  /*0380*/  IMAD.WIDE.U32 R18, R33, 0x8, R14 ;  /* 0x0000000821127825 */ /* 0x000fcc00078e000e */
[----:B------:R-:W2:Y:S01]  /*0390*/  LDG.E.64 R18, desc[UR6][R18.64] ;  /* 0x0000000612127981 */ /* 0x000ea2000c1e1b00 */
[----:B----4-:R-:W-:Y:S01]  /*03a0*/  DFMA R20, R22, R20, R26 ;  /* 0x000000141614722b */ /* 0x010fe2000000001a */
        /* <DEDUP_REMOVED lines=25> */
[----:B------:R-:W2:Y:S04]  /*0540*/  LDG.E.64 R22, desc[UR6][R16.64+0x20] ;  /* 0x0000200610167981 */ /* 0x000ea8000c1e1b00 */
[----:B------:R-:W2:Y:S01]  /*0550*/  LDG.E.64 R24, desc[UR6][R24.64] ;  /* 0x0000000618187981 */ /* 0x000ea2000c1e1b00 */
[----:B---3--:R-:W-:Y:S01]  /*0560*/  DFMA R26, R18, R26, R20 ;  /* 0x0000001a121a722b */ /* 0x008fe20000000014 */
[----:B------:R-:W-:-:S02]  /*0570*/  IMAD.WIDE.U32 R20, R5, 0x8, R14 ;  /* 0x0000000805147825 */ /* 0x000fc400078e000e */
[----:B------:R-:W3:Y:S04]  /*0580*/  LDG.E.64 R18, desc[UR6][R16.64+0x28] ;  /* 0x0000280610127981 */ /* 0x000ee8000c1e1b00 */
        /* <DEDUP_REMOVED lines=9> */
[----:B------:R-:W-:-:S04]  /*0620*/  UIADD3 UR4, UPT, UPT, UR4, 0x10, URZ ;  /* 0x0000001004047890 */ /* 0x000fc8000fffe0ff */
[----:B------:R-:W-:Y:S01]  /*0630*/  UISETP.NE.AND UP0, UPT, UR4, 0x180, UPT ;  /* 0x000001800400788c */ /* 0x000fe2000bf05270 */
[----:B------:R-:W-:Y:S01]  /*0640*/  IADD3 R14, P0, PT, R14, 0x16c80, RZ ;  /* 0x00016c800e0e7810 */ /* 0x000fe20007f1e0ff */
[----:B---3--:R-:W-:-:S03]  /*0650*/  DFMA R18, R22, R20, R18 ;  /* 0x000000141612722b */ /* 0x008fc60000000012 */
[----:B------:R-:W-:-:S05]  /*0660*/  IADD3.X R21, PT, PT, RZ, R15, RZ, P0, !PT ;  /* 0x0000000fff157210 */ /* 0x000fca00007fe4ff */
[----:B--2---:R-:W-:Y:S01]  /*0670*/  DFMA R26, R24, R26, R18 ;  /* 0x0000001a181a722b */ /* 0x004fe20000000012 */
[----:B------:R-:W-:-:S04]  /*0680*/  IADD3 R18, P1, PT, R16, 0x80, RZ ;  /* 0x0000008010127810 */ /* 0x000fc80007f3e0ff */
[----:B------:R-:W-:Y:S01]  /*0690*/  IADD3.X R19, PT, PT, RZ, R17, RZ, P1, !PT ;  /* 0x00000011ff137210 */ /* 0x000fe20000ffe4ff */
[----:B------:R-:W-:Y:S08]  /*06a0*/  BRA.U UP0, `(.L_x_56) ;  /* 0xfffffff900d47547 */ /* 0x000ff0000b83ffff */
[C---:B------:R-:W-:Y:S02]  /*06b0*/  IMAD.WIDE.U32 R18, R3.reuse, 0x8, R12 ;  /* 0x0000000803127825 */ /* 0x040fe400078e000c */
[----:B------:R-:W0:Y:S03]  /*06c0*/  LDC.64 R12, c[0x0][0x388] ;  /* 0x0000e200ff0c7b82 */ /* 0x000e260000000a00 */
[----:B------:R-:W2:Y:S01]  /*06d0*/  LDG.E.64 R14, desc[UR6][R18.64+0x30000] ;  /* 0x03000006120e7981 */ /* 0x000ea2000c1e1b00 */
[----:B------:R-:W-:Y:S01]  /*06e0*/  DSETP.GEU.AND P0, PT, R26, RZ, PT ;  /* 0x000000ff1a00722a */ /* 0x000fe20003f0e000 */
[C---:B------:R-:W-:Y:S01]  /*06f0*/  IMAD R21, R3.reuse, 0x2d9, R0 ;  /* 0x000002d903157824 */ /* 0x040fe200078e0200 */
[----:B------:R-:W-:-:S04]  /*0700*/  IADD3 R3, PT, PT, R3, 0x1, RZ ;  /* 0x0000000103037810 */ /* 0x000fc80007ffe0ff */
[----:B------:R-:W-:Y:S02]  /*0710*/  FSEL R16, R26, RZ, P0 ;  /* 0x000000ff1a107208 */ /* 0x000fe40000000000 */
[----:B------:R-:W-:Y:S02]  /*0720*/  FSEL R17, R27, RZ, P0 ;  /* 0x000000ff1b117208 */ /* 0x000fe40000000000 */
[----:B------:R-:W-:Y:S01]  /*0730*/  ISETP.NE.AND P0, PT, R3, 0x40, PT ;  /* 0x000000400300780c */ /* 0x000fe20003f05270 */
[----:B0-----:R-:W-:-:S03]  /*0740*/  IMAD.WIDE.U32 R12, R21, 0x8, R12 ;  /* 0x00000008150c7825 */ /* 0x001fc600078e000c */
[----:B--2---:R-:W-:-:S07]  /*0750*/  DADD R14, R14, R16 ;  /* 0x000000000e0e7229 */ /* 0x004fce0000000010 */
[----:B------:R0:W-:Y:S02]  /*0760*/  STG.E.64 desc[UR6][R12.64], R14 ;  /* 0x0000000e0c007986 */ /* 0x0001e4000c101b06 */
[----:B------:R-:W-:Y:S05]  /*0770*/  @P0 BRA `(.L_x_57) ;  /* 0xfffffff800780947 */ /* 0x000fea000383ffff */
[----:B------:R-:W-:Y:S06]  /*0780*/  BAR.SYNC.DEFER_BLOCKING 0x0 ;  /* 0x0000000000007b1d */ /* 0x000fec0000010000 */
[----:B------:R-:W-:Y:S05]  /*0790*/  EXIT ;  /* 0x000000000000794d */ /* 0x000fea0003800000 */
.L_x_58:
        /* <DEDUP_REMOVED lines=14> */
.L_x_226:


//--------------------- .text._Z21Executefire7expand3x3PdS_S_ --------------------------
	.section	.text._Z21Executefire7expand3x3PdS_S_,"ax",@progbits
	.align	128
        .global         _Z21Executefire7expand3x3PdS_S_
        .type           _Z21Executefire7expand3x3PdS_S_,@function
        .size           _Z21Executefire7expand3x3PdS_S_,(.L_x_227 - _Z21Executefire7expand3x3PdS_S_)
        .other          _Z21Executefire7expand3x3PdS_S_,@"STO_CUDA_ENTRY STV_DEFAULT"
_Z21Executefire7expand3x3PdS_S_:
.text._Z21Executefire7expand3x3PdS_S_:
        /* <DEDUP_REMOVED lines=34> */
.L_x_69:
        /* <DEDUP_REMOVED lines=14> */
.L_x_68:
        /* <DEDUP_REMOVED lines=31> */
.L_x_61:
[----:B------:R-:W-:-:S11]  /*04f0*/  DADD R18, RZ, R16 ;  /* 0x00000000ff127229 */ /* 0x000fd60000000010 */
.L_x_60:
[----:B------:R-:W-:Y:S05]  /*0500*/  BSYNC.RECONVERGENT B0 ;  /* 0x0000000000007941 */ /* 0x000fea0003800200 */
.L_x_59:
        /* <DEDUP_REMOVED lines=12> */
.L_x_64:
[----:B------:R-:W-:-:S11]  /*05d0*/  DADD R12, RZ, R18 ;  /* 0x00000000ff0c7229 */ /* 0x000fd60000000012 */
.L_x_63:
[----:B------:R-:W-:Y:S05]  /*05e0*/  BSYNC.RECONVERGENT B0 ;  /* 0x0000000000007941 */ /* 0x000fea0003800200 */
.L_x_62:
        /* <DEDUP_REMOVED lines=26> */
.L_x_67:
[----:B------:R-:W-:-:S11]  /*0790*/  DADD R12, RZ, R16 ;  /* 0x00000000ff0c7229 */ /* 0x000fd60000000010 */
.L_x_66:
[----:B------:R-:W-:Y:S05]  /*07a0*/  BSYNC.RECONVERGENT B0 ;  /* 0x0000000000007941 */ /* 0x000fea0003800200 */
.L_x_65:
        /* <DEDUP_REMOVED lines=33> */
.L_x_70:
        /* <DEDUP_REMOVED lines=12> */
.L_x_227:


//--------------------- .text._Z21Executefire7expand1x1PdS_S_ --------------------------
	.section	.text._Z21Executefire7expand1x1PdS_S_,"ax",@progbits
	.align	128
        .global         _Z21Executefire7expand1x1PdS_S_
        .type           _Z21Executefire7expand1x1PdS_S_,@function
        .size           _Z21Executefire7expand1x1PdS_S_,(.L_x_228 - _Z21Executefire7expand1x1PdS_S_)
        .other          _Z21Executefire7expand1x1PdS_S_,@"STO_CUDA_ENTRY STV_DEFAULT"
_Z21Executefire7expand1x1PdS_S_:
.text._Z21Executefire7expand1x1PdS_S_:
[----:B------:R-:W-:Y:S01]  /*0000*/  LDC R1, c[0x0][0x37c] ;  /* 0x0000df00ff017b82 */ /* 0x000fe20000000800 */
[----:B------:R-:W0:Y:S01]  /*0010*/  S2R R3, SR_TID.X ;  /* 0x0000000000037919 */ /* 0x000e220000002100 */
[----:B------:R-:W1:Y:S06]  /*0020*/  LDCU.64 UR4, c[0x0][0x380] ;  /* 0x00007000ff0477ac */ /* 0x000e6c0008000a00 */
[----:B------:R-:W2:Y:S01]  /*0030*/  LDC.64 R14, c[0x0][0x388] ;  /* 0x0000e200ff0e7b82 */ /* 0x000ea20000000a00 */
[----:B------:R-:W0:Y:S01]  /*0040*/  S2R R0, SR_CTAID.X ;  /* 0x0000000000007919 */ /* 0x000e220000002500 */
[----:B------:R-:W3:Y:S06]  /*0050*/  LDCU.64 UR6, c[0x0][0x358] ;  /* 0x00006b00ff0677ac */ /* 0x000eec0008000a00 */
[----:B------:R-:W4:Y:S01]  /*0060*/  LDC.64 R4, c[0x0][0x390] ;  /* 0x0000e400ff047b82 */ /* 0x000f220000000a00 */
[----:B-1----:R-:W-:-:S04]  /*0070*/  UIADD3 UR4, UP0, UPT, UR4, 0xc0, URZ ;  /* 0x000000c004047890 */ /* 0x002fc8000ff1e0ff */
[----:B------:R-:W-:Y:S02]  /*0080*/  UIADD3.X UR5, UPT, UPT, URZ, UR5, URZ, UP0, !UPT ;  /* 0x00000005ff057290 */ /* 0x000fe400087fe4ff */
[----:B------:R-:W-:Y:S01]  /*0090*/  IMAD.U32 R2, RZ, RZ, UR4 ;  /* 0x00000004ff027e24 */ /* 0x000fe2000f8e00ff */
[----:B------:R-:W-:Y:S01]  /*00a0*/  UMOV UR4, URZ ;  /* 0x000000ff00047c82 */ /* 0x000fe20008000000 */
[----:B0-----:R-:W-:-:S04]  /*00b0*/  IMAD R3, R3, 0x1b, R0 ;  /* 0x0000001b03037824 */ /* 0x001fc800078e0200 */
[----:B--2---:R-:W-:-:S04]  /*00c0*/  IMAD.WIDE.U32 R14, R3, 0x8, R14 ;  /* 0x00000008030e7825 */ /* 0x004fc800078e000e */
[----:B----4-:R-:W-:-:S04]  /*00d0*/  IMAD.WIDE.U32 R4, R3, 0x8, R4 ;  /* 0x0000000803047825 */ /* 0x010fc800078e0004 */
[----:B---3--:R-:W-:-:S07]  /*00e0*/  IMAD.U32 R3, RZ, RZ, UR5 ;  /* 0x00000005ff037e24 */ /* 0x008fce000f8e00ff */
.L_x_71:
[----:B0-----:R-:W2:Y:S04]  /*00f0*/  LDG.E.64 R6, desc[UR6][R4.64] ;  /* 0x0000000604067981 */ /* 0x001ea8000c1e1b00 */
[----:B------:R-:W2:Y:S04]  /*0100*/  LDG.E.64 R8, desc[UR6][R2.64+-0xc0] ;  /* 0xffff400602087981 */ /* 0x000ea8000c1e1b00 */
[----:B------:R-:W3:Y:S04]  /*0110*/  LDG.E.64 R18, desc[UR6][R4.64+0x16c8] ;  /* 0x0016c80604127981 */ /* 0x000ee8000c1e1b00 */
[----:B------:R-:W3:Y:S04]  /*0120*/  LDG.E.64 R16, desc[UR6][R2.64+-0xb8] ;  /* 0xffff480602107981 */ /* 0x000ee8000c1e1b00 */
[----:B------:R-:W4:Y:S04]  /*0130*/  LDG.E.64 R20, desc[UR6][R4.64+0x2d90] ;  /* 0x002d900604147981 */ /* 0x000f28000c1e1b00 */
[----:B------:R-:W4:Y:S04]  /*0140*/  LDG.E.64 R22, desc[UR6][R2.64+-0xb0] ;  /* 0xffff500602167981 */ /* 0x000f28000c1e1b00 */
[----:B------:R-:W5:Y:S04]  /*0150*/  LDG.E.64 R10, desc[UR6][R4.64+0x4458] ;  /* 0x00445806040a7981 */ /* 0x000f68000c1e1b00 */
[----:B------:R-:W5:Y:S01]  /*0160*/  LDG.E.64 R12, desc[UR6][R2.64+-0xa8] ;  /* 0xffff5806020c7981 */ /* 0x000f62000c1e1b00 */
[----:B--2---:R-:W-:-:S03]  /*0170*/  DFMA R24, R6, R8, RZ ;  /* 0x000000080618722b */ /* 0x004fc600000000ff */
        /* <DEDUP_REMOVED lines=130> */
[----:B------:R0:W5:Y:S01]  /*09a0*/  LDG.E.64 R12, desc[UR6][R2.64+0xb8] ;  /* 0x0000b806020c7981 */ /* 0x000162000c1e1b00 */
[----:B------:R-:W-:-:S04]  /*09b0*/  UIADD3 UR4, UPT, UPT, UR4, 0x1, URZ ;  /* 0x0000000104047890 */ /* 0x000fc8000fffe0ff */
[----:B------:R-:W-:Y:S01]  /*09c0*/  UISETP.NE.AND UP0, UPT, UR4, 0xc0, UPT ;  /* 0x000000c00400788c */ /* 0x000fe2000bf05270 */
[----:B0-----:R-:W-:-:S04]  /*09d0*/  IADD3 R2, P1, PT, R2, 0x180, RZ ;  /* 0x0000018002027810 */ /* 0x001fc80007f3e0ff */
[----:B------:R-:W-:Y:S01]  /*09e0*/  IADD3.X R3, PT, PT, RZ, R3, RZ, P1, !PT ;  /* 0x00000003ff037210 */ /* 0x000fe20000ffe4ff */
[----:B--2---:R-:W-:Y:S01]  /*09f0*/  DFMA R6, R8, R6, R24 ;  /* 0x000000060806722b */ /* 0x004fe20000000018 */
[----:B------:R-:W-:Y:S01]  /*0a00*/  MOV R8, R14 ;  /* 0x0000000e00087202 */ /* 0x000fe20000000f00 */
[----:B------:R-:W-:-:S06]  /*0a10*/  IMAD.MOV.U32 R9, RZ, RZ, R15 ;  /* 0x000000ffff097224 */ /* 0x000fcc00078e000f */
[----:B---3--:R-:W-:-:S08]  /*0a20*/  DFMA R6, R16, R18, R6 ;  /* 0x000000121006722b */ /* 0x008fd00000000006 */
[----:B----4-:R-:W-:-:S08]  /*0a30*/  DFMA R6, R20, R22, R6 ;  /* 0x000000161406722b */ /* 0x010fd00000000006 */
[----:B-----5:R-:W-:-:S08]  /*0a40*/  DFMA R6, R10, R12, R6 ;  /* 0x0000000c0a06722b */ /* 0x020fd00000000006 */
[----:B------:R-:W-:-:S06]  /*0a50*/  DSETP.GEU.AND P0, PT, R6, RZ, PT ;  /* 0x000000ff0600722a */ /* 0x000fcc0003f0e000 */
[----:B------:R-:W-:Y:S02]  /*0a60*/  FSEL R6, R6, RZ, P0 ;  /* 0x000000ff06067208 */ /* 0x000fe40000000000 */
[----:B------:R-:W-:Y:S02]  /*0a70*/  FSEL R7, R7, RZ, P0 ;  /* 0x000000ff07077208 */ /* 0x000fe40000000000 */
[----:B------:R-:W-:-:S03]  /*0a80*/  IADD3 R14, P0, PT, R14, 0x16c8, RZ ;  /* 0x000016c80e0e7810 */ /* 0x000fc60007f1e0ff */
[----:B------:R0:W-:Y:S01]  /*0a90*/  STG.E.64 desc[UR6][R8.64], R6 ;  /* 0x0000000608007986 */ /* 0x0001e2000c101b06 */
[----:B------:R-:W-:Y:S01]  /*0aa0*/  IADD3.X R15, PT, PT, RZ, R15, RZ, P0, !PT ;  /* 0x0000000fff0f7210 */ /* 0x000fe200007fe4ff */
[----:B------:R-:W-:Y:S08]  /*0ab0*/  BRA.U UP0, `(.L_x_71) ;  /* 0xfffffff5008c7547 */ /* 0x000ff0000b83ffff */
[----:B------:R-:W-:Y:S06]  /*0ac0*/  BAR.SYNC.DEFER_BLOCKING 0x0 ;  /* 0x0000000000007b1d */ /* 0x000fec0000010000 */
[----:B------:R-:W-:Y:S05]  /*0ad0*/  EXIT ;  /* 0x000000000000794d */ /* 0x000fea0003800000 */
.L_x_72:
        /* <DEDUP_REMOVED lines=10> */
.L_x_228:


//--------------------- .text._Z22Executefire7squeeze1x1PdS_S_ --------------------------
	.section	.text._Z22Executefire7squeeze1x1PdS_S_,"ax",@progbits
	.align	128
        .global         _Z22Executefire7squeeze1x1PdS_S_
        .type           _Z22Executefire7squeeze1x1PdS_S_,@function
        .size           _Z22Executefire7squeeze1x1PdS_S_,(.L_x_229 - _Z22Executefire7squeeze1x1PdS_S_)
        .other          _Z22Executefire7squeeze1x1PdS_S_,@"STO_CUDA_ENTRY STV_DEFAULT"
_Z22Executefire7squeeze1x1PdS_S_:
.text._Z22Executefire7squeeze1x1PdS_S_:
        /* <DEDUP_REMOVED lines=23> */
.L_x_74:
        /* <DEDUP_REMOVED lines=9> */
.L_x_73:
        /* <DEDUP_REMOVED lines=87> */
.L_x_75:
        /* <DEDUP_REMOVED lines=9> */
.L_x_229:


//--------------------- .text._Z21Executefire6expand3x3PdS_S_ --------------------------
	.section	.text._Z21Executefire6expand3x3PdS_S_,"ax",@progbits
	.align	128
        .global         _Z21Executefire6expand3x3PdS_S_
        .type           _Z21Executefire6expand3x3PdS_S_,@function
        .size           _Z21Executefire6expand3x3PdS_S_,(.L_x_230 - _Z21Executefire6expand3x3PdS_S_)
        .other          _Z21Executefire6expand3x3PdS_S_,@"STO_CUDA_ENTRY STV_DEFAULT"
_Z21Executefire6expand3x3PdS_S_:
.text._Z21Executefire6expand3x3PdS_S_:
        /* <DEDUP_REMOVED lines=34> */
.L_x_86:
        /* <DEDUP_REMOVED lines=14> */
.L_x_85:
        /* <DEDUP_REMOVED lines=31> */
.L_x_78:
[----:B------:R-:W-:-:S11]  /*04f0*/  DADD R18, RZ, R16 ;  /* 0x00000000ff127229 */ /* 0x000fd60000000010 */
.L_x_77:
[----:B------:R-:W-:Y:S05]  /*0500*/  BSYNC.RECONVERGENT B0 ;  /* 0x0000000000007941 */ /* 0x000fea0003800200 */
.L_x_76:
        /* <DEDUP_REMOVED lines=12> */
.L_x_81:
[----:B------:R-:W-:-:S11]  /*05d0*/  DADD R12, RZ, R18 ;  /* 0x00000000ff0c7229 */ /* 0x000fd60000000012 */
.L_x_80:
[----:B------:R-:W-:Y:S05]  /*05e0*/  BSYNC.RECONVERGENT B0 ;  /* 0x0000000000007941 */ /* 0x000fea0003800200 */
.L_x_79:
        /* <DEDUP_REMOVED lines=26> */
.L_x_84:
[----:B------:R-:W-:-:S11]  /*0790*/  DADD R12, RZ, R16 ;  /* 0x00000000ff0c7229 */ /* 0x000fd60000000010 */
.L_x_83:
[----:B------:R-:W-:Y:S05]  /*07a0*/  BSYNC.RECONVERGENT B0 ;  /* 0x0000000000007941 */ /* 0x000fea0003800200 */
.L_x_82:
        /* <DEDUP_REMOVED lines=33> */
.L_x_87:
        /* <DEDUP_REMOVED lines=12> */
.L_x_230:


//--------------------- .text._Z21Executefire6expand1x1PdS_S_ --------------------------
	.section	.text._Z21Executefire6expand1x1PdS_S_,"ax",@progbits
	.align	128
        .global         _Z21Executefire6expand1x1PdS_S_
        .type           _Z21Executefire6expand1x1PdS_S_,@function
        .size           _Z21Executefire6expand1x1PdS_S_,(.L_x_231 - _Z21Executefire6expand1x1PdS_S_)
        .other          _Z21Executefire6expand1x1PdS_S_,@"STO_CUDA_ENTRY STV_DEFAULT"
_Z21Executefire6expand1x1PdS_S_:
.text._Z21Executefire6expand1x1PdS_S_:
        /* <DEDUP_REMOVED lines=15> */
.L_x_88:
        /* <DEDUP_REMOVED lines=159> */
.L_x_89:
        /* <DEDUP_REMOVED lines=10> */
.L_x_231:


//--------------------- .text._Z22Executefire6squeeze1x1PdS_S_ --------------------------
	.section	.text._Z22Executefire6squeeze1x1PdS_S_,"ax",@progbits
	.align	128
        .global         _Z22Executefire6squeeze1x1PdS_S_
        .type           _Z22Executefire6squeeze1x1PdS_S_,@function
        .size           _Z22Executefire6squeeze1x1PdS_S_,(.L_x_232 - _Z22Executefire6squeeze1x1PdS_S_)
        .other          _Z22Executefire6squeeze1x1PdS_S_,@"STO_CUDA_ENTRY STV_DEFAULT"
_Z22Executefire6squeeze1x1PdS_S_:
.text._Z22Executefire6squeeze1x1PdS_S_:
        /* <DEDUP_REMOVED lines=23> */
.L_x_91:
        /* <DEDUP_REMOVED lines=9> */
.L_x_90:
        /* <DEDUP_REMOVED lines=87> */
.L_x_92:
        /* <DEDUP_REMOVED lines=9> */
.L_x_232:


//--------------------- .text._Z21Executefire5expand3x3PdS_S_ --------------------------
	.section	.text._Z21Executefire5expand3x3PdS_S_,"ax",@progbits
	.align	128
        .global         _Z21Executefire5expand3x3PdS_S_
        .type           _Z21Executefire5expand3x3PdS_S_,@function
        .size           _Z21Executefire5expand3x3PdS_S_,(.L_x_233 - _Z21Executefire5expand3x3PdS_S_)
        .other          _Z21Executefire5expand3x3PdS_S_,@"STO_CUDA_ENTRY STV_DEFAULT"
_Z21Executefire5expand3x3PdS_S_:
.text._Z21Executefire5expand3x3PdS_S_:
        /* <DEDUP_REMOVED lines=34> */
.L_x_103:
        /* <DEDUP_REMOVED lines=14> */
.L_x_102:
        /* <DEDUP_REMOVED lines=31> */
.L_x_95:
[----:B------:R-:W-:-:S11]  /*04f0*/  DADD R18, RZ, R16 ;  /* 0x00000000ff127229 */ /* 0x000fd60000000010 */
.L_x_94:
[----:B------:R-:W-:Y:S05]  /*0500*/  BSYNC.RECONVERGENT B0 ;  /* 0x0000000000007941 */ /* 0x000fea0003800200 */
.L_x_93:
        /* <DEDUP_REMOVED lines=12> */
.L_x_98:
[----:B------:R-:W-:-:S11]  /*05d0*/  DADD R12, RZ, R18 ;  /* 0x00000000ff0c7229 */ /* 0x000fd60000000012 */
.L_x_97:
[----:B------:R-:W-:Y:S05]  /*05e0*/  BSYNC.RECONVERGENT B0 ;  /* 0x0000000000007941 */ /* 0x000fea0003800200 */
.L_x_96:
        /* <DEDUP_REMOVED lines=26> */
.L_x_101:
[----:B------:R-:W-:-:S11]  /*0790*/  DADD R12, RZ, R16 ;  /* 0x00000000ff0c7229 */ /* 0x000fd60000000010 */
.L_x_100:
[----:B------:R-:W-:Y:S05]  /*07a0*/  BSYNC.RECONVERGENT B0 ;  /* 0x0000000000007941 */ /* 0x000fea0003800200 */
.L_x_99:
        /* <DEDUP_REMOVED lines=33> */
.L_x_104:
        /* <DEDUP_REMOVED lines=12> */
.L_x_233:


//--------------------- .text._Z21Executefire5expand1x1PdS_S_ --------------------------
	.section	.text._Z21Executefire5expand1x1PdS_S_,"ax",@progbits
	.align	128
        .global         _Z21Executefire5expand1x1PdS_S_
        .type           _Z21Executefire5expand1x1PdS_S_,@function
        .size           _Z21Executefire5expand1x1PdS_S_,(.L_x_234 - _Z21Executefire5expand1x1PdS_S_)
        .other          _Z21Executefire5expand1x1PdS_S_,@"STO_CUDA_ENTRY STV_DEFAULT"
_Z21Executefire5expand1x1PdS_S_:
.text._Z21Executefire5expand1x1PdS_S_:
        /* <DEDUP_REMOVED lines=15> */
.L_x_105:
        /* <DEDUP_REMOVED lines=111> */
.L_x_106:
        /* <DEDUP_REMOVED lines=10> */
.L_x_234:


//--------------------- .text._Z22Executefire5squeeze1x1PdS_S_ --------------------------
	.section	.text._Z22Executefire5squeeze1x1PdS_S_,"ax",@progbits
	.align	128
        .global         _Z22Executefire5squeeze1x1PdS_S_
        .type           _Z22Executefire5squeeze1x1PdS_S_,@function
        .size           _Z22Executefire5squeeze1x1PdS_S_,(.L_x_235 - _Z22Executefire5squeeze1x1PdS_S_)
        .other          _Z22Executefire5squeeze1x1PdS_S_,@"STO_CUDA_ENTRY STV_DEFAULT"
_Z22Executefire5squeeze1x1PdS_S_:
.text._Z22Executefire5squeeze1x1PdS_S_:
        /* <DEDUP_REMOVED lines=23> */
.L_x_108:
        /* <DEDUP_REMOVED lines=9> */
.L_x_107:
        /* <DEDUP_REMOVED lines=87> */
.L_x_109:
        /* <DEDUP_REMOVED lines=9> */
.L_x_235:


//--------------------- .text._Z8pooling4PdS_iiiiiii --------------------------
	.section	.text._Z8pooling4PdS_iiiiiii,"ax",@progbits
	.align	128
        .global         _Z8pooling4PdS_iiiiiii
        .type           _Z8pooling4PdS_iiiiiii,@function
        .size           _Z8pooling4PdS_iiiiiii,(.L_x_236 - _Z8pooling4PdS_iiiiiii)
        .other          _Z8pooling4PdS_iiiiiii,@"STO_CUDA_ENTRY STV_DEFAULT"
_Z8pooling4PdS_iiiiiii:
.text._Z8pooling4PdS_iiiiiii:
        /* <DEDUP_REMOVED lines=31> */
.L_x_120:
        /* <DEDUP_REMOVED lines=11> */
.L_x_119:
        /* <DEDUP_REMOVED lines=9> */
.L_x_116:
        /* <DEDUP_REMOVED lines=73> */
.L_x_115:
        /* <DEDUP_REMOVED lines=42> */
.L_x_117:
        /* <DEDUP_REMOVED lines=25> */
.L_x_118:
        /* <DEDUP_REMOVED lines=20> */
.L_x_114:
[C---:B------:R-:W-:Y:S01]  /*0d30*/  ISETP.GT.AND P1, PT, R26.reuse, R7, PT ;  /* 0x000000071a00720c */ /* 0x040fe20003f24270 */
[----:B------:R-:W-:-:S12]  /*0d40*/  VIADD R26, R26, 0x1 ;  /* 0x000000011a1a7836 */ /* 0x000fd80000000000 */
[----:B------:R-:W-:Y:S05]  /*0d50*/  @!P1 BRA `(.L_x_119) ;  /* 0xfffffff400509947 */ /* 0x000fea000383ffff */
.L_x_113:
[----:B------:R-:W-:Y:S05]  /*0d60*/  BSYNC.RECONVERGENT B1 ;  /* 0x0000000000017941 */ /* 0x000fea0003800200 */
.L_x_112:
[----:B------:R-:W0:Y:S01]  /*0d70*/  LDC.64 R10, c[0x0][0x388] ;  /* 0x0000e200ff0a7b82 */ /* 0x000e220000000a00 */
[----:B------:R-:W-:-:S04]  /*0d80*/  IMAD R13, R6, 0x2d9, R5 ;  /* 0x000002d9060d7824 */ /* 0x000fc800078e0205 */
[----:B0-----:R-:W-:-:S05]  /*0d90*/  IMAD.WIDE.U32 R10, R13, 0x8, R10 ;  /* 0x000000080d0a7825 */ /* 0x001fca00078e000a */
[----:B------:R0:W-:Y:S02]  /*0da0*/  STG.E.64 desc[UR6][R10.64], R16 ;  /* 0x000000100a007986 */ /* 0x0001e4000c101b06 */
.L_x_111:
[----:B------:R-:W-:Y:S05]  /*0db0*/  BSYNC.RECONVERGENT B0 ;  /* 0x0000000000007941 */ /* 0x000fea0003800200 */
.L_x_110:
[----:B------:R-:W-:-:S05]  /*0dc0*/  VIADD R6, R6, 0x1 ;  /* 0x0000000106067836 */ /* 0x000fca0000000000 */
[----:B------:R-:W-:-:S13]  /*0dd0*/  ISETP.NE.AND P1, PT, R6, 0x100, PT ;  /* 0x000001000600780c */ /* 0x000fda0003f25270 */
[----:B------:R-:W-:Y:S05]  /*0de0*/  @P1 BRA `(.L_x_120) ;  /* 0xfffffff400001947 */ /* 0x000fea000383ffff */
[----:B------:R-:W-:Y:S06]  /*0df0*/  BAR.SYNC.DEFER_BLOCKING 0x0 ;  /* 0x0000000000007b1d */ /* 0x000fec0000010000 */
[----:B------:R-:W-:Y:S05]  /*0e00*/  EXIT ;  /* 0x000000000000794d */ /* 0x000fea0003800000 */
.L_x_121:
        /* <DEDUP_REMOVED lines=15> */
.L_x_236:


//--------------------- .text._Z21Executefire4expand3x3PdS_S_ --------------------------
	.section	.text._Z21Executefire4expand3x3PdS_S_,"ax",@progbits
	.align	128
        .global         _Z21Executefire4expand3x3PdS_S_
        .type           _Z21Executefire4expand3x3PdS_S_,@function
        .size           _Z21Executefire4expand3x3PdS_S_,(.L_x_237 - _Z21Executefire4expand3x3PdS_S_)
        .other          _Z21Executefire4expand3x3PdS_S_,@"STO_CUDA_ENTRY STV_DEFAULT"
_Z21Executefire4expand3x3PdS_S_:
.text._Z21Executefire4expand3x3PdS_S_:
        /* <DEDUP_REMOVED lines=34> */
.L_x_132:
        /* <DEDUP_REMOVED lines=14> */
.L_x_131:
        /* <DEDUP_REMOVED lines=31> */
.L_x_124:
[----:B------:R-:W-:-:S11]  /*04f0*/  DADD R18, RZ, R16 ;  /* 0x00000000ff127229 */ /* 0x000fd60000000010 */
.L_x_123:
[----:B------:R-:W-:Y:S05]  /*0500*/  BSYNC.RECONVERGENT B0 ;  /* 0x0000000000007941 */ /* 0x000fea0003800200 */
.L_x_122:
        /* <DEDUP_REMOVED lines=12> */
.L_x_127:
[----:B------:R-:W-:-:S11]  /*05d0*/  DADD R12, RZ, R18 ;  /* 0x00000000ff0c7229 */ /* 0x000fd60000000012 */
.L_x_126:
[----:B------:R-:W-:Y:S05]  /*05e0*/  BSYNC.RECONVERGENT B0 ;  /* 0x0000000000007941 */ /* 0x000fea0003800200 */
.L_x_125:
        /* <DEDUP_REMOVED lines=26> */
.L_x_130:
[----:B------:R-:W-:-:S11]  /*0790*/  DADD R12, RZ, R16 ;  /* 0x00000000ff0c7229 */ /* 0x000fd60000000010 */
.L_x_129:
[----:B------:R-:W-:Y:S05]  /*07a0*/  BSYNC.RECONVERGENT B0 ;  /* 0x0000000000007941 */ /* 0x000fea0003800200 */
.L_x_128:
        /* <DEDUP_REMOVED lines=33> */
.L_x_133:
        /* <DEDUP_REMOVED lines=12> */
.L_x_237:


//--------------------- .text._Z21Executefire4expand1x1PdS_S_ --------------------------
	.section	.text._Z21Executefire4expand1x1PdS_S_,"ax",@progbits
	.align	128
        .global         _Z21Executefire4expand1x1PdS_S_
        .type           _Z21Executefire4expand1x1PdS_S_,@function
        .size           _Z21Executefire4expand1x1PdS_S_,(.L_x_238 - _Z21Executefire4expand1x1PdS_S_)
        .other          _Z21Executefire4expand1x1PdS_S_,@"STO_CUDA_ENTRY STV_DEFAULT"
_Z21Executefire4expand1x1PdS_S_:
.text._Z21Executefire4expand1x1PdS_S_:
        /* <DEDUP_REMOVED lines=15> */
.L_x_134:
        /* <DEDUP_REMOVED lines=111> */
.L_x_135:
        /* <DEDUP_REMOVED lines=10> */
.L_x_238:


//--------------------- .text._Z22Executefire4squeeze1x1PdS_S_ --------------------------
	.section	.text._Z22Executefire4squeeze1x1PdS_S_,"ax",@progbits
	.align	128
        .global         _Z22Executefire4squeeze1x1PdS_S_
        .type           _Z22Executefire4squeeze1x1PdS_S_,@function
        .size           _Z22Executefire4squeeze1x1PdS_S_,(.L_x_239 - _Z22Executefire4squeeze1x1PdS_S_)
        .other          _Z22Executefire4squeeze1x1PdS_S_,@"STO_CUDA_ENTRY STV_DEFAULT"
_Z22Executefire4squeeze1x1PdS_S_:
.text._Z22Executefire4squeeze1x1PdS_S_:
        /* <DEDUP_REMOVED lines=23> */
.L_x_137:
        /* <DEDUP_REMOVED lines=9> */
.L_x_136:
        /* <DEDUP_REMOVED lines=87> */
.L_x_138:
        /* <DEDUP_REMOVED lines=9> */
.L_x_239:


//--------------------- .text._Z21Executefire3expand3x3PdS_S_ --------------------------
	.section	.text._Z21Executefire3expand3x3PdS_S_,"ax",@progbits
	.align	128
        .global         _Z21Executefire3expand3x3PdS_S_
        .type           _Z21Executefire3expand3x3PdS_S_,@function
        .size           _Z21Executefire3expand3x3PdS_S_,(.L_x_240 - _Z21Executefire3expand3x3PdS_S_)
        .other          _Z21Executefire3expand3x3PdS_S_,@"STO_CUDA_ENTRY STV_DEFAULT"
_Z21Executefire3expand3x3PdS_S_:
.text._Z21Executefire3expand3x3PdS_S_:
        /* <DEDUP_REMOVED lines=34> */
.L_x_149:
        /* <DEDUP_REMOVED lines=14> */
.L_x_148:
        /* <DEDUP_REMOVED lines=31> */
.L_x_141:
[----:B------:R-:W-:-:S11]  /*04f0*/  DADD R18, RZ, R16 ;  /* 0x00000000ff127229 */ /* 0x000fd60000000010 */
.L_x_140:
[----:B------:R-:W-:Y:S05]  /*0500*/  BSYNC.RECONVERGENT B0 ;  /* 0x0000000000007941 */ /* 0x000fea0003800200 */
.L_x_139:
        /* <DEDUP_REMOVED lines=12> */
.L_x_144:
[----:B------:R-:W-:-:S11]  /*05d0*/  DADD R12, RZ, R18 ;  /* 0x00000000ff0c7229 */ /* 0x000fd60000000012 */
.L_x_143:
[----:B------:R-:W-:Y:S05]  /*05e0*/  BSYNC.RECONVERGENT B0 ;  /* 0x0000000000007941 */ /* 0x000fea0003800200 */
.L_x_142:
        /* <DEDUP_REMOVED lines=26> */
.L_x_147:
[----:B------:R-:W-:-:S11]  /*0790*/  DADD R12, RZ, R16 ;  /* 0x00000000ff0c7229 */ /* 0x000fd60000000010 */
.L_x_146:
[----:B------:R-:W-:Y:S05]  /*07a0*/  BSYNC.RECONVERGENT B0 ;  /* 0x0000000000007941 */ /* 0x000fea0003800200 */
.L_x_145:
        /* <DEDUP_REMOVED lines=33> */
.L_x_150:
        /* <DEDUP_REMOVED lines=12> */
.L_x_240:


//--------------------- .text._Z21Executefire3expand1x1PdS_S_ --------------------------
	.section	.text._Z21Executefire3expand1x1PdS_S_,"ax",@progbits
	.align	128
        .global         _Z21Executefire3expand1x1PdS_S_
        .type           _Z21Executefire3expand1x1PdS_S_,@function
        .size           _Z21Executefire3expand1x1PdS_S_,(.L_x_241 - _Z21Executefire3expand1x1PdS_S_)
        .other          _Z21Executefire3expand1x1PdS_S_,@"STO_CUDA_ENTRY STV_DEFAULT"
_Z21Executefire3expand1x1PdS_S_:
.text._Z21Executefire3expand1x1PdS_S_:
[----:B------:R-:W-:Y:S01]  /*0000*/  LDC R1, c[0x0][0x37c] ;  /* 0x0000df00ff017b82 */ /* 0x000fe20000000800 */
[----:B------:R-:W0:Y:S01]  /*0010*/  S2R R0, SR_CTAID.X ;  /* 0x0000000000007919 */ /* 0x000e220000002500 */
[----:B------:R-:W1:Y:S06]  /*0020*/  LDCU.128 UR4, c[0x0][0x380] ;  /* 0x00007000ff0477ac */ /* 0x000e6c0008000c00 */
[----:B------:R-:W2:Y:S01]  /*0030*/  LDC.64 R4, c[0x0][0x390] ;  /* 0x0000e400ff047b82 */ /* 0x000ea20000000a00 */
[----:B------:R-:W3:Y:S01]  /*0040*/  S2R R7, SR_TID.X ;  /* 0x0000000000077919 */ /* 0x000ee20000002100 */
[----:B------:R-:W4:Y:S01]  /*0050*/  LDCU.64 UR8, c[0x0][0x358] ;  /* 0x00006b00ff0877ac */ /* 0x000f220008000a00 */
[----:B-1----:R-:W-:-:S04]  /*0060*/  UIADD3 UR4, UP0, UPT, UR4, 0x40, URZ ;  /* 0x0000004004047890 */ /* 0x002fc8000ff1e0ff */
[----:B------:R-:W-:Y:S01]  /*0070*/  UIADD3.X UR5, UPT, UPT, URZ, UR5, URZ, UP0, !UPT ;  /* 0x00000005ff057290 */ /* 0x000fe200087fe4ff */
[----:B0-----:R-:W-:-:S04]  /*0080*/  IMAD.WIDE.U32 R2, R0, 0x8, RZ ;  /* 0x0000000800027825 */ /* 0x001fc800078e00ff */
[----:B---3--:R-:W-:-:S04]  /*0090*/  IMAD.WIDE.U32 R2, R7, 0x1b8, R2 ;  /* 0x000001b807027825 */ /* 0x008fc800078e0002 */
[----:B------:R-:W-:Y:S01]  /*00a0*/  IMAD R7, R7, 0x37, R0 ;  /* 0x0000003707077824 */ /* 0x000fe200078e0200 */
[----:B------:R-:W-:Y:S01]  /*00b0*/  IADD3 R14, P0, PT, R2, UR6, RZ ;  /* 0x00000006020e7c10 */ /* 0x000fe2000ff1e0ff */
[----:B------:R-:W-:Y:S01]  /*00c0*/  IMAD.U32 R2, RZ, RZ, UR4 ;  /* 0x00000004ff027e24 */ /* 0x000fe2000f8e00ff */
[----:B------:R-:W-:Y:S01]  /*00d0*/  UMOV UR4, URZ ;  /* 0x000000ff00047c82 */ /* 0x000fe20008000000 */
[----:B--2---:R-:W-:Y:S01]  /*00e0*/  IMAD.WIDE.U32 R4, R7, 0x8, R4 ;  /* 0x0000000807047825 */ /* 0x004fe200078e0004 */
[----:B------:R-:W-:-:S03]  /*00f0*/  IADD3.X R15, PT, PT, R3, UR7, RZ, P0, !PT ;  /* 0x00000007030f7c10 */ /* 0x000fc600087fe4ff */
[----:B----4-:R-:W-:-:S07]  /*0100*/  IMAD.U32 R3, RZ, RZ, UR5 ;  /* 0x00000005ff037e24 */ /* 0x010fce000f8e00ff */
.L_x_151:
        /* <DEDUP_REMOVED lines=58> */
[----:B------:R0:W-:Y:S02]  /*04b0*/  STG.E.64 desc[UR8][R8.64], R6 ;  /* 0x0000000608007986 */ /* 0x0001e4000c101b08 */
[----:B------:R-:W-:Y:S01]  /*04c0*/  IMAD.X R15, RZ, RZ, R15, P0 ;  /* 0x000000ffff0f7224 */ /* 0x000fe200000e060f */
[----:B------:R-:W-:Y:S07]  /*04d0*/  BRA.U UP0, `(.L_x_151) ;  /* 0xfffffffd000c7547 */ /* 0x000fee000b83ffff */
[----:B------:R-:W-:Y:S06]  /*04e0*/  BAR.SYNC.DEFER_BLOCKING 0x0 ;  /* 0x0000000000007b1d */ /* 0x000fec0000010000 */
[----:B------:R-:W-:Y:S05]  /*04f0*/  EXIT ;  /* 0x000000000000794d */ /* 0x000fea0003800000 */
.L_x_152:
        /* <DEDUP_REMOVED lines=16> */
.L_x_241:


//--------------------- .text._Z22Executefire3squeeze1x1PdS_S_ --------------------------
	.section	.text._Z22Executefire3squeeze1x1PdS_S_,"ax",@progbits
	.align	128
        .global         _Z22Executefire3squeeze1x1PdS_S_
        .type           _Z22Executefire3squeeze1x1PdS_S_,@function
        .size           _Z22Executefire3squeeze1x1PdS_S_,(.L_x_242 - _Z22Executefire3squeeze1x1PdS_S_)
        .other          _Z22Executefire3squeeze1x1PdS_S_,@"STO_CUDA_ENTRY STV_DEFAULT"
_Z22Executefire3squeeze1x1PdS_S_:
.text._Z22Executefire3squeeze1x1PdS_S_:
        /* <DEDUP_REMOVED lines=23> */
.L_x_154:
        /* <DEDUP_REMOVED lines=9> */
.L_x_153:
        /* <DEDUP_REMOVED lines=87> */
.L_x_155:
        /* <DEDUP_REMOVED lines=9> */
.L_x_242:


//--------------------- .text._Z21Executefire2expand3x3PdS_S_ --------------------------
	.section	.text._Z21Executefire2expand3x3PdS_S_,"ax",@progbits
	.align	128
        .global         _Z21Executefire2expand3x3PdS_S_
        .type           _Z21Executefire2expand3x3PdS_S_,@function
        .size           _Z21Executefire2expand3x3PdS_S_,(.L_x_243 - _Z21Executefire2expand3x3PdS_S_)
        .other          _Z21Executefire2expand3x3PdS_S_,@"STO_CUDA_ENTRY STV_DEFAULT"
_Z21Executefire2expand3x3PdS_S_:
.text._Z21Executefire2expand3x3PdS_S_:
        /* <DEDUP_REMOVED lines=34> */
.L_x_166:
        /* <DEDUP_REMOVED lines=14> */
.L_x_165:
        /* <DEDUP_REMOVED lines=31> */
.L_x_158:
[----:B------:R-:W-:-:S11]  /*04f0*/  DADD R18, RZ, R16 ;  /* 0x00000000ff127229 */ /* 0x000fd60000000010 */
.L_x_157:
[----:B------:R-:W-:Y:S05]  /*0500*/  BSYNC.RECONVERGENT B0 ;  /* 0x0000000000007941 */ /* 0x000fea0003800200 */
.L_x_156:
        /* <DEDUP_REMOVED lines=12> */
.L_x_161:
[----:B------:R-:W-:-:S11]  /*05d0*/  DADD R12, RZ, R18 ;  /* 0x00000000ff0c7229 */ /* 0x000fd60000000012 */
.L_x_160:
[----:B------:R-:W-:Y:S05]  /*05e0*/  BSYNC.RECONVERGENT B0 ;  /* 0x0000000000007941 */ /* 0x000fea0003800200 */
.L_x_159:
        /* <DEDUP_REMOVED lines=26> */
.L_x_164:
[----:B------:R-:W-:-:S11]  /*0790*/  DADD R12, RZ, R16 ;  /* 0x00000000ff0c7229 */ /* 0x000fd60000000010 */
.L_x_163:
[----:B------:R-:W-:Y:S05]  /*07a0*/  BSYNC.RECONVERGENT B0 ;  /* 0x0000000000007941 */ /* 0x000fea0003800200 */
.L_x_162:
        /* <DEDUP_REMOVED lines=31> */
[----:B------:R-:W-:Y:S05]  /*09a0*/  EXIT ;  /* 0x000000000000794d */ /* 0x000fea0003800000 */
.L_x_167:
        /* <DEDUP_REMOVED lines=13> */
.L_x_243:


//--------------------- .text._Z21Executefire2expand1x1PdS_S_i --------------------------
	.section	.text._Z21Executefire2expand1x1PdS_S_i,"ax",@progbits
	.align	128
        .global         _Z21Executefire2expand1x1PdS_S_i
        .type           _Z21Executefire2expand1x1PdS_S_i,@function
        .size           _Z21Executefire2expand1x1PdS_S_i,(.L_x_244 - _Z21Executefire2expand1x1PdS_S_i)
        .other          _Z21Executefire2expand1x1PdS_S_i,@"STO_CUDA_ENTRY STV_DEFAULT"
_Z21Executefire2expand1x1PdS_S_i:
.text._Z21Executefire2expand1x1PdS_S_i:
[----:B------:R-:W-:Y:S01]  /*0000*/  LDC R1, c[0x0][0x37c] ;  /* 0x0000df00ff017b82 */ /* 0x000fe20000000800 */
[----:B------:R-:W0:Y:S02]  /*0010*/  LDCU UR4, c[0x0][0x398] ;  /* 0x00007300ff0477ac */ /* 0x000e240008000800 */
[----:B0-----:R-:W-:-:S09]  /*0020*/  UISETP.GE.AND UP0, UPT, UR4, 0x1, UPT ;  /* 0x000000010400788c */ /* 0x001fd2000bf06270 */
[----:B------:R-:W-:Y:S05]  /*0030*/  BRA.U !UP0, `(.L_x_168) ;  /* 0x0000000508207547 */ /* 0x000fea000b800000 */
[----:B------:R-:W0:Y:S01]  /*0040*/  S2R R0, SR_CTAID.X ;  /* 0x0000000000007919 */ /* 0x000e220000002500 */
[----:B------:R-:W1:Y:S01]  /*0050*/  LDCU.64 UR6, c[0x0][0x380] ;  /* 0x00007000ff0677ac */ /* 0x000e620008000a00 */
[----:B------:R-:W2:Y:S01]  /*0060*/  LDC.64 R4, c[0x0][0x390] ;  /* 0x0000e400ff047b82 */ /* 0x000ea20000000a00 */
[----:B------:R-:W0:Y:S01]  /*0070*/  S2R R3, SR_TID.X ;  /* 0x0000000000037919 */ /* 0x000e220000002100 */
[----:B------:R-:W3:Y:S01]  /*0080*/  LDCU.64 UR8, c[0x0][0x358] ;  /* 0x00006b00ff0877ac */ /* 0x000ee20008000a00 */
[----:B------:R-:W-:Y:S02]  /*0090*/  UIADD3 UR4, UPT, UPT, -UR4, URZ, URZ ;  /* 0x000000ff04047290 */ /* 0x000fe4000fffe1ff */
[----:B-1----:R-:W-:-:S04]  /*00a0*/  UIADD3 UR5, UP0, UPT, UR6, 0x40, URZ ;  /* 0x0000004006057890 */ /* 0x002fc8000ff1e0ff */
[----:B------:R-:W-:Y:S02]  /*00b0*/  UIADD3.X UR6, UPT, UPT, URZ, UR7, URZ, UP0, !UPT ;  /* 0x00000007ff067290 */ /* 0x000fe400087fe4ff */
[----:B------:R-:W-:Y:S02]  /*00c0*/  IMAD.U32 R2, RZ, RZ, UR5 ;  /* 0x00000005ff027e24 */ /* 0x000fe4000f8e00ff */
[----:B0-----:R-:W-:Y:S02]  /*00d0*/  IMAD R0, R3, 0x37, R0 ;  /* 0x0000003703007824 */ /* 0x001fe400078e0200 */
[----:B------:R-:W-:Y:S02]  /*00e0*/  IMAD.U32 R3, RZ, RZ, UR6 ;  /* 0x00000006ff037e24 */ /* 0x000fe4000f8e00ff */
[----:B--23--:R-:W-:-:S07]  /*00f0*/  IMAD.WIDE.U32 R4, R0, 0x8, R4 ;  /* 0x0000000800047825 */ /* 0x00cfce00078e0004 */
.L_x_169:
[----:B0-----:R-:W2:Y:S04]  /*0100*/  LDG.E.64 R6, desc[UR8][R4.64] ;  /* 0x0000000804067981 */ /* 0x001ea8000c1e1b00 */
[----:B------:R-:W2:Y:S04]  /*0110*/  LDG.E.64 R8, desc[UR8][R2.64+-0x40] ;  /* 0xffffc00802087981 */ /* 0x000ea8000c1e1b00 */
[----:B------:R-:W3:Y:S04]  /*0120*/  LDG.E.64 R22, desc[UR8][R4.64+0x5e88] ;  /* 0x005e880804167981 */ /* 0x000ee8000c1e1b00 */
[----:B------:R-:W3:Y:S04]  /*0130*/  LDG.E.64 R24, desc[UR8][R2.64+-0x38] ;  /* 0xffffc80802187981 */ /* 0x000ee8000c1e1b00 */
[----:B------:R-:W4:Y:S04]  /*0140*/  LDG.E.64 R18, desc[UR8][R4.64+0xbd10] ;  /* 0x00bd100804127981 */ /* 0x000f28000c1e1b00 */
[----:B------:R-:W4:Y:S04]  /*0150*/  LDG.E.64 R20, desc[UR8][R2.64+-0x30] ;  /* 0xffffd00802147981 */ /* 0x000f28000c1e1b00 */
[----:B------:R-:W5:Y:S04]  /*0160*/  LDG.E.64 R14, desc[UR8][R4.64+0x11b98] ;  /* 0x011b9808040e7981 */ /* 0x000f68000c1e1b00 */
[----:B------:R-:W5:Y:S04]  /*0170*/  LDG.E.64 R16, desc[UR8][R2.64+-0x28] ;  /* 0xffffd80802107981 */ /* 0x000f68000c1e1b00 */
[----:B------:R-:W5:Y:S04]  /*0180*/  LDG.E.64 R10, desc[UR8][R4.64+0x17a20] ;  /* 0x017a2008040a7981 */ /* 0x000f68000c1e1b00 */
[----:B------:R-:W5:Y:S01]  /*0190*/  LDG.E.64 R12, desc[UR8][R2.64+-0x20] ;  /* 0xffffe008020c7981 */ /* 0x000f62000c1e1b00 */
[----:B--2---:R-:W-:-:S03]  /*01a0*/  DFMA R6, R6, R8, RZ ;  /* 0x000000080606722b */ /* 0x004fc600000000ff */
[----:B------:R-:W2:Y:S05]  /*01b0*/  LDG.E.64 R8, desc[UR8][R2.64+-0x18] ;  /* 0xffffe80802087981 */ /* 0x000eaa000c1e1b00 */
[----:B---3--:R-:W-:Y:S02]  /*01c0*/  DFMA R22, R22, R24, R6 ;  /* 0x000000181616722b */ /* 0x008fe40000000006 */
[----:B------:R-:W2:Y:S06]  /*01d0*/  LDG.E.64 R6, desc[UR8][R4.64+0x1d8a8] ;  /* 0x01d8a80804067981 */ /* 0x000eac000c1e1b00 */
[----:B----4-:R-:W-:Y:S01]  /*01e0*/  DFMA R22, R18, R20, R22 ;  /* 0x000000141216722b */ /* 0x010fe20000000016 */
[----:B------:R-:W3:Y:S04]  /*01f0*/  LDG.E.64 R18, desc[UR8][R4.64+0x23730] ;  /* 0x0237300804127981 */ /* 0x000ee8000c1e1b00 */
[----:B------:R-:W3:Y:S03]  /*0200*/  LDG.E.64 R20, desc[UR8][R2.64+-0x10] ;  /* 0xfffff00802147981 */ /* 0x000ee6000c1e1b00 */
[----:B-----5:R-:W-:Y:S01]  /*0210*/  DFMA R22, R14, R16, R22 ;  /* 0x000000100e16722b */ /* 0x020fe20000000016 */
[----:B------:R-:W4:Y:S04]  /*0220*/  LDG.E.64 R14, desc[UR8][R4.64+0x295b8] ;  /* 0x0295b808040e7981 */ /* 0x000f28000c1e1b00 */
[----:B------:R-:W4:Y:S03]  /*0230*/  LDG.E.64 R16, desc[UR8][R2.64+-0x8] ;  /* 0xfffff80802107981 */ /* 0x000f26000c1e1b00 */
[----:B------:R-:W-:Y:S01]  /*0240*/  DFMA R22, R10, R12, R22 ;  /* 0x0000000c0a16722b */ /* 0x000fe20000000016 */
[----:B------:R-:W5:Y:S04]  /*0250*/  LDG.E.64 R10, desc[UR8][R4.64+0x2f440] ;  /* 0x02f44008040a7981 */ /* 0x000f68000c1e1b00 */
[----:B------:R-:W5:Y:S03]  /*0260*/  LDG.E.64 R12, desc[UR8][R2.64] ;  /* 0x00000008020c7981 */ /* 0x000f66000c1e1b00 */
[----:B--2---:R-:W-:Y:S01]  /*0270*/  DFMA R22, R6, R8, R22 ;  /* 0x000000080616722b */ /* 0x004fe20000000016 */
[----:B------:R-:W2:Y:S04]  /*0280*/  LDG.E.64 R8, desc[UR8][R4.64+0x352c8] ;  /* 0x0352c80804087981 */ /* 0x000ea8000c1e1b00 */
[----:B------:R-:W2:Y:S03]  /*0290*/  LDG.E.64 R6, desc[UR8][R2.64+0x8] ;  /* 0x0000080802067981 */ /* 0x000ea6000c1e1b00 */
[----:B---3--:R-:W-:Y:S01]  /*02a0*/  DFMA R22, R18, R20, R22 ;  /* 0x000000141216722b */ /* 0x008fe20000000016 */
[----:B------:R-:W3:Y:S04]  /*02b0*/  LDG.E.64 R20, desc[UR8][R4.64+0x3b150] ;  /* 0x03b1500804147981 */ /* 0x000ee8000c1e1b00 */
[----:B------:R-:W3:Y:S03]  /*02c0*/  LDG.E.64 R18, desc[UR8][R2.64+0x10] ;  /* 0x0000100802127981 */ /* 0x000ee6000c1e1b00 */
[----:B----4-:R-:W-:Y:S01]  /*02d0*/  DFMA R22, R14, R16, R22 ;  /* 0x000000100e16722b */ /* 0x010fe20000000016 */
[----:B------:R-:W4:Y:S04]  /*02e0*/  LDG.E.64 R16, desc[UR8][R4.64+0x40fd8] ;  /* 0x040fd80804107981 */ /* 0x000f28000c1e1b00 */
[----:B------:R-:W4:Y:S03]  /*02f0*/  LDG.E.64 R14, desc[UR8][R2.64+0x18] ;  /* 0x00001808020e7981 */ /* 0x000f26000c1e1b00 */
[----:B-----5:R-:W-:Y:S01]  /*0300*/  DFMA R22, R10, R12, R22 ;  /* 0x0000000c0a16722b */ /* 0x020fe20000000016 */
        /* <DEDUP_REMOVED lines=12> */
[----:B------:R-:W-:-:S04]  /*03d0*/  UIADD3 UR4, UPT, UPT, UR4, 0x1, URZ ;  /* 0x0000000104047890 */ /* 0x000fc8000fffe0ff */
[----:B------:R-:W-:-:S03]  /*03e0*/  UISETP.NE.AND UP0, UPT, UR4, URZ, UPT ;  /* 0x000000ff0400728c */ /* 0x000fc6000bf05270 */
[----:B--2---:R-:W-:Y:S02]  /*03f0*/  DFMA R6, R6, R8, R10 ;  /* 0x000000080606722b */ /* 0x004fe4000000000a */
[----:B------:R-:W0:Y:S06]  /*0400*/  LDC.64 R10, c[0x0][0x388] ;  /* 0x0000e200ff0a7b82 */ /* 0x000e2c0000000a00 */
[----:B---3--:R-:W-:-:S08]  /*0410*/  DFMA R6, R18, R20, R6 ;  /* 0x000000141206722b */ /* 0x008fd00000000006 */
[----:B----4-:R-:W-:-:S08]  /*0420*/  DFMA R6, R14, R16, R6 ;  /* 0x000000100e06722b */ /* 0x010fd00000000006 */
[----:B------:R-:W-:-:S06]  /*0430*/  DSETP.GEU.AND P0, PT, R6, RZ, PT ;  /* 0x000000ff0600722a */ /* 0x000fcc0003f0e000 */
[----:B------:R-:W-:Y:S02]  /*0440*/  FSEL R8, R6, RZ, P0 ;  /* 0x000000ff06087208 */ /* 0x000fe40000000000 */
[----:B------:R-:W-:Y:S01]  /*0450*/  FSEL R9, R7, RZ, P0 ;  /* 0x000000ff07097208 */ /* 0x000fe20000000000 */
[----:B0-----:R-:W-:-:S05]  /*0460*/  IMAD.WIDE.U32 R6, R0, 0x8, R10 ;  /* 0x0000000800067825 */ /* 0x001fca00078e000a */
[----:B------:R0:W-:Y:S01]  /*0470*/  STG.E.64 desc[UR8][R6.64], R8 ;  /* 0x0000000806007986 */ /* 0x0001e2000c101b08 */
[----:B------:R-:W-:Y:S02]  /*0480*/  IADD3 R2, P0, PT, R2, 0x80, RZ ;  /* 0x0000008002027810 */ /* 0x000fe40007f1e0ff */
[----:B------:R-:W-:Y:S02]  /*0490*/  IADD3 R0, PT, PT, R0, 0xbd1, RZ ;  /* 0x00000bd100007810 */ /* 0x000fe40007ffe0ff */
[----:B------:R-:W-:Y:S01]  /*04a0*/  IADD3.X R3, PT, PT, RZ, R3, RZ, P0, !PT ;  /* 0x00000003ff037210 */ /* 0x000fe200007fe4ff */
[----:B------:R-:W-:Y:S08]  /*04b0*/  BRA.U UP0, `(.L_x_169) ;  /* 0xfffffffd00107547 */ /* 0x000ff0000b83ffff */
.L_x_168:
[----:B------:R-:W-:Y:S06]  /*04c0*/  BAR.SYNC.DEFER_BLOCKING 0x0 ;  /* 0x0000000000007b1d */ /* 0x000fec0000010000 */
[----:B------:R-:W-:Y:S05]  /*04d0*/  EXIT ;  /* 0x000000000000794d */ /* 0x000fea0003800000 */
.L_x_170:
        /* <DEDUP_REMOVED lines=10> */
.L_x_244:


//--------------------- .text._Z22Executefire2squeeze1x1PdS_S_i --------------------------
	.section	.text._Z22Executefire2squeeze1x1PdS_S_i,"ax",@progbits
	.align	128
        .global         _Z22Executefire2squeeze1x1PdS_S_i
        .type           _Z22Executefire2squeeze1x1PdS_S_i,@function
        .size           _Z22Executefire2squeeze1x1PdS_S_i,(.L_x_245 - _Z22Executefire2squeeze1x1PdS_S_i)
        .other          _Z22Executefire2squeeze1x1PdS_S_i,@"STO_CUDA_ENTRY STV_DEFAULT"
_Z22Executefire2squeeze1x1PdS_S_i:
.text._Z22Executefire2squeeze1x1PdS_S_i:
[----:B------:R-:W-:Y:S01]  /*0000*/  LDC R1, c[0x0][0x37c] ;  /* 0x0000df00ff017b82 */ /* 0x000fe20000000800 */
[----:B------:R-:W0:Y:S02]  /*0010*/  LDCU UR4, c[0x0][0x398] ;  /* 0x00007300ff0477ac */ /* 0x000e240008000800 */
[----:B0-----:R-:W-:-:S09]  /*0020*/  UISETP.GE.AND UP0, UPT, UR4, 0x1, UPT ;  /* 0x000000010400788c */ /* 0x001fd2000bf06270 */
[----:B------:R-:W-:Y:S05]  /*0030*/  BRA.U !UP0, `(.L_x_171) ;  /* 0x0000000508d47547 */ /* 0x000fea000b800000 */
        /* <DEDUP_REMOVED lines=22> */
.L_x_173:
        /* <DEDUP_REMOVED lines=9> */
.L_x_172:
        /* <DEDUP_REMOVED lines=75> */
[----:B------:R-:W0:Y:S01]  /*06e0*/  LDCU UR4, c[0x0][0x398] ;  /* 0x00007300ff0477ac */ /* 0x000e220008000800 */
[----:B------:R-:W1:Y:S01]  /*06f0*/  LDC.64 R14, c[0x0][0x388] ;  /* 0x0000e200ff0e7b82 */ /* 0x000e620000000a00 */
[----:B------:R-:W-:Y:S01]  /*0700*/  DSETP.GEU.AND P0, PT, R26, RZ, PT ;  /* 0x000000ff1a00722a */ /* 0x000fe20003f0e000 */
[C---:B------:R-:W-:Y:S01]  /*0710*/  IMAD R19, R3.reuse, 0xbd1, R0 ;  /* 0x00000bd103137824 */ /* 0x040fe200078e0200 */
[----:B------:R-:W-:-:S04]  /*0720*/  IADD3 R3, PT, PT, R3, 0x1, RZ ;  /* 0x0000000103037810 */ /* 0x000fc80007ffe0ff */
[----:B------:R-:W-:Y:S02]  /*0730*/  FSEL R16, R26, RZ, P0 ;  /* 0x000000ff1a107208 */ /* 0x000fe40000000000 */
[----:B------:R-:W-:Y:S02]  /*0740*/  FSEL R17, R27, RZ, P0 ;  /* 0x000000ff1b117208 */ /* 0x000fe40000000000 */
[----:B0-----:R-:W-:Y:S01]  /*0750*/  ISETP.NE.AND P0, PT, R3, UR4, PT ;  /* 0x0000000403007c0c */ /* 0x001fe2000bf05270 */
[----:B-1----:R-:W-:-:S05]  /*0760*/  IMAD.WIDE.U32 R14, R19, 0x8, R14 ;  /* 0x00000008130e7825 */ /* 0x002fca00078e000e */
[----:B------:R0:W-:Y:S07]  /*0770*/  STG.E.64 desc[UR6][R14.64], R16 ;  /* 0x000000100e007986 */ /* 0x0001ee000c101b06 */
[----:B------:R-:W-:Y:S05]  /*0780*/  @P0 BRA `(.L_x_173) ;  /* 0xfffffff800840947 */ /* 0x000fea000383ffff */
.L_x_171:
[----:B------:R-:W-:Y:S06]  /*0790*/  BAR.SYNC.DEFER_BLOCKING 0x0 ;  /* 0x0000000000007b1d */ /* 0x000fec0000010000 */
[----:B------:R-:W-:Y:S05]  /*07a0*/  EXIT ;  /* 0x000000000000794d */ /* 0x000fea0003800000 */
.L_x_174:
        /* <DEDUP_REMOVED lines=13> */
.L_x_245:


//--------------------- .text._Z8pooling1PdS_     --------------------------
	.section	.text._Z8pooling1PdS_,"ax",@progbits
	.align	128
        .global         _Z8pooling1PdS_
        .type           _Z8pooling1PdS_,@function
        .size           _Z8pooling1PdS_,(.L_x_246 - _Z8pooling1PdS_)
        .other          _Z8pooling1PdS_,@"STO_CUDA_ENTRY STV_DEFAULT"
_Z8pooling1PdS_:
.text._Z8pooling1PdS_:
        /* <DEDUP_REMOVED lines=31> */
.L_x_185:
        /* <DEDUP_REMOVED lines=11> */
.L_x_184:
        /* <DEDUP_REMOVED lines=9> */
.L_x_181:
        /* <DEDUP_REMOVED lines=73> */
.L_x_180:
        /* <DEDUP_REMOVED lines=42> */
.L_x_182:
        /* <DEDUP_REMOVED lines=25> */
.L_x_183:
        /* <DEDUP_REMOVED lines=20> */
.L_x_179:
[C---:B------:R-:W-:Y:S01]  /*0d30*/  ISETP.GT.AND P1, PT, R26.reuse, R7, PT ;  /* 0x000000071a00720c */ /* 0x040fe20003f24270 */
[----:B------:R-:W-:-:S12]  /*0d40*/  VIADD R26, R26, 0x1 ;  /* 0x000000011a1a7836 */ /* 0x000fd80000000000 */
[----:B------:R-:W-:Y:S05]  /*0d50*/  @!P1 BRA `(.L_x_184) ;  /* 0xfffffff400509947 */ /* 0x000fea000383ffff */
.L_x_178:
[----:B------:R-:W-:Y:S05]  /*0d60*/  BSYNC.RECONVERGENT B1 ;  /* 0x0000000000017941 */ /* 0x000fea0003800200 */
.L_x_177:
[----:B------:R-:W0:Y:S01]  /*0d70*/  LDC.64 R10, c[0x0][0x388] ;  /* 0x0000e200ff0a7b82 */ /* 0x000e220000000a00 */
[----:B------:R-:W-:-:S04]  /*0d80*/  IMAD R13, R6, 0xbd1, R5 ;  /* 0x00000bd1060d7824 */ /* 0x000fc800078e0205 */
[----:B0-----:R-:W-:-:S05]  /*0d90*/  IMAD.WIDE.U32 R10, R13, 0x8, R10 ;  /* 0x000000080d0a7825 */ /* 0x001fca00078e000a */
[----:B------:R0:W-:Y:S02]  /*0da0*/  STG.E.64 desc[UR6][R10.64], R16 ;  /* 0x000000100a007986 */ /* 0x0001e4000c101b06 */
.L_x_176:
[----:B------:R-:W-:Y:S05]  /*0db0*/  BSYNC.RECONVERGENT B0 ;  /* 0x0000000000007941 */ /* 0x000fea0003800200 */
.L_x_175:
[----:B------:R-:W-:-:S05]  /*0dc0*/  VIADD R6, R6, 0x1 ;  /* 0x0000000106067836 */ /* 0x000fca0000000000 */
[----:B------:R-:W-:-:S13]  /*0dd0*/  ISETP.NE.AND P1, PT, R6, 0x60, PT ;  /* 0x000000600600780c */ /* 0x000fda0003f25270 */
[----:B------:R-:W-:Y:S05]  /*0de0*/  @P1 BRA `(.L_x_185) ;  /* 0xfffffff400001947 */ /* 0x000fea000383ffff */
[----:B------:R-:W-:Y:S06]  /*0df0*/  BAR.SYNC.DEFER_BLOCKING 0x0 ;  /* 0x0000000000007b1d */ /* 0x000fec0000010000 */
[----:B------:R-:W-:Y:S05]  /*0e00*/  EXIT ;  /* 0x000000000000794d */ /* 0x000fea0003800000 */
.L_x_186:
        /* <DEDUP_REMOVED lines=15> */
.L_x_246:


//--------------------- .text._Z17ExecuteFirstLayerPdPiS0_S0_S_ --------------------------
	.section	.text._Z17ExecuteFirstLayerPdPiS0_S0_S_,"ax",@progbits
	.align	128
        .global         _Z17ExecuteFirstLayerPdPiS0_S0_S_
        .type           _Z17ExecuteFirstLayerPdPiS0_S0_S_,@function
        .size           _Z17ExecuteFirstLayerPdPiS0_S0_S_,(.L_x_247 - _Z17ExecuteFirstLayerPdPiS0_S0_S_)
        .other          _Z17ExecuteFirstLayerPdPiS0_S0_S_,@"STO_CUDA_ENTRY STV_DEFAULT"
_Z17ExecuteFirstLayerPdPiS0_S0_S_:
.text._Z17ExecuteFirstLayerPdPiS0_S0_S_:
[----:B------:R-:W-:Y:S01]  /*0000*/  LDC R1, c[0x0][0x37c] ;  /* 0x0000df00ff017b82 */ /* 0x000fe20000000800 */
[----:B------:R-:W0:Y:S01]  /*0010*/  S2R R0, SR_CTAID.X ;  /* 0x0000000000007919 */ /* 0x000e220000002500 */
[----:B------:R-:W1:Y:S01]  /*0020*/  LDCU.64 UR4, c[0x0][0x358] ;  /* 0x00006b00ff0477ac */ /* 0x000e620008000a00 */
[----:B------:R-:W2:Y:S01]  /*0030*/  S2R R5, SR_TID.X ;  /* 0x0000000000057919 */ /* 0x000ea20000002100 */
[----:B0-----:R-:W-:-:S04]  /*0040*/  IMAD.SHL.U32 R2, R0, 0x2, RZ ;  /* 0x0000000200027824 */ /* 0x001fc800078e00ff */
[C---:B------:R-:W-:Y:S01]  /*0050*/  VIADD R3, R2.reuse, 0x3 ;  /* 0x0000000302037836 */ /* 0x040fe20000000000 */
[----:B------:R-:W-:Y:S01]  /*0060*/  SHF.R.S32.HI R4, RZ, 0x1, R2 ;  /* 0x00000001ff047819 */ /* 0x000fe20000011402 */
[C---:B------:R-:W-:Y:S01]  /*0070*/  VIADD R6, R2.reuse, 0x4 ;  /* 0x0000000402067836 */ /* 0x040fe20000000000 */
[C---:B------:R-:W-:Y:S01]  /*0080*/  IADD3 R24, PT, PT, R2.reuse, 0x6, RZ ;  /* 0x0000000602187810 */ /* 0x040fe20007ffe0ff */
[----:B------:R-:W-:Y:S01]  /*0090*/  VIADD R7, R2, 0x5 ;  /* 0x0000000502077836 */ /* 0x000fe20000000000 */
[----:B------:R-:W-:Y:S01]  /*00a0*/  ISETP.GE.AND P1, PT, R3, RZ, PT ;  /* 0x000000ff0300720c */ /* 0x000fe20003f26270 */
[C---:B--2---:R-:W-:Y:S02]  /*00b0*/  IMAD R4, R5.reuse, 0x6f, R4 ;  /* 0x0000006f05047824 */ /* 0x044fe400078e0204 */
[----:B------:R-:W-:Y:S02]  /*00c0*/  IMAD.SHL.U32 R5, R5, 0x2, RZ ;  /* 0x0000000205057824 */ /* 0x000fe400078e00ff */
[----:B------:R-:W-:-:S02]  /*00d0*/  IMAD.MOV.U32 R3, RZ, RZ, RZ ;  /* 0x000000ffff037224 */ /* 0x000fc400078e00ff */
[----:B-1----:R-:W-:-:S07]  /*00e0*/  VIADD R25, R5, 0x6 ;  /* 0x0000000605197836 */ /* 0x002fce0000000000 */
.L_x_215:
[----:B------:R-:W-:Y:S01]  /*00f0*/  BSSY.RECONVERGENT B0, `(.L_x_187) ;  /* 0x00000dd000007945 */ /* 0x000fe20003800200 */
[----:B------:R-:W-:Y:S01]  /*0100*/  ISETP.GT.AND P2, PT, R2, 0x7ffffff9, PT ;  /* 0x7ffffff90200780c */ /* 0x000fe20003f44270 */
[----:B------:R-:W-:Y:S01]  /*0110*/  IMAD.MOV.U32 R26, RZ, RZ, R5 ;  /* 0x000000ffff1a7224 */ /* 0x000fe200078e0005 */
[----:B0-----:R-:W-:Y:S01]  /*0120*/  CS2R R10, SRZ ;  /* 0x00000000000a7805 */ /* 0x001fe2000001ff00 */
[----:B------:R-:W0:Y:S01]  /*0130*/  LDCU.64 UR6, c[0x0][0x388] ;  /* 0x00007100ff0677ac */ /* 0x000e220008000a00 */
[----:B------:R-:W1:Y:S09]  /*0140*/  LDCU.128 UR8, c[0x0][0x390] ;  /* 0x00007200ff0877ac */ /* 0x000e720008000c00 */
.L_x_214:
[----:B------:R-:W-:Y:S05]  /*0150*/  @P2 BRA `(.L_x_188) ;  /* 0x0000000c00482947 */ /* 0x000fea0003800000 */
[----:B------:R-:W2:Y:S01]  /*0160*/  LDC.64 R8, c[0x0][0x380] ;  /* 0x0000e000ff087b82 */ /* 0x000ea20000000a00 */
[----:B------:R-:W-:Y:S01]  /*0170*/  ISETP.GT.AND P0, PT, R2, -0x1, PT ;  /* 0xffffffff0200780c */ /* 0x000fe20003f04270 */
[C---:B------:R-:W-:Y:S02]  /*0180*/  IMAD.IADD R12, R26.reuse, 0x1, -R5 ;  /* 0x000000011a0c7824 */ /* 0x040fe400078e0a05 */
[----:B------:R-:W-:Y:S02]  /*0190*/  IMAD R27, R26, 0xe3, RZ ;  /* 0x000000e31a1b7824 */ /* 0x000fe400078e02ff */
[----:B------:R-:W-:-:S04]  /*01a0*/  IMAD R12, R3, 0x15, R12 ;  /* 0x00000015030c7824 */ /* 0x000fc800078e020c */
[----:B------:R-:W-:-:S04]  /*01b0*/  IMAD R13, R12, 0x7, RZ ;  /* 0x000000070c0d7824 */ /* 0x000fc800078e02ff */
[----:B------:R-:W-:Y:S01]  /*01c0*/  @!P0 DADD R22, RZ, R10 ;  /* 0x00000000ff168229 */ /* 0x000fe2000000000a */
[----:B--2---:R-:W-:Y:S01]  /*01d0*/  IMAD.WIDE R8, R13, 0x8, R8 ;  /* 0x000000080d087825 */ /* 0x004fe200078e0208 */
[----:B------:R-:W-:Y:S09]  /*01e0*/  @!P0 BRA `(.L_x_189) ;  /* 0x0000000000688947 */ /* 0x000ff20003800000 */
[----:B------:R-:W-:Y:S01]  /*01f0*/  ISETP.GE.U32.AND P0, PT, R26, 0xe3, PT ;  /* 0x000000e31a00780c */ /* 0x000fe20003f06070 */
[----:B------:R-:W-:Y:S03]  /*0200*/  BSSY.RECONVERGENT B1, `(.L_x_189) ;  /* 0x0000018000017945 */ /* 0x000fe60003800200 */
[----:B------:R-:W-:-:S13]  /*0210*/  ISETP.LT.U32.AND P0, PT, R0, 0x72, !P0 ;  /* 0x000000720000780c */ /* 0x000fda0004701070 */
[----:B------:R-:W-:Y:S01]  /*0220*/  @!P0 DADD R22, RZ, R10 ;  /* 0x00000000ff168229 */ /* 0x000fe2000000000a */
[----:B------:R-:W-:Y:S10]  /*0230*/  @!P0 BRA `(.L_x_190) ;  /* 0x0000000000508947 */ /* 0x000ff40003800000 */
[----:B------:R-:W2:Y:S01]  /*0240*/  LDC.64 R14, c[0x0][0x390] ;  /* 0x0000e400ff0e7b82 */ /* 0x000ea20000000a00 */
[----:B------:R-:W-:Y:S01]  /*0250*/  IMAD.IADD R17, R2, 0x1, R27 ;  /* 0x0000000102117824 */ /* 0x000fe200078e021b */
[----:B------:R-:W3:Y:S06]  /*0260*/  LDG.E.64 R18, desc[UR4][R8.64] ;  /* 0x0000000408127981 */ /* 0x000eec000c1e1b00 */
[----:B------:R-:W4:Y:S08]  /*0270*/  LDC.64 R12, c[0x0][0x388] ;  /* 0x0000e200ff0c7b82 */ /* 0x000f300000000a00 */
[----:B------:R-:W5:Y:S01]  /*0280*/  LDC.64 R28, c[0x0][0x398] ;  /* 0x0000e600ff1c7b82 */ /* 0x000f620000000a00 */
[----:B--2---:R-:W-:-:S05]  /*0290*/  IMAD.WIDE.U32 R22, R17, 0x4, R14 ;  /* 0x0000000411167825 */ /* 0x004fca00078e000e */
[----:B------:R-:W2:Y:S01]  /*02a0*/  LDG.E R14, desc[UR4][R22.64] ;  /* 0x00000004160e7981 */ /* 0x000ea2000c1e1900 */
[----:B----4-:R-:W-:-:S05]  /*02b0*/  IMAD.WIDE.U32 R12, R17, 0x4, R12 ;  /* 0x00000004110c7825 */ /* 0x010fca00078e000c */
[----:B------:R-:W4:Y:S01]  /*02c0*/  LDG.E R20, desc[UR4][R12.64] ;  /* 0x000000040c147981 */ /* 0x000f22000c1e1900 */
[----:B-----5:R-:W-:-:S03]  /*02d0*/  IMAD.WIDE.U32 R28, R17, 0x4, R28 ;  /* 0x00000004111c7825 */ /* 0x020fc600078e001c */
[----:B------:R-:W5:Y:S04]  /*02e0*/  LDG.E.64 R16, desc[UR4][R8.64+0x188] ;  /* 0x0001880408107981 */ /* 0x000f68000c1e1b00 */
[----:B------:R-:W3:Y:S04]  /*02f0*/  LDG.E R28, desc[UR4][R28.64] ;  /* 0x000000041c1c7981 */ /* 0x000ee8000c1e1900 */
[----:B------:R-:W3:Y:S01]  /*0300*/  LDG.E.64 R12, desc[UR4][R8.64+0x310] ;  /* 0x00031004080c7981 */ /* 0x000ee2000c1e1b00 */
[----:B--2---:R-:W5:Y:S08]  /*0310*/  I2F.F64 R14, R14 ;  /* 0x0000000e000e7312 */ /* 0x004f700000201c00 */
[----:B----4-:R-:W2:Y:S01]  /*0320*/  I2F.F64 R20, R20 ;  /* 0x0000001400147312 */ /* 0x010ea20000201c00 */
[----:B-----5:R-:W-:-:S07]  /*0330*/  DMUL R16, R14, R16 ;  /* 0x000000100e107228 */ /* 0x020fce0000000000 */
[----:B---3--:R-:W3:Y:S01]  /*0340*/  I2F.F64 R14, R28 ;  /* 0x0000001c000e7312 */ /* 0x008ee20000201c00 */
[----:B--2---:R-:W-:-:S08]  /*0350*/  DFMA R16, R20, R18, R16 ;  /* 0x000000121410722b */ /* 0x004fd00000000010 */
[----:B---3--:R-:W-:-:S08]  /*0360*/  DFMA R12, R14, R12, R16 ;  /* 0x0000000c0e0c722b */ /* 0x008fd00000000010 */
[----:B------:R-:W-:-:S11]  /*0370*/  DADD R22, R10, R12 ;  /* 0x000000000a167229 */ /* 0x000fd6000000000c */
.L_x_190:
[----:B01----:R-:W-:Y:S05]  /*0380*/  BSYNC.RECONVERGENT B1 ;  /* 0x0000000000017941 */ /* 0x003fea0003800200 */
.L_x_189:
[C---:B------:R-:W-:Y:S01]  /*0390*/  IADD3 R15, P0, PT, R2.reuse, R27, RZ ;  /* 0x0000001b020f7210 */ /* 0x040fe20007f1e0ff */
[----:B------:R-:W-:Y:S03]  /*03a0*/  BSSY.RECONVERGENT B1, `(.L_x_191) ;  /* 0x0000020000017945 */ /* 0x000fe60003800200 */
[----:B------:R-:W-:Y:S01]  /*03b0*/  IADD3.X R10, PT, PT, RZ, RZ, RZ, P0, !PT ;  /* 0x000000ffff0a7210 */ /* 0x000fe200007fe4ff */
[C---:B------:R-:W-:Y:S01]  /*03c0*/  IMAD.SHL.U32 R14, R15.reuse, 0x4, RZ ;  /* 0x000000040f0e7824 */ /* 0x040fe200078e00ff */
[----:B------:R-:W-:Y:S02]  /*03d0*/  ISETP.GE.AND P0, PT, R2, -0x1, PT ;  /* 0xffffffff0200780c */ /* 0x000fe40003f06270 */
[----:B------:R-:W-:Y:S02]  /*03e0*/  SHF.L.U64.HI R15, R15, 0x2, R10 ;  /* 0x000000020f0f7819 */ /* 0x000fe4000001020a */
[----:B-1----:R-:W-:-:S02]  /*03f0*/  IADD3 R10, P3, PT, R14, UR10, RZ ;  /* 0x0000000a0e0a7c10 */ /* 0x002fc4000ff7e0ff */
[C---:B------:R-:W-:Y:S02]  /*0400*/  IADD3 R12, P4, PT, R14.reuse, UR8, RZ ;  /* 0x000000080e0c7c10 */ /* 0x040fe4000ff9e0ff */
[----:B0-----:R-:W-:Y:S02]  /*0410*/  IADD3 R14, P5, PT, R14, UR6, RZ ;  /* 0x000000060e0e7c10 */ /* 0x001fe4000ffbe0ff */
[C---:B------:R-:W-:Y:S02]  /*0420*/  IADD3.X R11, PT, PT, R15.reuse, UR11, RZ, P3, !PT ;  /* 0x0000000b0f0b7c10 */ /* 0x040fe40009ffe4ff */
[C---:B------:R-:W-:Y:S02]  /*0430*/  IADD3.X R13, PT, PT, R15.reuse, UR9, RZ, P4, !PT ;  /* 0x000000090f0d7c10 */ /* 0x040fe4000a7fe4ff */
[----:B------:R-:W-:Y:S01]  /*0440*/  IADD3.X R15, PT, PT, R15, UR7, RZ, P5, !PT ;  /* 0x000000070f0f7c10 */ /* 0x000fe2000affe4ff */
[----:B------:R-:W-:Y:S06]  /*0450*/  @!P0 BRA `(.L_x_192) ;  /* 0x00000000004c8947 */ /* 0x000fec0003800000 */
[----:B------:R-:W-:-:S04]  /*0460*/  ISETP.GT.U32.AND P0, PT, R26, 0xe2, PT ;  /* 0x000000e21a00780c */ /* 0x000fc80003f04070 */
[----:B------:R-:W-:-:S13]  /*0470*/  ISETP.GT.U32.OR P0, PT, R0, 0x70, P0 ;  /* 0x000000700000780c */ /* 0x000fda0000704470 */
[----:B------:R-:W-:Y:S05]  /*0480*/  @P0 BRA `(.L_x_193) ;  /* 0x0000000000380947 */ /* 0x000fea0003800000 */
[----:B------:R-:W2:Y:S04]  /*0490*/  LDG.E R18, desc[UR4][R12.64+0x4] ;  /* 0x000004040c127981 */ /* 0x000ea8000c1e1900 */
[----:B------:R-:W3:Y:S04]  /*04a0*/  LDG.E.64 R16, desc[UR4][R8.64+0x190] ;  /* 0x0001900408107981 */ /* 0x000ee8000c1e1b00 */
[----:B------:R-:W4:Y:S04]  /*04b0*/  LDG.E R28, desc[UR4][R14.64+0x4] ;  /* 0x000004040e1c7981 */ /* 0x000f28000c1e1900 */
[----:B------:R-:W5:Y:S01]  /*04c0*/  LDG.E.64 R20, desc[UR4][R8.64+0x8] ;  /* 0x0000080408147981 */ /* 0x000f62000c1e1b00 */
[----:B--2---:R-:W3:Y:S08]  /*04d0*/  I2F.F64 R18, R18 ;  /* 0x0000001200127312 */ /* 0x004ef00000201c00 */
[----:B----4-:R-:W5:Y:S01]  /*04e0*/  I2F.F64 R28, R28 ;  /* 0x0000001c001c7312 */ /* 0x010f620000201c00 */
[----:B---3--:R-:W-:Y:S01]  /*04f0*/  DMUL R16, R18, R16 ;  /* 0x0000001012107228 */ /* 0x008fe20000000000 */
[----:B------:R-:W2:Y:S07]  /*0500*/  LDG.E R19, desc[UR4][R10.64+0x4] ;  /* 0x000004040a137981 */ /* 0x000eae000c1e1900 */
[----:B-----5:R-:W-:-:S02]  /*0510*/  DFMA R20, R28, R20, R16 ;  /* 0x000000141c14722b */ /* 0x020fc40000000010 */
[----:B------:R-:W3:Y:S01]  /*0520*/  LDG.E.64 R16, desc[UR4][R8.64+0x318] ;  /* 0x0003180408107981 */ /* 0x000ee2000c1e1b00 */
[----:B--2---:R-:W3:Y:S05]  /*0530*/  I2F.F64 R18, R19 ;  /* 0x0000001300127312 */ /* 0x004eea0000201c00 */
[----:B---3--:R-:W-:-:S08]  /*0540*/  DFMA R16, R18, R16, R20 ;  /* 0x000000101210722b */ /* 0x008fd00000000014 */
[----:B------:R-:W-:Y:S01]  /*0550*/  DADD R16, R16, R22 ;  /* 0x0000000010107229 */ /* 0x000fe20000000016 */
[----:B------:R-:W-:Y:S10]  /*0560*/  BRA `(.L_x_194) ;  /* 0x00000000000c7947 */ /* 0x000ff40003800000 */
.L_x_193:
[----:B------:R-:W-:Y:S01]  /*0570*/  DADD R16, RZ, R22 ;  /* 0x00000000ff107229 */ /* 0x000fe20000000016 */
[----:B------:R-:W-:Y:S10]  /*0580*/  BRA `(.L_x_194) ;  /* 0x0000000000047947 */ /* 0x000ff40003800000 */
.L_x_192:
[----:B------:R-:W-:-:S11]  /*0590*/  DADD R16, RZ, R22 ;  /* 0x00000000ff107229 */ /* 0x000fd60000000016 */
.L_x_194:
[----:B------:R-:W-:Y:S05]  /*05a0*/  BSYNC.RECONVERGENT B1 ;  /* 0x0000000000017941 */ /* 0x000fea0003800200 */
.L_x_191:
[----:B------:R-:W-:Y:S01]  /*05b0*/  VIADD R18, R2, 0x2 ;  /* 0x0000000202127836 */ /* 0x000fe20000000000 */
[----:B------:R-:W-:Y:S04]  /*05c0*/  BSSY.RECONVERGENT B1, `(.L_x_195) ;  /* 0x0000017000017945 */ /* 0x000fe80003800200 */
[----:B------:R-:W-:-:S13]  /*05d0*/  ISETP.GE.AND P0, PT, R18, RZ, PT ;  /* 0x000000ff1200720c */ /* 0x000fda0003f06270 */
[----:B------:R-:W-:Y:S05]  /*05e0*/  @!P0 BRA `(.L_x_196) ;  /* 0x00000000004c8947 */ /* 0x000fea0003800000 */
[----:B------:R-:W-:-:S04]  /*05f0*/  ISETP.GT.U32.AND P0, PT, R26, 0xe2, PT ;  /* 0x000000e21a00780c */ /* 0x000fc80003f04070 */
[----:B------:R-:W-:-:S13]  /*0600*/  ISETP.GT.U32.OR P0, PT, R0, 0x70, P0 ;  /* 0x000000700000780c */ /* 0x000fda0000704470 */
[----:B------:R-:W-:Y:S05]  /*0610*/  @P0 BRA `(.L_x_197) ;  /* 0x0000000000380947 */ /* 0x000fea0003800000 */
[----:B------:R-:W2:Y:S04]  /*0620*/  LDG.E R20, desc[UR4][R12.64+0x8] ;  /* 0x000008040c147981 */ /* 0x000ea8000c1e1900 */
[----:B------:R-:W3:Y:S04]  /*0630*/  LDG.E R28, desc[UR4][R14.64+0x8] ;  /* 0x000008040e1c7981 */ /* 0x000ee8000c1e1900 */
[----:B------:R-:W4:Y:S04]  /*0640*/  LDG.E.64 R18, desc[UR4][R8.64+0x198] ;  /* 0x0001980408127981 */ /* 0x000f28000c1e1b00 */
[----:B------:R-:W5:Y:S01]  /*0650*/  LDG.E.64 R22, desc[UR4][R8.64+0x10] ;  /* 0x0000100408167981 */ /* 0x000f62000c1e1b00 */
[----:B--2---:R-:W4:Y:S08]  /*0660*/  I2F.F64 R20, R20 ;  /* 0x0000001400147312 */ /* 0x004f300000201c00 */
[----:B---3--:R-:W5:Y:S01]  /*0670*/  I2F.F64 R28, R28 ;  /* 0x0000001c001c7312 */ /* 0x008f620000201c00 */
[----:B----4-:R-:W-:Y:S01]  /*0680*/  DMUL R18, R20, R18 ;  /* 0x0000001214127228 */ /* 0x010fe20000000000 */
[----:B------:R-:W2:Y:S07]  /*0690*/  LDG.E.64 R20, desc[UR4][R8.64+0x320] ;  /* 0x0003200408147981 */ /* 0x000eae000c1e1b00 */
[----:B-----5:R-:W-:Y:S01]  /*06a0*/  DFMA R18, R28, R22, R18 ;  /* 0x000000161c12722b */ /* 0x020fe20000000012 */
[----:B------:R-:W3:Y:S02]  /*06b0*/  LDG.E R22, desc[UR4][R10.64+0x8] ;  /* 0x000008040a167981 */ /* 0x000ee4000c1e1900 */
[----:B---3--:R-:W2:Y:S05]  /*06c0*/  I2F.F64 R22, R22 ;  /* 0x0000001600167312 */ /* 0x008eaa0000201c00 */
[----:B--2---:R-:W-:-:S08]  /*06d0*/  DFMA R18, R22, R20, R18 ;  /* 0x000000141612722b */ /* 0x004fd00000000012 */
[----:B------:R-:W-:Y:S01]  /*06e0*/  DADD R16, R18, R16 ;  /* 0x0000000012107229 */ /* 0x000fe20000000010 */
[----:B------:R-:W-:Y:S10]  /*06f0*/  BRA `(.L_x_198) ;  /* 0x00000000000c7947 */ /* 0x000ff40003800000 */
.L_x_197:
[----:B------:R-:W-:Y:S01]  /*0700*/  DADD R16, RZ, R16 ;  /* 0x00000000ff107229 */ /* 0x000fe20000000010 */
[----:B------:R-:W-:Y:S10]  /*0710*/  BRA `(.L_x_198) ;  /* 0x0000000000047947 */ /* 0x000ff40003800000 */
.L_x_196:
[----:B------:R-:W-:-:S11]  /*0720*/  DADD R16, RZ, R16 ;  /* 0x00000000ff107229 */ /* 0x000fd60000000010 */
.L_x_198:
[----:B------:R-:W-:Y:S05]  /*0730*/  BSYNC.RECONVERGENT B1 ;  /* 0x0000000000017941 */ /* 0x000fea0003800200 */
.L_x_195:
[----:B------:R-:W-:Y:S04]  /*0740*/  BSSY.RECONVERGENT B1, `(.L_x_199) ;  /* 0x0000016000017945 */ /* 0x000fe80003800200 */
[----:B------:R-:W-:Y:S05]  /*0750*/  @!P1 BRA `(.L_x_200) ;  /* 0x00000000004c9947 */ /* 0x000fea0003800000 */
[----:B------:R-:W-:-:S04]  /*0760*/  ISETP.GT.U32.AND P0, PT, R26, 0xe2, PT ;  /* 0x000000e21a00780c */ /* 0x000fc80003f04070 */
[----:B------:R-:W-:-:S13]  /*0770*/  ISETP.GT.U32.OR P0, PT, R0, 0x6f, P0 ;  /* 0x0000006f0000780c */ /* 0x000fda0000704470 */
[----:B------:R-:W-:Y:S05]  /*0780*/  @P0 BRA `(.L_x_201) ;  /* 0x0000000000380947 */ /* 0x000fea0003800000 */
[----:B------:R-:W2:Y:S04]  /*0790*/  LDG.E R13, desc[UR4][R12.64+0xc] ;  /* 0x00000c040c0d7981 */ /* 0x000ea8000c1e1900 */
[----:B------:R-:W3:Y:S04]  /*07a0*/  LDG.E R14, desc[UR4][R14.64+0xc] ;  /* 0x00000c040e0e7981 */ /* 0x000ee8000c1e1900 */
[----:B------:R-:W4:Y:S04]  /*07b0*/  LDG.E.64 R22, desc[UR4][R8.64+0x1a0] ;  /* 0x0001a00408167981 */ /* 0x000f28000c1e1b00 */
[----:B------:R3:W5:Y:S04]  /*07c0*/  LDG.E R12, desc[UR4][R10.64+0xc] ;  /* 0x00000c040a0c7981 */ /* 0x000768000c1e1900 */
[----:B------:R-:W5:Y:S04]  /*07d0*/  LDG.E.64 R28, desc[UR4][R8.64+0x18] ;  /* 0x00001804081c7981 */ /* 0x000f68000c1e1b00 */
[----:B------:R-:W5:Y:S01]  /*07e0*/  LDG.E.64 R18, desc[UR4][R8.64+0x328] ;  /* 0x0003280408127981 */ /* 0x000f62000c1e1b00 */
[----:B--2---:R-:W4:Y:S08]  /*07f0*/  I2F.F64 R20, R13 ;  /* 0x0000000d00147312 */ /* 0x004f300000201c00 */
[----:B---3--:R-:W0:Y:S01]  /*0800*/  I2F.F64 R10, R14 ;  /* 0x0000000e000a7312 */ /* 0x008e220000201c00 */
[----:B----4-:R-:W-:-:S07]  /*0810*/  DMUL R22, R20, R22 ;  /* 0x0000001614167228 */ /* 0x010fce0000000000 */
[----:B-----5:R-:W1:Y:S01]  /*0820*/  I2F.F64 R20, R12 ;  /* 0x0000000c00147312 */ /* 0x020e620000201c00 */
[----:B0-----:R-:W-:-:S08]  /*0830*/  DFMA R22, R10, R28, R22 ;  /* 0x0000001c0a16722b */ /* 0x001fd00000000016 */
[----:B-1----:R-:W-:-:S08]  /*0840*/  DFMA R20, R20, R18, R22 ;  /* 0x000000121414722b */ /* 0x002fd00000000016 */
[----:B------:R-:W-:Y:S01]  /*0850*/  DADD R20, R20, R16 ;  /* 0x0000000014147229 */ /* 0x000fe20000000010 */
[----:B------:R-:W-:Y:S10]  /*0860*/  BRA `(.L_x_202) ;  /* 0x00000000000c7947 */ /* 0x000ff40003800000 */
.L_x_201:
[----:B------:R-:W-:Y:S01]  /*0870*/  DADD R20, RZ, R16 ;  /* 0x00000000ff147229 */ /* 0x000fe20000000010 */
[----:B------:R-:W-:Y:S10]  /*0880*/  BRA `(.L_x_202) ;  /* 0x0000000000047947 */ /* 0x000ff40003800000 */
.L_x_200:
[----:B------:R-:W-:-:S11]  /*0890*/  DADD R20, RZ, R16 ;  /* 0x00000000ff147229 */ /* 0x000fd60000000010 */
.L_x_202:
[----:B------:R-:W-:Y:S05]  /*08a0*/  BSYNC.RECONVERGENT B1 ;  /* 0x0000000000017941 */ /* 0x000fea0003800200 */
.L_x_199:
[----:B------:R-:W-:Y:S01]  /*08b0*/  ISETP.GE.AND P0, PT, R6, RZ, PT ;  /* 0x000000ff0600720c */ /* 0x000fe20003f06270 */
[----:B------:R-:W-:-:S12]  /*08c0*/  BSSY.RECONVERGENT B1, `(.L_x_203) ;  /* 0x000001d000017945 */ /* 0x000fd80003800200 */
[----:B------:R-:W-:Y:S05]  /*08d0*/  @!P0 BRA `(.L_x_204) ;  /* 0x0000000000688947 */ /* 0x000fea0003800000 */
[----:B------:R-:W-:-:S04]  /*08e0*/  VIMNMX.U32 R10, PT, PT, R6, R26, !PT ;  /* 0x0000001a060a7248 */ /* 0x000fc80007fe0000 */
[----:B------:R-:W-:-:S13]  /*08f0*/  ISETP.GT.U32.AND P0, PT, R10, 0xe2, PT ;  /* 0x000000e20a00780c */ /* 0x000fda0003f04070 */
[----:B------:R-:W-:Y:S05]  /*0900*/  @P0 BRA `(.L_x_205) ;  /* 0x0000000000540947 */ /* 0x000fea0003800000 */
[----:B------:R-:W0:Y:S01]  /*0910*/  LDC.64 R12, c[0x0][0x390] ;  /* 0x0000e400ff0c7b82 */ /* 0x000e220000000a00 */
[----:B------:R-:W-:Y:S01]  /*0920*/  IMAD.IADD R15, R6, 0x1, R27 ;  /* 0x00000001060f7824 */ /* 0x000fe200078e021b */
[----:B------:R-:W2:Y:S06]  /*0930*/  LDG.E.64 R16, desc[UR4][R8.64+0x20] ;  /* 0x0000200408107981 */ /* 0x000eac000c1e1b00 */
[----:B------:R-:W1:Y:S08]  /*0940*/  LDC.64 R10, c[0x0][0x388] ;  /* 0x0000e200ff0a7b82 */ /* 0x000e700000000a00 */
[----:B------:R-:W3:Y:S01]  /*0950*/  LDC.64 R22, c[0x0][0x398] ;  /* 0x0000e600ff167b82 */ /* 0x000ee20000000a00 */
[----:B0-----:R-:W-:-:S06]  /*0960*/  IMAD.WIDE.U32 R28, R15, 0x4, R12 ;  /* 0x000000040f1c7825 */ /* 0x001fcc00078e000c */
[----:B------:R-:W4:Y:S01]  /*0970*/  LDG.E R28, desc[UR4][R28.64] ;  /* 0x000000041c1c7981 */ /* 0x000f22000c1e1900 */
[----:B-1----:R-:W-:-:S05]  /*0980*/  IMAD.WIDE.U32 R10, R15, 0x4, R10 ;  /* 0x000000040f0a7825 */ /* 0x002fca00078e000a */
[----:B------:R-:W5:Y:S01]  /*0990*/  LDG.E R18, desc[UR4][R10.64] ;  /* 0x000000040a127981 */ /* 0x000f62000c1e1900 */
[----:B---3--:R-:W-:-:S03]  /*09a0*/  IMAD.WIDE.U32 R22, R15, 0x4, R22 ;  /* 0x000000040f167825 */ /* 0x008fc600078e0016 */
[----:B------:R-:W3:Y:S04]  /*09b0*/  LDG.E.64 R14, desc[UR4][R8.64+0x1a8] ;  /* 0x0001a804080e7981 */ /* 0x000ee8000c1e1b00 */
[----:B------:R-:W2:Y:S04]  /*09c0*/  LDG.E R22, desc[UR4][R22.64] ;  /* 0x0000000416167981 */ /* 0x000ea8000c1e1900 */
[----:B------:R-:W2:Y:S01]  /*09d0*/  LDG.E.64 R10, desc[UR4][R8.64+0x330] ;  /* 0x00033004080a7981 */ /* 0x000ea2000c1e1b00 */
[----:B----4-:R-:W3:Y:S08]  /*09e0*/  I2F.F64 R12, R28 ;  /* 0x0000001c000c7312 */ /* 0x010ef00000201c00 */
[----:B-----5:R-:W0:Y:S01]  /*09f0*/  I2F.F64 R18, R18 ;  /* 0x0000001200127312 */ /* 0x020e220000201c00 */
[----:B---3--:R-:W-:-:S07]  /*0a00*/  DMUL R14, R12, R14 ;  /* 0x0000000e0c0e7228 */ /* 0x008fce0000000000 */
[----:B--2---:R-:W1:Y:S01]  /*0a10*/  I2F.F64 R12, R22 ;  /* 0x00000016000c7312 */ /* 0x004e620000201c00 */
[----:B0-----:R-:W-:-:S08]  /*0a20*/  DFMA R14, R18, R16, R14 ;  /* 0x00000010120e722b */ /* 0x001fd0000000000e */
[----:B-1----:R-:W-:-:S08]  /*0a30*/  DFMA R10, R12, R10, R14 ;  /* 0x0000000a0c0a722b */ /* 0x002fd0000000000e */
[----:B------:R-:W-:Y:S01]  /*0a40*/  DADD R20, R10, R20 ;  /* 0x000000000a147229 */ /* 0x000fe20000000014 */
[----:B------:R-:W-:Y:S10]  /*0a50*/  BRA `(.L_x_206) ;  /* 0x00000000000c7947 */ /* 0x000ff40003800000 */
.L_x_205:
[----:B------:R-:W-:Y:S01]  /*0a60*/  DADD R20, RZ, R20 ;  /* 0x00000000ff147229 */ /* 0x000fe20000000014 */
[----:B------:R-:W-:Y:S10]  /*0a70*/  BRA `(.L_x_206) ;  /* 0x0000000000047947 */ /* 0x000ff40003800000 */
.L_x_204:
[----:B------:R-:W-:-:S11]  /*0a80*/  DADD R20, RZ, R20 ;  /* 0x00000000ff147229 */ /* 0x000fd60000000014 */
.L_x_206:
[----:B------:R-:W-:Y:S05]  /*0a90*/  BSYNC.RECONVERGENT B1 ;  /* 0x0000000000017941 */ /* 0x000fea0003800200 */
.L_x_203:
        /* <DEDUP_REMOVED lines=27> */
.L_x_209:
[----:B------:R-:W-:Y:S01]  /*0c50*/  DADD R20, RZ, R20 ;  /* 0x00000000ff147229 */ /* 0x000fe20000000014 */
[----:B------:R-:W-:Y:S10]  /*0c60*/  BRA `(.L_x_210) ;  /* 0x0000000000047947 */ /* 0x000ff40003800000 */
.L_x_208:
[----:B------:R-:W-:-:S11]  /*0c70*/  DADD R20, RZ, R20 ;  /* 0x00000000ff147229 */ /* 0x000fd60000000014 */
.L_x_210:
[----:B------:R-:W-:Y:S05]  /*0c80*/  BSYNC.RECONVERGENT B1 ;  /* 0x0000000000017941 */ /* 0x000fea0003800200 */
.L_x_207:
[----:B------:R-:W-:Y:S01]  /*0c90*/  ISETP.GE.AND P0, PT, R24, RZ, PT ;  /* 0x000000ff1800720c */ /* 0x000fe20003f06270 */
[----:B------:R-:W-:-:S12]  /*0ca0*/  BSSY.RECONVERGENT B1, `(.L_x_188) ;  /* 0x000001d000017945 */ /* 0x000fd80003800200 */
[----:B------:R-:W-:Y:S05]  /*0cb0*/  @!P0 BRA `(.L_x_211) ;  /* 0x0000000000688947 */ /* 0x000fea0003800000 */
[----:B------:R-:W-:-:S04]  /*0cc0*/  VIMNMX.U32 R10, PT, PT, R24, R26, !PT ;  /* 0x0000001a180a7248 */ /* 0x000fc80007fe0000 */
[----:B------:R-:W-:-:S13]  /*0cd0*/  ISETP.GT.U32.AND P0, PT, R10, 0xe2, PT ;  /* 0x000000e20a00780c */ /* 0x000fda0003f04070 */
[----:B------:R-:W-:Y:S05]  /*0ce0*/  @P0 BRA `(.L_x_212) ;  /* 0x0000000000540947 */ /* 0x000fea0003800000 */
[----:B------:R-:W0:Y:S01]  /*0cf0*/  LDC.64 R10, c[0x0][0x390] ;  /* 0x0000e400ff0a7b82 */ /* 0x000e220000000a00 */
[----:B------:R-:W-:Y:S01]  /*0d00*/  IADD3 R27, PT, PT, R24, R27, RZ ;  /* 0x0000001b181b7210 */ /* 0x000fe20007ffe0ff */
[----:B------:R-:W2:Y:S06]  /*0d10*/  LDG.E.64 R16, desc[UR4][R8.64+0x1b8] ;  /* 0x0001b80408107981 */ /* 0x000eac000c1e1b00 */
[----:B------:R-:W1:Y:S08]  /*0d20*/  LDC.64 R14, c[0x0][0x388] ;  /* 0x0000e200ff0e7b82 */ /* 0x000e700000000a00 */
[----:B------:R-:W3:Y:S01]  /*0d30*/  LDC.64 R12, c[0x0][0x398] ;  /* 0x0000e600ff0c7b82 */ /* 0x000ee20000000a00 */
[----:B0-----:R-:W-:-:S02]  /*0d40*/  IMAD.WIDE.U32 R22, R27, 0x4, R10 ;  /* 0x000000041b167825 */ /* 0x001fc400078e000a */
[----:B------:R-:W4:Y:S04]  /*0d50*/  LDG.E.64 R10, desc[UR4][R8.64+0x30] ;  /* 0x00003004080a7981 */ /* 0x000f28000c1e1b00 */
[----:B------:R-:W5:Y:S01]  /*0d60*/  LDG.E R22, desc[UR4][R22.64] ;  /* 0x0000000416167981 */ /* 0x000f62000c1e1900 */
[----:B-1----:R-:W-:-:S05]  /*0d70*/  IMAD.WIDE.U32 R28, R27, 0x4, R14 ;  /* 0x000000041b1c7825 */ /* 0x002fca00078e000e */
[----:B------:R-:W2:Y:S01]  /*0d80*/  LDG.E R18, desc[UR4][R28.64] ;  /* 0x000000041c127981 */ /* 0x000ea2000c1e1900 */
[----:B---3--:R-:W-:-:S05]  /*0d90*/  IMAD.WIDE.U32 R12, R27, 0x4, R12 ;  /* 0x000000041b0c7825 */ /* 0x008fca00078e000c */
[----:B------:R-:W3:Y:S04]  /*0da0*/  LDG.E R27, desc[UR4][R12.64] ;  /* 0x000000040c1b7981 */ /* 0x000ee8000c1e1900 */
[----:B------:R-:W4:Y:S01]  /*0db0*/  LDG.E.64 R12, desc[UR4][R8.64+0x340] ;  /* 0x00034004080c7981 */ /* 0x000f22000c1e1b00 */
[----:B-----5:R-:W0:Y:S08]  /*0dc0*/  I2F.F64 R14, R22 ;  /* 0x00000016000e7312 */ /* 0x020e300000201c00 */
[----:B--2---:R-:W4:Y:S01]  /*0dd0*/  I2F.F64 R18, R18 ;  /* 0x0000001200127312 */ /* 0x004f220000201c00 */
[----:B0-----:R-:W-:-:S07]  /*0de0*/  DMUL R16, R14, R16 ;  /* 0x000000100e107228 */ /* 0x001fce0000000000 */
[----:B---3--:R-:W0:Y:S01]  /*0df0*/  I2F.F64 R14, R27 ;  /* 0x0000001b000e7312 */ /* 0x008e220000201c00 */
[----:B----4-:R-:W-:-:S08]  /*0e00*/  DFMA R10, R18, R10, R16 ;  /* 0x0000000a120a722b */ /* 0x010fd00000000010 */
[----:B0-----:R-:W-:-:S08]  /*0e10*/  DFMA R10, R14, R12, R10 ;  /* 0x0000000c0e0a722b */ /* 0x001fd0000000000a */
[----:B------:R-:W-:Y:S01]  /*0e20*/  DADD R10, R10, R20 ;  /* 0x000000000a0a7229 */ /* 0x000fe20000000014 */
[----:B------:R-:W-:Y:S10]  /*0e30*/  BRA `(.L_x_213) ;  /* 0x00000000000c7947 */ /* 0x000ff40003800000 */
.L_x_212:
[----:B------:R-:W-:Y:S01]  /*0e40*/  DADD R10, RZ, R20 ;  /* 0x00000000ff0a7229 */ /* 0x000fe20000000014 */
[----:B------:R-:W-:Y:S10]  /*0e50*/  BRA `(.L_x_213) ;  /* 0x0000000000047947 */ /* 0x000ff40003800000 */
.L_x_211:
[----:B------:R-:W-:-:S11]  /*0e60*/  DADD R10, RZ, R20 ;  /* 0x00000000ff0a7229 */ /* 0x000fd60000000014 */
.L_x_213:
[----:B------:R-:W-:Y:S05]  /*0e70*/  BSYNC.RECONVERGENT B1 ;  /* 0x0000000000017941 */ /* 0x000fea0003800200 */
.L_x_188:
[C---:B------:R-:W-:Y:S01]  /*0e80*/  ISETP.NE.AND P0, PT, R26.reuse, R25, PT ;  /* 0x000000191a00720c */ /* 0x040fe20003f05270 */
[----:B------:R-:W-:-:S04]  /*0e90*/  VIADD R8, R26, 0x1 ;  /* 0x000000011a087836 */ /* 0x000fc80000000000 */
[----:B------:R-:W-:-:S08]  /*0ea0*/  IMAD.MOV.U32 R26, RZ, RZ, R8 ;  /* 0x000000ffff1a7224 */ /* 0x000fd000078e0008 */
[----:B------:R-:W-:Y:S05]  /*0eb0*/  @P0 BRA `(.L_x_214) ;  /* 0xfffffff000a40947 */ /* 0x000fea000383ffff */
[----:B01----:R-:W-:Y:S05]  /*0ec0*/  BSYNC.RECONVERGENT B0 ;  /* 0x0000000000007941 */ /* 0x003fea0003800200 */
.L_x_187:
[----:B------:R-:W0:Y:S01]  /*0ed0*/  LDC.64 R8, c[0x0][0x3a0] ;  /* 0x0000e800ff087b82 */ /* 0x000e220000000a00 */
[----:B------:R-:W-:Y:S01]  /*0ee0*/  DSETP.GEU.AND P0, PT, R10, RZ, PT ;  /* 0x000000ff0a00722a */ /* 0x000fe20003f0e000 */
[C---:B------:R-:W-:Y:S02]  /*0ef0*/  IMAD R13, R3.reuse, 0x3021, R4 ;  /* 0x00003021030d7824 */ /* 0x040fe400078e0204 */
[----:B------:R-:W-:-:S03]  /*0f00*/  VIADD R3, R3, 0x1 ;  /* 0x0000000103037836 */ /* 0x000fc60000000000 */
[----:B------:R-:W-:Y:S02]  /*0f10*/  FSEL R10, R10, RZ, P0 ;  /* 0x000000ff0a0a7208 */ /* 0x000fe40000000000 */
[----:B------:R-:W-:Y:S02]  /*0f20*/  FSEL R11, R11, RZ, P0 ;  /* 0x000000ff0b0b7208 */ /* 0x000fe40000000000 */
[----:B------:R-:W-:Y:S01]  /*0f30*/  ISETP.NE.AND P0, PT, R3, 0x60, PT ;  /* 0x000000600300780c */ /* 0x000fe20003f05270 */
[----:B0-----:R-:W-:-:S05]  /*0f40*/  IMAD.WIDE R8, R13, 0x8, R8 ;  /* 0x000000080d087825 */ /* 0x001fca00078e0208 */
[----:B------:R0:W-:Y:S07]  /*0f50*/  STG.E.64 desc[UR4][R8.64], R10 ;  /* 0x0000000a08007986 */ /* 0x0001ee000c101b04 */
[----:B------:R-:W-:Y:S05]  /*0f60*/  @P0 BRA `(.L_x_215) ;  /* 0xfffffff000600947 */ /* 0x000fea000383ffff */
[----:B------:R-:W-:Y:S05]  /*0f70*/  EXIT ;  /* 0x000000000000794d */ /* 0x000fea0003800000 */
.L_x_216:
        /* <DEDUP_REMOVED lines=16> */
.L_x_247:


//--------------------- .nv.shared.reserved.0     --------------------------
	.section	.nv.shared.reserved.0,"aw",@nobits
	.weak		__nv_reservedSMEM_offset_0_alias
	.size		__nv_reservedSMEM_offset_0_alias, 0, 64
	.other		__nv_reservedSMEM_offset_0_alias,@"STO_CUDA_RESERVED_SHARED STV_DEFAULT"
__nv_reservedSMEM_offset_0_alias:
	.zero		0
	.zero		64


//--------------------- .nv.constant0._Z14global_poolingPdS_ --------------------------
	.section	.nv.constant0._Z14global_poolingPdS_,"a",@progbits
	.sectionflags	@""
	.align	4
.nv.constant0._Z14global_poolingPdS_:
	.zero		912


//--------------------- .nv.constant0._Z17ExecuteTenthLayerPdS_S_ --------------------------
	.section	.nv.constant0._Z17ExecuteTenthLayerPdS_S_,"a",@progbits
	.sectionflags	@""
	.align	4
.nv.constant0._Z17ExecuteTenthLayerPdS_S_:
	.zero		920


//--------------------- .nv.constant0._Z21Executefire9expand3x3PdS_S_ --------------------------
	.section	.nv.constant0._Z21Executefire9expand3x3PdS_S_,"a",@progbits
	.sectionflags	@""
	.align	4
.nv.constant0._Z21Executefire9expand3x3PdS_S_:
	.zero		920


//--------------------- .nv.constant0._Z21Executefire9expand1x1PdS_S_ --------------------------
	.section	.nv.constant0._Z21Executefire9expand1x1PdS_S_,"a",@progbits
	.sectionflags	@""
	.align	4
.nv.constant0._Z21Executefire9expand1x1PdS_S_:
	.zero		920


//--------------------- .nv.constant0._Z22Executefire9squeeze1x1PdS_S_ --------------------------
	.section	.nv.constant0._Z22Executefire9squeeze1x1PdS_S_,"a",@progbits
	.sectionflags	@""
	.align	4
.nv.constant0._Z22Executefire9squeeze1x1PdS_S_:
	.zero		920


//--------------------- .nv.constant0._Z8pooling8PdS_iiiiiii --------------------------
	.section	.nv.constant0._Z8pooling8PdS_iiiiiii,"a",@progbits
	.sectionflags	@""
	.align	4
.nv.constant0._Z8pooling8PdS_iiiiiii:
	.zero		940


//--------------------- .nv.constant0._Z21Executefire8expand3x3PdS_S_ --------------------------
	.section	.nv.constant0._Z21Executefire8expand3x3PdS_S_,"a",@progbits
	.sectionflags	@""
	.align	4
.nv.constant0._Z21Executefire8expand3x3PdS_S_:
	.zero		920


//--------------------- .nv.constant0._Z21Executefire8expand1x1PdS_S_ --------------------------
	.section	.nv.constant0._Z21Executefire8expand1x1PdS_S_,"a",@progbits
	.sectionflags	@""
	.align	4
.nv.constant0._Z21Executefire8expand1x1PdS_S_:
	.zero		920


//--------------------- .nv.constant0._Z22Executefire8squeeze1x1PdS_S_ --------------------------
	.section	.nv.constant0._Z22Executefire8squeeze1x1PdS_S_,"a",@progbits
	.sectionflags	@""
	.align	4
.nv.constant0._Z22Executefire8squeeze1x1PdS_S_:
	.zero		920


//--------------------- .nv.constant0._Z21Executefire7expand3x3PdS_S_ --------------------------
	.section	.nv.constant0._Z21Executefire7expand3x3PdS_S_,"a",@progbits
	.sectionflags	@""
	.align	4
.nv.constant0._Z21Executefire7expand3x3PdS_S_:
	.zero		920


//--------------------- .nv.constant0._Z21Executefire7expand1x1PdS_S_ --------------------------
	.section	.nv.constant0._Z21Executefire7expand1x1PdS_S_,"a",@progbits
	.sectionflags	@""
	.align	4
.nv.constant0._Z21Executefire7expand1x1PdS_S_:
	.zero		920


//--------------------- .nv.constant0._Z22Executefire7squeeze1x1PdS_S_ --------------------------
	.section	.nv.constant0._Z22Executefire7squeeze1x1PdS_S_,"a",@progbits
	.sectionflags	@""
	.align	4
.nv.constant0._Z22Executefire7squeeze1x1PdS_S_:
	.zero		920


//--------------------- .nv.constant0._Z21Executefire6expand3x3PdS_S_ --------------------------
	.section	.nv.constant0._Z21Executefire6expand3x3PdS_S_,"a",@progbits
	.sectionflags	@""
	.align	4
.nv.constant0._Z21Executefire6expand3x3PdS_S_:
	.zero		920


//--------------------- .nv.constant0._Z21Executefire6expand1x1PdS_S_ --------------------------
	.section	.nv.constant0._Z21Executefire6expand1x1PdS_S_,"a",@progbits
	.sectionflags	@""
	.align	4
.nv.constant0._Z21Executefire6expand1x1PdS_S_:
	.zero		920


//--------------------- .nv.constant0._Z22Executefire6squeeze1x1PdS_S_ --------------------------
	.section	.nv.constant0._Z22Executefire6squeeze1x1PdS_S_,"a",@progbits
	.sectionflags	@""
	.align	4
.nv.constant0._Z22Executefire6squeeze1x1PdS_S_:
	.zero		920


//--------------------- .nv.constant0._Z21Executefire5expand3x3PdS_S_ --------------------------
	.section	.nv.constant0._Z21Executefire5expand3x3PdS_S_,"a",@progbits
	.sectionflags	@""
	.align	4
.nv.constant0._Z21Executefire5expand3x3PdS_S_:
	.zero		920


//--------------------- .nv.constant0._Z21Executefire5expand1x1PdS_S_ --------------------------
	.section	.nv.constant0._Z21Executefire5expand1x1PdS_S_,"a",@progbits
	.sectionflags	@""
	.align	4
.nv.constant0._Z21Executefire5expand1x1PdS_S_:
	.zero		920


//--------------------- .nv.constant0._Z22Executefire5squeeze1x1PdS_S_ --------------------------
	.section	.nv.constant0._Z22Executefire5squeeze1x1PdS_S_,"a",@progbits
	.sectionflags	@""
	.align	4
.nv.constant0._Z22Executefire5squeeze1x1PdS_S_:
	.zero		920


//--------------------- .nv.constant0._Z8pooling4PdS_iiiiiii --------------------------
	.section	.nv.constant0._Z8pooling4PdS_iiiiiii,"a",@progbits
	.sectionflags	@""
	.align	4
.nv.constant0._Z8pooling4PdS_iiiiiii:
	.zero		940


//--------------------- .nv.constant0._Z21Executefire4expand3x3PdS_S_ --------------------------
	.section	.nv.constant0._Z21Executefire4expand3x3PdS_S_,"a",@progbits
	.sectionflags	@""
	.align	4
.nv.constant0._Z21Executefire4expand3x3PdS_S_:
	.zero		920


//--------------------- .nv.constant0._Z21Executefire4expand1x1PdS_S_ --------------------------
	.section	.nv.constant0._Z21Executefire4expand1x1PdS_S_,"a",@progbits
	.sectionflags	@""
	.align	4
.nv.constant0._Z21Executefire4expand1x1PdS_S_:
	.zero		920


//--------------------- .nv.constant0._Z22Executefire4squeeze1x1PdS_S_ --------------------------
	.section	.nv.constant0._Z22Executefire4squeeze1x1PdS_S_,"a",@progbits
	.sectionflags	@""
	.align	4
.nv.constant0._Z22Executefire4squeeze1x1PdS_S_:
	.zero		920


//--------------------- .nv.constant0._Z21Executefire3expand3x3PdS_S_ --------------------------
	.section	.nv.constant0._Z21Executefire3expand3x3PdS_S_,"a",@progbits
	.sectionflags	@""
	.align	4
.nv.constant0._Z21Executefire3expand3x3PdS_S_:
	.zero		920


//--------------------- .nv.constant0._Z21Executefire3expand1x1PdS_S_ --------------------------
	.section	.nv.constant0._Z21Executefire3expand1x1PdS_S_,"a",@progbits
	.sectionflags	@""
	.align	4
.nv.constant0._Z21Executefire3expand1x1PdS_S_:
	.zero		920


//--------------------- .nv.constant0._Z22Executefire3squeeze1x1PdS_S_ --------------------------
	.section	.nv.constant0._Z22Executefire3squeeze1x1PdS_S_,"a",@progbits
	.sectionflags	@""
	.align	4
.nv.constant0._Z22Executefire3squeeze1x1PdS_S_:
	.zero		920


//--------------------- .nv.constant0._Z21Executefire2expand3x3PdS_S_ --------------------------
	.section	.nv.constant0._Z21Executefire2expand3x3PdS_S_,"a",@progbits
	.sectionflags	@""
	.align	4
.nv.constant0._Z21Executefire2expand3x3PdS_S_:
	.zero		920


//--------------------- .nv.constant0._Z21Executefire2expand1x1PdS_S_i --------------------------
	.section	.nv.constant0._Z21Executefire2expand1x1PdS_S_i,"a",@progbits
	.sectionflags	@""
	.align	4
.nv.constant0._Z21Executefire2expand1x1PdS_S_i:
	.zero		924


//--------------------- .nv.constant0._Z22Executefire2squeeze1x1PdS_S_i --------------------------
	.section	.nv.constant0._Z22Executefire2squeeze1x1PdS_S_i,"a",@progbits
	.sectionflags	@""
	.align	4
.nv.constant0._Z22Executefire2squeeze1x1PdS_S_i:
	.zero		924


//--------------------- .nv.constant0._Z8pooling1PdS_ --------------------------
	.section	.nv.constant0._Z8pooling1PdS_,"a",@progbits
	.sectionflags	@""
	.align	4
.nv.constant0._Z8pooling1PdS_:
	.zero		912


//--------------------- .nv.constant0._Z17ExecuteFirstLayerPdPiS0_S0_S_ --------------------------
	.section	.nv.constant0._Z17ExecuteFirstLayerPdPiS0_S0_S_,"a",@progbits
	.sectionflags	@""
	.align	4
.nv.constant0._Z17ExecuteFirstLayerPdPiS0_S0_S_:
	.zero		936


//--------------------- SYMBOLS --------------------------

	.type		.nv.reservedSmem.offset0,@object
	.size		.nv.reservedSmem.offset0,0x4
